//
// Generated by NVIDIA NVVM Compiler
//
// Compiler Build ID: CL-36424714
// Cuda compilation tools, release 13.0, V13.0.88
// Based on NVVM 20.0.0
//

.version 9.0
.target sm_100
.address_size 64

	// .globl	_Z20simulate_interactionP6float4S0_fi
// _ZZ20simulate_interactionP6float4S0_fiE6others has been demoted

.visible .entry _Z20simulate_interactionP6float4S0_fi(
	.param .u64 .ptr .align 1 _Z20simulate_interactionP6float4S0_fi_param_0,
	.param .u64 .ptr .align 1 _Z20simulate_interactionP6float4S0_fi_param_1,
	.param .f32 _Z20simulate_interactionP6float4S0_fi_param_2,
	.param .u32 _Z20simulate_interactionP6float4S0_fi_param_3
)
{
	.reg .pred 	%p<3>;
	.reg .b32 	%r<17>;
	.reg .b32 	%f<20505>;
	.reg .b64 	%rd<11>;
	// demoted variable
	.shared .align 16 .b8 _ZZ20simulate_interactionP6float4S0_fiE6others[16384];
	ld.param.u64 	%rd4, [_Z20simulate_interactionP6float4S0_fi_param_0];
	ld.param.u64 	%rd3, [_Z20simulate_interactionP6float4S0_fi_param_1];
	ld.param.f32 	%f7, [_Z20simulate_interactionP6float4S0_fi_param_2];
	ld.param.u32 	%r10, [_Z20simulate_interactionP6float4S0_fi_param_3];
	cvta.to.global.u64 	%rd1, %rd4;
	mov.u32 	%r1, %ntid.x;
	mov.u32 	%r11, %ctaid.x;
	mov.u32 	%r15, %tid.x;
	mad.lo.s32 	%r3, %r1, %r11, %r15;
	setp.ge.s32 	%p1, %r3, %r10;
	@%p1 bra 	$L__BB0_4;
	mov.u32 	%r12, %nctaid.x;
	shl.b32 	%r13, %r15, 4;
	mov.u32 	%r14, _ZZ20simulate_interactionP6float4S0_fiE6others;
	add.s32 	%r4, %r14, %r13;
	mul.wide.s32 	%rd5, %r3, 16;
	add.s64 	%rd2, %rd1, %rd5;
	neg.s32 	%r16, %r12;
	mov.f32 	%f20502, 0f00000000;
	mov.f32 	%f20503, %f20502;
	mov.f32 	%f20504, %f20502;
$L__BB0_2:
	mul.wide.u32 	%rd6, %r15, 16;
	add.s64 	%rd7, %rd1, %rd6;
	ld.global.v4.f32 	{%f9, %f10, %f11, %f12}, [%rd7];
	st.shared.v4.f32 	[%r4], {%f9, %f10, %f11, %f12};
	bar.sync 	0;
	.pragma "used_bytes_mask 4095";
	ld.global.v4.f32 	{%f13, %f14, %f15, %f16}, [%rd2];
	ld.shared.v4.f32 	{%f17, %f18, %f19, %f20}, [_ZZ20simulate_interactionP6float4S0_fiE6others];
	sub.f32 	%f21, %f17, %f13;
	sub.f32 	%f22, %f18, %f14;
	sub.f32 	%f23, %f19, %f15;
	mul.f32 	%f24, %f22, %f22;
	fma.rn.f32 	%f25, %f21, %f21, %f24;
	fma.rn.f32 	%f26, %f23, %f23, %f25;
	add.f32 	%f27, %f26, 0f24E69595;
	rsqrt.approx.f32 	%f28, %f27;
	mul.f32 	%f29, %f28, %f28;
	mul.f32 	%f30, %f28, %f29;
	mul.f32 	%f31, %f21, %f20;
	fma.rn.f32 	%f32, %f31, %f30, %f20504;
	mul.f32 	%f33, %f22, %f20;
	fma.rn.f32 	%f34, %f33, %f30, %f20503;
	mul.f32 	%f35, %f23, %f20;
	fma.rn.f32 	%f36, %f35, %f30, %f20502;
	ld.shared.v4.f32 	{%f37, %f38, %f39, %f40}, [_ZZ20simulate_interactionP6float4S0_fiE6others+16];
	sub.f32 	%f41, %f37, %f13;
	sub.f32 	%f42, %f38, %f14;
	sub.f32 	%f43, %f39, %f15;
	mul.f32 	%f44, %f42, %f42;
	fma.rn.f32 	%f45, %f41, %f41, %f44;
	fma.rn.f32 	%f46, %f43, %f43, %f45;
	add.f32 	%f47, %f46, 0f24E69595;
	rsqrt.approx.f32 	%f48, %f47;
	mul.f32 	%f49, %f48, %f48;
	mul.f32 	%f50, %f48, %f49;
	mul.f32 	%f51, %f41, %f40;
	fma.rn.f32 	%f52, %f51, %f50, %f32;
	mul.f32 	%f53, %f42, %f40;
	fma.rn.f32 	%f54, %f53, %f50, %f34;
	mul.f32 	%f55, %f43, %f40;
	fma.rn.f32 	%f56, %f55, %f50, %f36;
	ld.shared.v4.f32 	{%f57, %f58, %f59, %f60}, [_ZZ20simulate_interactionP6float4S0_fiE6others+32];
	sub.f32 	%f61, %f57, %f13;
	sub.f32 	%f62, %f58, %f14;
	sub.f32 	%f63, %f59, %f15;
	mul.f32 	%f64, %f62, %f62;
	fma.rn.f32 	%f65, %f61, %f61, %f64;
	fma.rn.f32 	%f66, %f63, %f63, %f65;
	add.f32 	%f67, %f66, 0f24E69595;
	rsqrt.approx.f32 	%f68, %f67;
	mul.f32 	%f69, %f68, %f68;
	mul.f32 	%f70, %f68, %f69;
	mul.f32 	%f71, %f61, %f60;
	fma.rn.f32 	%f72, %f71, %f70, %f52;
	mul.f32 	%f73, %f62, %f60;
	fma.rn.f32 	%f74, %f73, %f70, %f54;
	mul.f32 	%f75, %f63, %f60;
	fma.rn.f32 	%f76, %f75, %f70, %f56;
	ld.shared.v4.f32 	{%f77, %f78, %f79, %f80}, [_ZZ20simulate_interactionP6float4S0_fiE6others+48];
	sub.f32 	%f81, %f77, %f13;
	sub.f32 	%f82, %f78, %f14;
	sub.f32 	%f83, %f79, %f15;
	mul.f32 	%f84, %f82, %f82;
	fma.rn.f32 	%f85, %f81, %f81, %f84;
	fma.rn.f32 	%f86, %f83, %f83, %f85;
	add.f32 	%f87, %f86, 0f24E69595;
	rsqrt.approx.f32 	%f88, %f87;
	mul.f32 	%f89, %f88, %f88;
	mul.f32 	%f90, %f88, %f89;
	mul.f32 	%f91, %f81, %f80;
	fma.rn.f32 	%f92, %f91, %f90, %f72;
	mul.f32 	%f93, %f82, %f80;
	fma.rn.f32 	%f94, %f93, %f90, %f74;
	mul.f32 	%f95, %f83, %f80;
	fma.rn.f32 	%f96, %f95, %f90, %f76;
	ld.shared.v4.f32 	{%f97, %f98, %f99, %f100}, [_ZZ20simulate_interactionP6float4S0_fiE6others+64];
	sub.f32 	%f101, %f97, %f13;
	sub.f32 	%f102, %f98, %f14;
	sub.f32 	%f103, %f99, %f15;
	mul.f32 	%f104, %f102, %f102;
	fma.rn.f32 	%f105, %f101, %f101, %f104;
	fma.rn.f32 	%f106, %f103, %f103, %f105;
	add.f32 	%f107, %f106, 0f24E69595;
	rsqrt.approx.f32 	%f108, %f107;
	mul.f32 	%f109, %f108, %f108;
	mul.f32 	%f110, %f108, %f109;
	mul.f32 	%f111, %f101, %f100;
	fma.rn.f32 	%f112, %f111, %f110, %f92;
	mul.f32 	%f113, %f102, %f100;
	fma.rn.f32 	%f114, %f113, %f110, %f94;
	mul.f32 	%f115, %f103, %f100;
	fma.rn.f32 	%f116, %f115, %f110, %f96;
	ld.shared.v4.f32 	{%f117, %f118, %f119, %f120}, [_ZZ20simulate_interactionP6float4S0_fiE6others+80];
	sub.f32 	%f121, %f117, %f13;
	sub.f32 	%f122, %f118, %f14;
	sub.f32 	%f123, %f119, %f15;
	mul.f32 	%f124, %f122, %f122;
	fma.rn.f32 	%f125, %f121, %f121, %f124;
	fma.rn.f32 	%f126, %f123, %f123, %f125;
	add.f32 	%f127, %f126, 0f24E69595;
	rsqrt.approx.f32 	%f128, %f127;
	mul.f32 	%f129, %f128, %f128;
	mul.f32 	%f130, %f128, %f129;
	mul.f32 	%f131, %f121, %f120;
	fma.rn.f32 	%f132, %f131, %f130, %f112;
	mul.f32 	%f133, %f122, %f120;
	fma.rn.f32 	%f134, %f133, %f130, %f114;
	mul.f32 	%f135, %f123, %f120;
	fma.rn.f32 	%f136, %f135, %f130, %f116;
	ld.shared.v4.f32 	{%f137, %f138, %f139, %f140}, [_ZZ20simulate_interactionP6float4S0_fiE6others+96];
	sub.f32 	%f141, %f137, %f13;
	sub.f32 	%f142, %f138, %f14;
	sub.f32 	%f143, %f139, %f15;
	mul.f32 	%f144, %f142, %f142;
	fma.rn.f32 	%f145, %f141, %f141, %f144;
	fma.rn.f32 	%f146, %f143, %f143, %f145;
	add.f32 	%f147, %f146, 0f24E69595;
	rsqrt.approx.f32 	%f148, %f147;
	mul.f32 	%f149, %f148, %f148;
	mul.f32 	%f150, %f148, %f149;
	mul.f32 	%f151, %f141, %f140;
	fma.rn.f32 	%f152, %f151, %f150, %f132;
	mul.f32 	%f153, %f142, %f140;
	fma.rn.f32 	%f154, %f153, %f150, %f134;
	mul.f32 	%f155, %f143, %f140;
	fma.rn.f32 	%f156, %f155, %f150, %f136;
	ld.shared.v4.f32 	{%f157, %f158, %f159, %f160}, [_ZZ20simulate_interactionP6float4S0_fiE6others+112];
	sub.f32 	%f161, %f157, %f13;
	sub.f32 	%f162, %f158, %f14;
	sub.f32 	%f163, %f159, %f15;
	mul.f32 	%f164, %f162, %f162;
	fma.rn.f32 	%f165, %f161, %f161, %f164;
	fma.rn.f32 	%f166, %f163, %f163, %f165;
	add.f32 	%f167, %f166, 0f24E69595;
	rsqrt.approx.f32 	%f168, %f167;
	mul.f32 	%f169, %f168, %f168;
	mul.f32 	%f170, %f168, %f169;
	mul.f32 	%f171, %f161, %f160;
	fma.rn.f32 	%f172, %f171, %f170, %f152;
	mul.f32 	%f173, %f162, %f160;
	fma.rn.f32 	%f174, %f173, %f170, %f154;
	mul.f32 	%f175, %f163, %f160;
	fma.rn.f32 	%f176, %f175, %f170, %f156;
	ld.shared.v4.f32 	{%f177, %f178, %f179, %f180}, [_ZZ20simulate_interactionP6float4S0_fiE6others+128];
	sub.f32 	%f181, %f177, %f13;
	sub.f32 	%f182, %f178, %f14;
	sub.f32 	%f183, %f179, %f15;
	mul.f32 	%f184, %f182, %f182;
	fma.rn.f32 	%f185, %f181, %f181, %f184;
	fma.rn.f32 	%f186, %f183, %f183, %f185;
	add.f32 	%f187, %f186, 0f24E69595;
	rsqrt.approx.f32 	%f188, %f187;
	mul.f32 	%f189, %f188, %f188;
	mul.f32 	%f190, %f188, %f189;
	mul.f32 	%f191, %f181, %f180;
	fma.rn.f32 	%f192, %f191, %f190, %f172;
	mul.f32 	%f193, %f182, %f180;
	fma.rn.f32 	%f194, %f193, %f190, %f174;
	mul.f32 	%f195, %f183, %f180;
	fma.rn.f32 	%f196, %f195, %f190, %f176;
	ld.shared.v4.f32 	{%f197, %f198, %f199, %f200}, [_ZZ20simulate_interactionP6float4S0_fiE6others+144];
	sub.f32 	%f201, %f197, %f13;
	sub.f32 	%f202, %f198, %f14;
	sub.f32 	%f203, %f199, %f15;
	mul.f32 	%f204, %f202, %f202;
	fma.rn.f32 	%f205, %f201, %f201, %f204;
	fma.rn.f32 	%f206, %f203, %f203, %f205;
	add.f32 	%f207, %f206, 0f24E69595;
	rsqrt.approx.f32 	%f208, %f207;
	mul.f32 	%f209, %f208, %f208;
	mul.f32 	%f210, %f208, %f209;
	mul.f32 	%f211, %f201, %f200;
	fma.rn.f32 	%f212, %f211, %f210, %f192;
	mul.f32 	%f213, %f202, %f200;
	fma.rn.f32 	%f214, %f213, %f210, %f194;
	mul.f32 	%f215, %f203, %f200;
	fma.rn.f32 	%f216, %f215, %f210, %f196;
	ld.shared.v4.f32 	{%f217, %f218, %f219, %f220}, [_ZZ20simulate_interactionP6float4S0_fiE6others+160];
	sub.f32 	%f221, %f217, %f13;
	sub.f32 	%f222, %f218, %f14;
	sub.f32 	%f223, %f219, %f15;
	mul.f32 	%f224, %f222, %f222;
	fma.rn.f32 	%f225, %f221, %f221, %f224;
	fma.rn.f32 	%f226, %f223, %f223, %f225;
	add.f32 	%f227, %f226, 0f24E69595;
	rsqrt.approx.f32 	%f228, %f227;
	mul.f32 	%f229, %f228, %f228;
	mul.f32 	%f230, %f228, %f229;
	mul.f32 	%f231, %f221, %f220;
	fma.rn.f32 	%f232, %f231, %f230, %f212;
	mul.f32 	%f233, %f222, %f220;
	fma.rn.f32 	%f234, %f233, %f230, %f214;
	mul.f32 	%f235, %f223, %f220;
	fma.rn.f32 	%f236, %f235, %f230, %f216;
	ld.shared.v4.f32 	{%f237, %f238, %f239, %f240}, [_ZZ20simulate_interactionP6float4S0_fiE6others+176];
	sub.f32 	%f241, %f237, %f13;
	sub.f32 	%f242, %f238, %f14;
	sub.f32 	%f243, %f239, %f15;
	mul.f32 	%f244, %f242, %f242;
	fma.rn.f32 	%f245, %f241, %f241, %f244;
	fma.rn.f32 	%f246, %f243, %f243, %f245;
	add.f32 	%f247, %f246, 0f24E69595;
	rsqrt.approx.f32 	%f248, %f247;
	mul.f32 	%f249, %f248, %f248;
	mul.f32 	%f250, %f248, %f249;
	mul.f32 	%f251, %f241, %f240;
	fma.rn.f32 	%f252, %f251, %f250, %f232;
	mul.f32 	%f253, %f242, %f240;
	fma.rn.f32 	%f254, %f253, %f250, %f234;
	mul.f32 	%f255, %f243, %f240;
	fma.rn.f32 	%f256, %f255, %f250, %f236;
	ld.shared.v4.f32 	{%f257, %f258, %f259, %f260}, [_ZZ20simulate_interactionP6float4S0_fiE6others+192];
	sub.f32 	%f261, %f257, %f13;
	sub.f32 	%f262, %f258, %f14;
	sub.f32 	%f263, %f259, %f15;
	mul.f32 	%f264, %f262, %f262;
	fma.rn.f32 	%f265, %f261, %f261, %f264;
	fma.rn.f32 	%f266, %f263, %f263, %f265;
	add.f32 	%f267, %f266, 0f24E69595;
	rsqrt.approx.f32 	%f268, %f267;
	mul.f32 	%f269, %f268, %f268;
	mul.f32 	%f270, %f268, %f269;
	mul.f32 	%f271, %f261, %f260;
	fma.rn.f32 	%f272, %f271, %f270, %f252;
	mul.f32 	%f273, %f262, %f260;
	fma.rn.f32 	%f274, %f273, %f270, %f254;
	mul.f32 	%f275, %f263, %f260;
	fma.rn.f32 	%f276, %f275, %f270, %f256;
	ld.shared.v4.f32 	{%f277, %f278, %f279, %f280}, [_ZZ20simulate_interactionP6float4S0_fiE6others+208];
	sub.f32 	%f281, %f277, %f13;
	sub.f32 	%f282, %f278, %f14;
	sub.f32 	%f283, %f279, %f15;
	mul.f32 	%f284, %f282, %f282;
	fma.rn.f32 	%f285, %f281, %f281, %f284;
	fma.rn.f32 	%f286, %f283, %f283, %f285;
	add.f32 	%f287, %f286, 0f24E69595;
	rsqrt.approx.f32 	%f288, %f287;
	mul.f32 	%f289, %f288, %f288;
	mul.f32 	%f290, %f288, %f289;
	mul.f32 	%f291, %f281, %f280;
	fma.rn.f32 	%f292, %f291, %f290, %f272;
	mul.f32 	%f293, %f282, %f280;
	fma.rn.f32 	%f294, %f293, %f290, %f274;
	mul.f32 	%f295, %f283, %f280;
	fma.rn.f32 	%f296, %f295, %f290, %f276;
	ld.shared.v4.f32 	{%f297, %f298, %f299, %f300}, [_ZZ20simulate_interactionP6float4S0_fiE6others+224];
	sub.f32 	%f301, %f297, %f13;
	sub.f32 	%f302, %f298, %f14;
	sub.f32 	%f303, %f299, %f15;
	mul.f32 	%f304, %f302, %f302;
	fma.rn.f32 	%f305, %f301, %f301, %f304;
	fma.rn.f32 	%f306, %f303, %f303, %f305;
	add.f32 	%f307, %f306, 0f24E69595;
	rsqrt.approx.f32 	%f308, %f307;
	mul.f32 	%f309, %f308, %f308;
	mul.f32 	%f310, %f308, %f309;
	mul.f32 	%f311, %f301, %f300;
	fma.rn.f32 	%f312, %f311, %f310, %f292;
	mul.f32 	%f313, %f302, %f300;
	fma.rn.f32 	%f314, %f313, %f310, %f294;
	mul.f32 	%f315, %f303, %f300;
	fma.rn.f32 	%f316, %f315, %f310, %f296;
	ld.shared.v4.f32 	{%f317, %f318, %f319, %f320}, [_ZZ20simulate_interactionP6float4S0_fiE6others+240];
	sub.f32 	%f321, %f317, %f13;
	sub.f32 	%f322, %f318, %f14;
	sub.f32 	%f323, %f319, %f15;
	mul.f32 	%f324, %f322, %f322;
	fma.rn.f32 	%f325, %f321, %f321, %f324;
	fma.rn.f32 	%f326, %f323, %f323, %f325;
	add.f32 	%f327, %f326, 0f24E69595;
	rsqrt.approx.f32 	%f328, %f327;
	mul.f32 	%f329, %f328, %f328;
	mul.f32 	%f330, %f328, %f329;
	mul.f32 	%f331, %f321, %f320;
	fma.rn.f32 	%f332, %f331, %f330, %f312;
	mul.f32 	%f333, %f322, %f320;
	fma.rn.f32 	%f334, %f333, %f330, %f314;
	mul.f32 	%f335, %f323, %f320;
	fma.rn.f32 	%f336, %f335, %f330, %f316;
	ld.shared.v4.f32 	{%f337, %f338, %f339, %f340}, [_ZZ20simulate_interactionP6float4S0_fiE6others+256];
	sub.f32 	%f341, %f337, %f13;
	sub.f32 	%f342, %f338, %f14;
	sub.f32 	%f343, %f339, %f15;
	mul.f32 	%f344, %f342, %f342;
	fma.rn.f32 	%f345, %f341, %f341, %f344;
	fma.rn.f32 	%f346, %f343, %f343, %f345;
	add.f32 	%f347, %f346, 0f24E69595;
	rsqrt.approx.f32 	%f348, %f347;
	mul.f32 	%f349, %f348, %f348;
	mul.f32 	%f350, %f348, %f349;
	mul.f32 	%f351, %f341, %f340;
	fma.rn.f32 	%f352, %f351, %f350, %f332;
	mul.f32 	%f353, %f342, %f340;
	fma.rn.f32 	%f354, %f353, %f350, %f334;
	mul.f32 	%f355, %f343, %f340;
	fma.rn.f32 	%f356, %f355, %f350, %f336;
	ld.shared.v4.f32 	{%f357, %f358, %f359, %f360}, [_ZZ20simulate_interactionP6float4S0_fiE6others+272];
	sub.f32 	%f361, %f357, %f13;
	sub.f32 	%f362, %f358, %f14;
	sub.f32 	%f363, %f359, %f15;
	mul.f32 	%f364, %f362, %f362;
	fma.rn.f32 	%f365, %f361, %f361, %f364;
	fma.rn.f32 	%f366, %f363, %f363, %f365;
	add.f32 	%f367, %f366, 0f24E69595;
	rsqrt.approx.f32 	%f368, %f367;
	mul.f32 	%f369, %f368, %f368;
	mul.f32 	%f370, %f368, %f369;
	mul.f32 	%f371, %f361, %f360;
	fma.rn.f32 	%f372, %f371, %f370, %f352;
	mul.f32 	%f373, %f362, %f360;
	fma.rn.f32 	%f374, %f373, %f370, %f354;
	mul.f32 	%f375, %f363, %f360;
	fma.rn.f32 	%f376, %f375, %f370, %f356;
	ld.shared.v4.f32 	{%f377, %f378, %f379, %f380}, [_ZZ20simulate_interactionP6float4S0_fiE6others+288];
	sub.f32 	%f381, %f377, %f13;
	sub.f32 	%f382, %f378, %f14;
	sub.f32 	%f383, %f379, %f15;
	mul.f32 	%f384, %f382, %f382;
	fma.rn.f32 	%f385, %f381, %f381, %f384;
	fma.rn.f32 	%f386, %f383, %f383, %f385;
	add.f32 	%f387, %f386, 0f24E69595;
	rsqrt.approx.f32 	%f388, %f387;
	mul.f32 	%f389, %f388, %f388;
	mul.f32 	%f390, %f388, %f389;
	mul.f32 	%f391, %f381, %f380;
	fma.rn.f32 	%f392, %f391, %f390, %f372;
	mul.f32 	%f393, %f382, %f380;
	fma.rn.f32 	%f394, %f393, %f390, %f374;
	mul.f32 	%f395, %f383, %f380;
	fma.rn.f32 	%f396, %f395, %f390, %f376;
	ld.shared.v4.f32 	{%f397, %f398, %f399, %f400}, [_ZZ20simulate_interactionP6float4S0_fiE6others+304];
	sub.f32 	%f401, %f397, %f13;
	sub.f32 	%f402, %f398, %f14;
	sub.f32 	%f403, %f399, %f15;
	mul.f32 	%f404, %f402, %f402;
	fma.rn.f32 	%f405, %f401, %f401, %f404;
	fma.rn.f32 	%f406, %f403, %f403, %f405;
	add.f32 	%f407, %f406, 0f24E69595;
	rsqrt.approx.f32 	%f408, %f407;
	mul.f32 	%f409, %f408, %f408;
	mul.f32 	%f410, %f408, %f409;
	mul.f32 	%f411, %f401, %f400;
	fma.rn.f32 	%f412, %f411, %f410, %f392;
	mul.f32 	%f413, %f402, %f400;
	fma.rn.f32 	%f414, %f413, %f410, %f394;
	mul.f32 	%f415, %f403, %f400;
	fma.rn.f32 	%f416, %f415, %f410, %f396;
	ld.shared.v4.f32 	{%f417, %f418, %f419, %f420}, [_ZZ20simulate_interactionP6float4S0_fiE6others+320];
	sub.f32 	%f421, %f417, %f13;
	sub.f32 	%f422, %f418, %f14;
	sub.f32 	%f423, %f419, %f15;
	mul.f32 	%f424, %f422, %f422;
	fma.rn.f32 	%f425, %f421, %f421, %f424;
	fma.rn.f32 	%f426, %f423, %f423, %f425;
	add.f32 	%f427, %f426, 0f24E69595;
	rsqrt.approx.f32 	%f428, %f427;
	mul.f32 	%f429, %f428, %f428;
	mul.f32 	%f430, %f428, %f429;
	mul.f32 	%f431, %f421, %f420;
	fma.rn.f32 	%f432, %f431, %f430, %f412;
	mul.f32 	%f433, %f422, %f420;
	fma.rn.f32 	%f434, %f433, %f430, %f414;
	mul.f32 	%f435, %f423, %f420;
	fma.rn.f32 	%f436, %f435, %f430, %f416;
	ld.shared.v4.f32 	{%f437, %f438, %f439, %f440}, [_ZZ20simulate_interactionP6float4S0_fiE6others+336];
	sub.f32 	%f441, %f437, %f13;
	sub.f32 	%f442, %f438, %f14;
	sub.f32 	%f443, %f439, %f15;
	mul.f32 	%f444, %f442, %f442;
	fma.rn.f32 	%f445, %f441, %f441, %f444;
	fma.rn.f32 	%f446, %f443, %f443, %f445;
	add.f32 	%f447, %f446, 0f24E69595;
	rsqrt.approx.f32 	%f448, %f447;
	mul.f32 	%f449, %f448, %f448;
	mul.f32 	%f450, %f448, %f449;
	mul.f32 	%f451, %f441, %f440;
	fma.rn.f32 	%f452, %f451, %f450, %f432;
	mul.f32 	%f453, %f442, %f440;
	fma.rn.f32 	%f454, %f453, %f450, %f434;
	mul.f32 	%f455, %f443, %f440;
	fma.rn.f32 	%f456, %f455, %f450, %f436;
	ld.shared.v4.f32 	{%f457, %f458, %f459, %f460}, [_ZZ20simulate_interactionP6float4S0_fiE6others+352];
	sub.f32 	%f461, %f457, %f13;
	sub.f32 	%f462, %f458, %f14;
	sub.f32 	%f463, %f459, %f15;
	mul.f32 	%f464, %f462, %f462;
	fma.rn.f32 	%f465, %f461, %f461, %f464;
	fma.rn.f32 	%f466, %f463, %f463, %f465;
	add.f32 	%f467, %f466, 0f24E69595;
	rsqrt.approx.f32 	%f468, %f467;
	mul.f32 	%f469, %f468, %f468;
	mul.f32 	%f470, %f468, %f469;
	mul.f32 	%f471, %f461, %f460;
	fma.rn.f32 	%f472, %f471, %f470, %f452;
	mul.f32 	%f473, %f462, %f460;
	fma.rn.f32 	%f474, %f473, %f470, %f454;
	mul.f32 	%f475, %f463, %f460;
	fma.rn.f32 	%f476, %f475, %f470, %f456;
	ld.shared.v4.f32 	{%f477, %f478, %f479, %f480}, [_ZZ20simulate_interactionP6float4S0_fiE6others+368];
	sub.f32 	%f481, %f477, %f13;
	sub.f32 	%f482, %f478, %f14;
	sub.f32 	%f483, %f479, %f15;
	mul.f32 	%f484, %f482, %f482;
	fma.rn.f32 	%f485, %f481, %f481, %f484;
	fma.rn.f32 	%f486, %f483, %f483, %f485;
	add.f32 	%f487, %f486, 0f24E69595;
	rsqrt.approx.f32 	%f488, %f487;
	mul.f32 	%f489, %f488, %f488;
	mul.f32 	%f490, %f488, %f489;
	mul.f32 	%f491, %f481, %f480;
	fma.rn.f32 	%f492, %f491, %f490, %f472;
	mul.f32 	%f493, %f482, %f480;
	fma.rn.f32 	%f494, %f493, %f490, %f474;
	mul.f32 	%f495, %f483, %f480;
	fma.rn.f32 	%f496, %f495, %f490, %f476;
	ld.shared.v4.f32 	{%f497, %f498, %f499, %f500}, [_ZZ20simulate_interactionP6float4S0_fiE6others+384];
	sub.f32 	%f501, %f497, %f13;
	sub.f32 	%f502, %f498, %f14;
	sub.f32 	%f503, %f499, %f15;
	mul.f32 	%f504, %f502, %f502;
	fma.rn.f32 	%f505, %f501, %f501, %f504;
	fma.rn.f32 	%f506, %f503, %f503, %f505;
	add.f32 	%f507, %f506, 0f24E69595;
	rsqrt.approx.f32 	%f508, %f507;
	mul.f32 	%f509, %f508, %f508;
	mul.f32 	%f510, %f508, %f509;
	mul.f32 	%f511, %f501, %f500;
	fma.rn.f32 	%f512, %f511, %f510, %f492;
	mul.f32 	%f513, %f502, %f500;
	fma.rn.f32 	%f514, %f513, %f510, %f494;
	mul.f32 	%f515, %f503, %f500;
	fma.rn.f32 	%f516, %f515, %f510, %f496;
	ld.shared.v4.f32 	{%f517, %f518, %f519, %f520}, [_ZZ20simulate_interactionP6float4S0_fiE6others+400];
	sub.f32 	%f521, %f517, %f13;
	sub.f32 	%f522, %f518, %f14;
	sub.f32 	%f523, %f519, %f15;
	mul.f32 	%f524, %f522, %f522;
	fma.rn.f32 	%f525, %f521, %f521, %f524;
	fma.rn.f32 	%f526, %f523, %f523, %f525;
	add.f32 	%f527, %f526, 0f24E69595;
	rsqrt.approx.f32 	%f528, %f527;
	mul.f32 	%f529, %f528, %f528;
	mul.f32 	%f530, %f528, %f529;
	mul.f32 	%f531, %f521, %f520;
	fma.rn.f32 	%f532, %f531, %f530, %f512;
	mul.f32 	%f533, %f522, %f520;
	fma.rn.f32 	%f534, %f533, %f530, %f514;
	mul.f32 	%f535, %f523, %f520;
	fma.rn.f32 	%f536, %f535, %f530, %f516;
	ld.shared.v4.f32 	{%f537, %f538, %f539, %f540}, [_ZZ20simulate_interactionP6float4S0_fiE6others+416];
	sub.f32 	%f541, %f537, %f13;
	sub.f32 	%f542, %f538, %f14;
	sub.f32 	%f543, %f539, %f15;
	mul.f32 	%f544, %f542, %f542;
	fma.rn.f32 	%f545, %f541, %f541, %f544;
	fma.rn.f32 	%f546, %f543, %f543, %f545;
	add.f32 	%f547, %f546, 0f24E69595;
	rsqrt.approx.f32 	%f548, %f547;
	mul.f32 	%f549, %f548, %f548;
	mul.f32 	%f550, %f548, %f549;
	mul.f32 	%f551, %f541, %f540;
	fma.rn.f32 	%f552, %f551, %f550, %f532;
	mul.f32 	%f553, %f542, %f540;
	fma.rn.f32 	%f554, %f553, %f550, %f534;
	mul.f32 	%f555, %f543, %f540;
	fma.rn.f32 	%f556, %f555, %f550, %f536;
	ld.shared.v4.f32 	{%f557, %f558, %f559, %f560}, [_ZZ20simulate_interactionP6float4S0_fiE6others+432];
	sub.f32 	%f561, %f557, %f13;
	sub.f32 	%f562, %f558, %f14;
	sub.f32 	%f563, %f559, %f15;
	mul.f32 	%f564, %f562, %f562;
	fma.rn.f32 	%f565, %f561, %f561, %f564;
	fma.rn.f32 	%f566, %f563, %f563, %f565;
	add.f32 	%f567, %f566, 0f24E69595;
	rsqrt.approx.f32 	%f568, %f567;
	mul.f32 	%f569, %f568, %f568;
	mul.f32 	%f570, %f568, %f569;
	mul.f32 	%f571, %f561, %f560;
	fma.rn.f32 	%f572, %f571, %f570, %f552;
	mul.f32 	%f573, %f562, %f560;
	fma.rn.f32 	%f574, %f573, %f570, %f554;
	mul.f32 	%f575, %f563, %f560;
	fma.rn.f32 	%f576, %f575, %f570, %f556;
	ld.shared.v4.f32 	{%f577, %f578, %f579, %f580}, [_ZZ20simulate_interactionP6float4S0_fiE6others+448];
	sub.f32 	%f581, %f577, %f13;
	sub.f32 	%f582, %f578, %f14;
	sub.f32 	%f583, %f579, %f15;
	mul.f32 	%f584, %f582, %f582;
	fma.rn.f32 	%f585, %f581, %f581, %f584;
	fma.rn.f32 	%f586, %f583, %f583, %f585;
	add.f32 	%f587, %f586, 0f24E69595;
	rsqrt.approx.f32 	%f588, %f587;
	mul.f32 	%f589, %f588, %f588;
	mul.f32 	%f590, %f588, %f589;
	mul.f32 	%f591, %f581, %f580;
	fma.rn.f32 	%f592, %f591, %f590, %f572;
	mul.f32 	%f593, %f582, %f580;
	fma.rn.f32 	%f594, %f593, %f590, %f574;
	mul.f32 	%f595, %f583, %f580;
	fma.rn.f32 	%f596, %f595, %f590, %f576;
	ld.shared.v4.f32 	{%f597, %f598, %f599, %f600}, [_ZZ20simulate_interactionP6float4S0_fiE6others+464];
	sub.f32 	%f601, %f597, %f13;
	sub.f32 	%f602, %f598, %f14;
	sub.f32 	%f603, %f599, %f15;
	mul.f32 	%f604, %f602, %f602;
	fma.rn.f32 	%f605, %f601, %f601, %f604;
	fma.rn.f32 	%f606, %f603, %f603, %f605;
	add.f32 	%f607, %f606, 0f24E69595;
	rsqrt.approx.f32 	%f608, %f607;
	mul.f32 	%f609, %f608, %f608;
	mul.f32 	%f610, %f608, %f609;
	mul.f32 	%f611, %f601, %f600;
	fma.rn.f32 	%f612, %f611, %f610, %f592;
	mul.f32 	%f613, %f602, %f600;
	fma.rn.f32 	%f614, %f613, %f610, %f594;
	mul.f32 	%f615, %f603, %f600;
	fma.rn.f32 	%f616, %f615, %f610, %f596;
	ld.shared.v4.f32 	{%f617, %f618, %f619, %f620}, [_ZZ20simulate_interactionP6float4S0_fiE6others+480];
	sub.f32 	%f621, %f617, %f13;
	sub.f32 	%f622, %f618, %f14;
	sub.f32 	%f623, %f619, %f15;
	mul.f32 	%f624, %f622, %f622;
	fma.rn.f32 	%f625, %f621, %f621, %f624;
	fma.rn.f32 	%f626, %f623, %f623, %f625;
	add.f32 	%f627, %f626, 0f24E69595;
	rsqrt.approx.f32 	%f628, %f627;
	mul.f32 	%f629, %f628, %f628;
	mul.f32 	%f630, %f628, %f629;
	mul.f32 	%f631, %f621, %f620;
	fma.rn.f32 	%f632, %f631, %f630, %f612;
	mul.f32 	%f633, %f622, %f620;
	fma.rn.f32 	%f634, %f633, %f630, %f614;
	mul.f32 	%f635, %f623, %f620;
	fma.rn.f32 	%f636, %f635, %f630, %f616;
	ld.shared.v4.f32 	{%f637, %f638, %f639, %f640}, [_ZZ20simulate_interactionP6float4S0_fiE6others+496];
	sub.f32 	%f641, %f637, %f13;
	sub.f32 	%f642, %f638, %f14;
	sub.f32 	%f643, %f639, %f15;
	mul.f32 	%f644, %f642, %f642;
	fma.rn.f32 	%f645, %f641, %f641, %f644;
	fma.rn.f32 	%f646, %f643, %f643, %f645;
	add.f32 	%f647, %f646, 0f24E69595;
	rsqrt.approx.f32 	%f648, %f647;
	mul.f32 	%f649, %f648, %f648;
	mul.f32 	%f650, %f648, %f649;
	mul.f32 	%f651, %f641, %f640;
	fma.rn.f32 	%f652, %f651, %f650, %f632;
	mul.f32 	%f653, %f642, %f640;
	fma.rn.f32 	%f654, %f653, %f650, %f634;
	mul.f32 	%f655, %f643, %f640;
	fma.rn.f32 	%f656, %f655, %f650, %f636;
	ld.shared.v4.f32 	{%f657, %f658, %f659, %f660}, [_ZZ20simulate_interactionP6float4S0_fiE6others+512];
	sub.f32 	%f661, %f657, %f13;
	sub.f32 	%f662, %f658, %f14;
	sub.f32 	%f663, %f659, %f15;
	mul.f32 	%f664, %f662, %f662;
	fma.rn.f32 	%f665, %f661, %f661, %f664;
	fma.rn.f32 	%f666, %f663, %f663, %f665;
	add.f32 	%f667, %f666, 0f24E69595;
	rsqrt.approx.f32 	%f668, %f667;
	mul.f32 	%f669, %f668, %f668;
	mul.f32 	%f670, %f668, %f669;
	mul.f32 	%f671, %f661, %f660;
	fma.rn.f32 	%f672, %f671, %f670, %f652;
	mul.f32 	%f673, %f662, %f660;
	fma.rn.f32 	%f674, %f673, %f670, %f654;
	mul.f32 	%f675, %f663, %f660;
	fma.rn.f32 	%f676, %f675, %f670, %f656;
	ld.shared.v4.f32 	{%f677, %f678, %f679, %f680}, [_ZZ20simulate_interactionP6float4S0_fiE6others+528];
	sub.f32 	%f681, %f677, %f13;
	sub.f32 	%f682, %f678, %f14;
	sub.f32 	%f683, %f679, %f15;
	mul.f32 	%f684, %f682, %f682;
	fma.rn.f32 	%f685, %f681, %f681, %f684;
	fma.rn.f32 	%f686, %f683, %f683, %f685;
	add.f32 	%f687, %f686, 0f24E69595;
	rsqrt.approx.f32 	%f688, %f687;
	mul.f32 	%f689, %f688, %f688;
	mul.f32 	%f690, %f688, %f689;
	mul.f32 	%f691, %f681, %f680;
	fma.rn.f32 	%f692, %f691, %f690, %f672;
	mul.f32 	%f693, %f682, %f680;
	fma.rn.f32 	%f694, %f693, %f690, %f674;
	mul.f32 	%f695, %f683, %f680;
	fma.rn.f32 	%f696, %f695, %f690, %f676;
	ld.shared.v4.f32 	{%f697, %f698, %f699, %f700}, [_ZZ20simulate_interactionP6float4S0_fiE6others+544];
	sub.f32 	%f701, %f697, %f13;
	sub.f32 	%f702, %f698, %f14;
	sub.f32 	%f703, %f699, %f15;
	mul.f32 	%f704, %f702, %f702;
	fma.rn.f32 	%f705, %f701, %f701, %f704;
	fma.rn.f32 	%f706, %f703, %f703, %f705;
	add.f32 	%f707, %f706, 0f24E69595;
	rsqrt.approx.f32 	%f708, %f707;
	mul.f32 	%f709, %f708, %f708;
	mul.f32 	%f710, %f708, %f709;
	mul.f32 	%f711, %f701, %f700;
	fma.rn.f32 	%f712, %f711, %f710, %f692;
	mul.f32 	%f713, %f702, %f700;
	fma.rn.f32 	%f714, %f713, %f710, %f694;
	mul.f32 	%f715, %f703, %f700;
	fma.rn.f32 	%f716, %f715, %f710, %f696;
	ld.shared.v4.f32 	{%f717, %f718, %f719, %f720}, [_ZZ20simulate_interactionP6float4S0_fiE6others+560];
	sub.f32 	%f721, %f717, %f13;
	sub.f32 	%f722, %f718, %f14;
	sub.f32 	%f723, %f719, %f15;
	mul.f32 	%f724, %f722, %f722;
	fma.rn.f32 	%f725, %f721, %f721, %f724;
	fma.rn.f32 	%f726, %f723, %f723, %f725;
	add.f32 	%f727, %f726, 0f24E69595;
	rsqrt.approx.f32 	%f728, %f727;
	mul.f32 	%f729, %f728, %f728;
	mul.f32 	%f730, %f728, %f729;
	mul.f32 	%f731, %f721, %f720;
	fma.rn.f32 	%f732, %f731, %f730, %f712;
	mul.f32 	%f733, %f722, %f720;
	fma.rn.f32 	%f734, %f733, %f730, %f714;
	mul.f32 	%f735, %f723, %f720;
	fma.rn.f32 	%f736, %f735, %f730, %f716;
	ld.shared.v4.f32 	{%f737, %f738, %f739, %f740}, [_ZZ20simulate_interactionP6float4S0_fiE6others+576];
	sub.f32 	%f741, %f737, %f13;
	sub.f32 	%f742, %f738, %f14;
	sub.f32 	%f743, %f739, %f15;
	mul.f32 	%f744, %f742, %f742;
	fma.rn.f32 	%f745, %f741, %f741, %f744;
	fma.rn.f32 	%f746, %f743, %f743, %f745;
	add.f32 	%f747, %f746, 0f24E69595;
	rsqrt.approx.f32 	%f748, %f747;
	mul.f32 	%f749, %f748, %f748;
	mul.f32 	%f750, %f748, %f749;
	mul.f32 	%f751, %f741, %f740;
	fma.rn.f32 	%f752, %f751, %f750, %f732;
	mul.f32 	%f753, %f742, %f740;
	fma.rn.f32 	%f754, %f753, %f750, %f734;
	mul.f32 	%f755, %f743, %f740;
	fma.rn.f32 	%f756, %f755, %f750, %f736;
	ld.shared.v4.f32 	{%f757, %f758, %f759, %f760}, [_ZZ20simulate_interactionP6float4S0_fiE6others+592];
	sub.f32 	%f761, %f757, %f13;
	sub.f32 	%f762, %f758, %f14;
	sub.f32 	%f763, %f759, %f15;
	mul.f32 	%f764, %f762, %f762;
	fma.rn.f32 	%f765, %f761, %f761, %f764;
	fma.rn.f32 	%f766, %f763, %f763, %f765;
	add.f32 	%f767, %f766, 0f24E69595;
	rsqrt.approx.f32 	%f768, %f767;
	mul.f32 	%f769, %f768, %f768;
	mul.f32 	%f770, %f768, %f769;
	mul.f32 	%f771, %f761, %f760;
	fma.rn.f32 	%f772, %f771, %f770, %f752;
	mul.f32 	%f773, %f762, %f760;
	fma.rn.f32 	%f774, %f773, %f770, %f754;
	mul.f32 	%f775, %f763, %f760;
	fma.rn.f32 	%f776, %f775, %f770, %f756;
	ld.shared.v4.f32 	{%f777, %f778, %f779, %f780}, [_ZZ20simulate_interactionP6float4S0_fiE6others+608];
	sub.f32 	%f781, %f777, %f13;
	sub.f32 	%f782, %f778, %f14;
	sub.f32 	%f783, %f779, %f15;
	mul.f32 	%f784, %f782, %f782;
	fma.rn.f32 	%f785, %f781, %f781, %f784;
	fma.rn.f32 	%f786, %f783, %f783, %f785;
	add.f32 	%f787, %f786, 0f24E69595;
	rsqrt.approx.f32 	%f788, %f787;
	mul.f32 	%f789, %f788, %f788;
	mul.f32 	%f790, %f788, %f789;
	mul.f32 	%f791, %f781, %f780;
	fma.rn.f32 	%f792, %f791, %f790, %f772;
	mul.f32 	%f793, %f782, %f780;
	fma.rn.f32 	%f794, %f793, %f790, %f774;
	mul.f32 	%f795, %f783, %f780;
	fma.rn.f32 	%f796, %f795, %f790, %f776;
	ld.shared.v4.f32 	{%f797, %f798, %f799, %f800}, [_ZZ20simulate_interactionP6float4S0_fiE6others+624];
	sub.f32 	%f801, %f797, %f13;
	sub.f32 	%f802, %f798, %f14;
	sub.f32 	%f803, %f799, %f15;
	mul.f32 	%f804, %f802, %f802;
	fma.rn.f32 	%f805, %f801, %f801, %f804;
	fma.rn.f32 	%f806, %f803, %f803, %f805;
	add.f32 	%f807, %f806, 0f24E69595;
	rsqrt.approx.f32 	%f808, %f807;
	mul.f32 	%f809, %f808, %f808;
	mul.f32 	%f810, %f808, %f809;
	mul.f32 	%f811, %f801, %f800;
	fma.rn.f32 	%f812, %f811, %f810, %f792;
	mul.f32 	%f813, %f802, %f800;
	fma.rn.f32 	%f814, %f813, %f810, %f794;
	mul.f32 	%f815, %f803, %f800;
	fma.rn.f32 	%f816, %f815, %f810, %f796;
	ld.shared.v4.f32 	{%f817, %f818, %f819, %f820}, [_ZZ20simulate_interactionP6float4S0_fiE6others+640];
	sub.f32 	%f821, %f817, %f13;
	sub.f32 	%f822, %f818, %f14;
	sub.f32 	%f823, %f819, %f15;
	mul.f32 	%f824, %f822, %f822;
	fma.rn.f32 	%f825, %f821, %f821, %f824;
	fma.rn.f32 	%f826, %f823, %f823, %f825;
	add.f32 	%f827, %f826, 0f24E69595;
	rsqrt.approx.f32 	%f828, %f827;
	mul.f32 	%f829, %f828, %f828;
	mul.f32 	%f830, %f828, %f829;
	mul.f32 	%f831, %f821, %f820;
	fma.rn.f32 	%f832, %f831, %f830, %f812;
	mul.f32 	%f833, %f822, %f820;
	fma.rn.f32 	%f834, %f833, %f830, %f814;
	mul.f32 	%f835, %f823, %f820;
	fma.rn.f32 	%f836, %f835, %f830, %f816;
	ld.shared.v4.f32 	{%f837, %f838, %f839, %f840}, [_ZZ20simulate_interactionP6float4S0_fiE6others+656];
	sub.f32 	%f841, %f837, %f13;
	sub.f32 	%f842, %f838, %f14;
	sub.f32 	%f843, %f839, %f15;
	mul.f32 	%f844, %f842, %f842;
	fma.rn.f32 	%f845, %f841, %f841, %f844;
	fma.rn.f32 	%f846, %f843, %f843, %f845;
	add.f32 	%f847, %f846, 0f24E69595;
	rsqrt.approx.f32 	%f848, %f847;
	mul.f32 	%f849, %f848, %f848;
	mul.f32 	%f850, %f848, %f849;
	mul.f32 	%f851, %f841, %f840;
	fma.rn.f32 	%f852, %f851, %f850, %f832;
	mul.f32 	%f853, %f842, %f840;
	fma.rn.f32 	%f854, %f853, %f850, %f834;
	mul.f32 	%f855, %f843, %f840;
	fma.rn.f32 	%f856, %f855, %f850, %f836;
	ld.shared.v4.f32 	{%f857, %f858, %f859, %f860}, [_ZZ20simulate_interactionP6float4S0_fiE6others+672];
	sub.f32 	%f861, %f857, %f13;
	sub.f32 	%f862, %f858, %f14;
	sub.f32 	%f863, %f859, %f15;
	mul.f32 	%f864, %f862, %f862;
	fma.rn.f32 	%f865, %f861, %f861, %f864;
	fma.rn.f32 	%f866, %f863, %f863, %f865;
	add.f32 	%f867, %f866, 0f24E69595;
	rsqrt.approx.f32 	%f868, %f867;
	mul.f32 	%f869, %f868, %f868;
	mul.f32 	%f870, %f868, %f869;
	mul.f32 	%f871, %f861, %f860;
	fma.rn.f32 	%f872, %f871, %f870, %f852;
	mul.f32 	%f873, %f862, %f860;
	fma.rn.f32 	%f874, %f873, %f870, %f854;
	mul.f32 	%f875, %f863, %f860;
	fma.rn.f32 	%f876, %f875, %f870, %f856;
	ld.shared.v4.f32 	{%f877, %f878, %f879, %f880}, [_ZZ20simulate_interactionP6float4S0_fiE6others+688];
	sub.f32 	%f881, %f877, %f13;
	sub.f32 	%f882, %f878, %f14;
	sub.f32 	%f883, %f879, %f15;
	mul.f32 	%f884, %f882, %f882;
	fma.rn.f32 	%f885, %f881, %f881, %f884;
	fma.rn.f32 	%f886, %f883, %f883, %f885;
	add.f32 	%f887, %f886, 0f24E69595;
	rsqrt.approx.f32 	%f888, %f887;
	mul.f32 	%f889, %f888, %f888;
	mul.f32 	%f890, %f888, %f889;
	mul.f32 	%f891, %f881, %f880;
	fma.rn.f32 	%f892, %f891, %f890, %f872;
	mul.f32 	%f893, %f882, %f880;
	fma.rn.f32 	%f894, %f893, %f890, %f874;
	mul.f32 	%f895, %f883, %f880;
	fma.rn.f32 	%f896, %f895, %f890, %f876;
	ld.shared.v4.f32 	{%f897, %f898, %f899, %f900}, [_ZZ20simulate_interactionP6float4S0_fiE6others+704];
	sub.f32 	%f901, %f897, %f13;
	sub.f32 	%f902, %f898, %f14;
	sub.f32 	%f903, %f899, %f15;
	mul.f32 	%f904, %f902, %f902;
	fma.rn.f32 	%f905, %f901, %f901, %f904;
	fma.rn.f32 	%f906, %f903, %f903, %f905;
	add.f32 	%f907, %f906, 0f24E69595;
	rsqrt.approx.f32 	%f908, %f907;
	mul.f32 	%f909, %f908, %f908;
	mul.f32 	%f910, %f908, %f909;
	mul.f32 	%f911, %f901, %f900;
	fma.rn.f32 	%f912, %f911, %f910, %f892;
	mul.f32 	%f913, %f902, %f900;
	fma.rn.f32 	%f914, %f913, %f910, %f894;
	mul.f32 	%f915, %f903, %f900;
	fma.rn.f32 	%f916, %f915, %f910, %f896;
	ld.shared.v4.f32 	{%f917, %f918, %f919, %f920}, [_ZZ20simulate_interactionP6float4S0_fiE6others+720];
	sub.f32 	%f921, %f917, %f13;
	sub.f32 	%f922, %f918, %f14;
	sub.f32 	%f923, %f919, %f15;
	mul.f32 	%f924, %f922, %f922;
	fma.rn.f32 	%f925, %f921, %f921, %f924;
	fma.rn.f32 	%f926, %f923, %f923, %f925;
	add.f32 	%f927, %f926, 0f24E69595;
	rsqrt.approx.f32 	%f928, %f927;
	mul.f32 	%f929, %f928, %f928;
	mul.f32 	%f930, %f928, %f929;
	mul.f32 	%f931, %f921, %f920;
	fma.rn.f32 	%f932, %f931, %f930, %f912;
	mul.f32 	%f933, %f922, %f920;
	fma.rn.f32 	%f934, %f933, %f930, %f914;
	mul.f32 	%f935, %f923, %f920;
	fma.rn.f32 	%f936, %f935, %f930, %f916;
	ld.shared.v4.f32 	{%f937, %f938, %f939, %f940}, [_ZZ20simulate_interactionP6float4S0_fiE6others+736];
	sub.f32 	%f941, %f937, %f13;
	sub.f32 	%f942, %f938, %f14;
	sub.f32 	%f943, %f939, %f15;
	mul.f32 	%f944, %f942, %f942;
	fma.rn.f32 	%f945, %f941, %f941, %f944;
	fma.rn.f32 	%f946, %f943, %f943, %f945;
	add.f32 	%f947, %f946, 0f24E69595;
	rsqrt.approx.f32 	%f948, %f947;
	mul.f32 	%f949, %f948, %f948;
	mul.f32 	%f950, %f948, %f949;
	mul.f32 	%f951, %f941, %f940;
	fma.rn.f32 	%f952, %f951, %f950, %f932;
	mul.f32 	%f953, %f942, %f940;
	fma.rn.f32 	%f954, %f953, %f950, %f934;
	mul.f32 	%f955, %f943, %f940;
	fma.rn.f32 	%f956, %f955, %f950, %f936;
	ld.shared.v4.f32 	{%f957, %f958, %f959, %f960}, [_ZZ20simulate_interactionP6float4S0_fiE6others+752];
	sub.f32 	%f961, %f957, %f13;
	sub.f32 	%f962, %f958, %f14;
	sub.f32 	%f963, %f959, %f15;
	mul.f32 	%f964, %f962, %f962;
	fma.rn.f32 	%f965, %f961, %f961, %f964;
	fma.rn.f32 	%f966, %f963, %f963, %f965;
	add.f32 	%f967, %f966, 0f24E69595;
	rsqrt.approx.f32 	%f968, %f967;
	mul.f32 	%f969, %f968, %f968;
	mul.f32 	%f970, %f968, %f969;
	mul.f32 	%f971, %f961, %f960;
	fma.rn.f32 	%f972, %f971, %f970, %f952;
	mul.f32 	%f973, %f962, %f960;
	fma.rn.f32 	%f974, %f973, %f970, %f954;
	mul.f32 	%f975, %f963, %f960;
	fma.rn.f32 	%f976, %f975, %f970, %f956;
	ld.shared.v4.f32 	{%f977, %f978, %f979, %f980}, [_ZZ20simulate_interactionP6float4S0_fiE6others+768];
	sub.f32 	%f981, %f977, %f13;
	sub.f32 	%f982, %f978, %f14;
	sub.f32 	%f983, %f979, %f15;
	mul.f32 	%f984, %f982, %f982;
	fma.rn.f32 	%f985, %f981, %f981, %f984;
	fma.rn.f32 	%f986, %f983, %f983, %f985;
	add.f32 	%f987, %f986, 0f24E69595;
	rsqrt.approx.f32 	%f988, %f987;
	mul.f32 	%f989, %f988, %f988;
	mul.f32 	%f990, %f988, %f989;
	mul.f32 	%f991, %f981, %f980;
	fma.rn.f32 	%f992, %f991, %f990, %f972;
	mul.f32 	%f993, %f982, %f980;
	fma.rn.f32 	%f994, %f993, %f990, %f974;
	mul.f32 	%f995, %f983, %f980;
	fma.rn.f32 	%f996, %f995, %f990, %f976;
	ld.shared.v4.f32 	{%f997, %f998, %f999, %f1000}, [_ZZ20simulate_interactionP6float4S0_fiE6others+784];
	sub.f32 	%f1001, %f997, %f13;
	sub.f32 	%f1002, %f998, %f14;
	sub.f32 	%f1003, %f999, %f15;
	mul.f32 	%f1004, %f1002, %f1002;
	fma.rn.f32 	%f1005, %f1001, %f1001, %f1004;
	fma.rn.f32 	%f1006, %f1003, %f1003, %f1005;
	add.f32 	%f1007, %f1006, 0f24E69595;
	rsqrt.approx.f32 	%f1008, %f1007;
	mul.f32 	%f1009, %f1008, %f1008;
	mul.f32 	%f1010, %f1008, %f1009;
	mul.f32 	%f1011, %f1001, %f1000;
	fma.rn.f32 	%f1012, %f1011, %f1010, %f992;
	mul.f32 	%f1013, %f1002, %f1000;
	fma.rn.f32 	%f1014, %f1013, %f1010, %f994;
	mul.f32 	%f1015, %f1003, %f1000;
	fma.rn.f32 	%f1016, %f1015, %f1010, %f996;
	ld.shared.v4.f32 	{%f1017, %f1018, %f1019, %f1020}, [_ZZ20simulate_interactionP6float4S0_fiE6others+800];
	sub.f32 	%f1021, %f1017, %f13;
	sub.f32 	%f1022, %f1018, %f14;
	sub.f32 	%f1023, %f1019, %f15;
	mul.f32 	%f1024, %f1022, %f1022;
	fma.rn.f32 	%f1025, %f1021, %f1021, %f1024;
	fma.rn.f32 	%f1026, %f1023, %f1023, %f1025;
	add.f32 	%f1027, %f1026, 0f24E69595;
	rsqrt.approx.f32 	%f1028, %f1027;
	mul.f32 	%f1029, %f1028, %f1028;
	mul.f32 	%f1030, %f1028, %f1029;
	mul.f32 	%f1031, %f1021, %f1020;
	fma.rn.f32 	%f1032, %f1031, %f1030, %f1012;
	mul.f32 	%f1033, %f1022, %f1020;
	fma.rn.f32 	%f1034, %f1033, %f1030, %f1014;
	mul.f32 	%f1035, %f1023, %f1020;
	fma.rn.f32 	%f1036, %f1035, %f1030, %f1016;
	ld.shared.v4.f32 	{%f1037, %f1038, %f1039, %f1040}, [_ZZ20simulate_interactionP6float4S0_fiE6others+816];
	sub.f32 	%f1041, %f1037, %f13;
	sub.f32 	%f1042, %f1038, %f14;
	sub.f32 	%f1043, %f1039, %f15;
	mul.f32 	%f1044, %f1042, %f1042;
	fma.rn.f32 	%f1045, %f1041, %f1041, %f1044;
	fma.rn.f32 	%f1046, %f1043, %f1043, %f1045;
	add.f32 	%f1047, %f1046, 0f24E69595;
	rsqrt.approx.f32 	%f1048, %f1047;
	mul.f32 	%f1049, %f1048, %f1048;
	mul.f32 	%f1050, %f1048, %f1049;
	mul.f32 	%f1051, %f1041, %f1040;
	fma.rn.f32 	%f1052, %f1051, %f1050, %f1032;
	mul.f32 	%f1053, %f1042, %f1040;
	fma.rn.f32 	%f1054, %f1053, %f1050, %f1034;
	mul.f32 	%f1055, %f1043, %f1040;
	fma.rn.f32 	%f1056, %f1055, %f1050, %f1036;
	ld.shared.v4.f32 	{%f1057, %f1058, %f1059, %f1060}, [_ZZ20simulate_interactionP6float4S0_fiE6others+832];
	sub.f32 	%f1061, %f1057, %f13;
	sub.f32 	%f1062, %f1058, %f14;
	sub.f32 	%f1063, %f1059, %f15;
	mul.f32 	%f1064, %f1062, %f1062;
	fma.rn.f32 	%f1065, %f1061, %f1061, %f1064;
	fma.rn.f32 	%f1066, %f1063, %f1063, %f1065;
	add.f32 	%f1067, %f1066, 0f24E69595;
	rsqrt.approx.f32 	%f1068, %f1067;
	mul.f32 	%f1069, %f1068, %f1068;
	mul.f32 	%f1070, %f1068, %f1069;
	mul.f32 	%f1071, %f1061, %f1060;
	fma.rn.f32 	%f1072, %f1071, %f1070, %f1052;
	mul.f32 	%f1073, %f1062, %f1060;
	fma.rn.f32 	%f1074, %f1073, %f1070, %f1054;
	mul.f32 	%f1075, %f1063, %f1060;
	fma.rn.f32 	%f1076, %f1075, %f1070, %f1056;
	ld.shared.v4.f32 	{%f1077, %f1078, %f1079, %f1080}, [_ZZ20simulate_interactionP6float4S0_fiE6others+848];
	sub.f32 	%f1081, %f1077, %f13;
	sub.f32 	%f1082, %f1078, %f14;
	sub.f32 	%f1083, %f1079, %f15;
	mul.f32 	%f1084, %f1082, %f1082;
	fma.rn.f32 	%f1085, %f1081, %f1081, %f1084;
	fma.rn.f32 	%f1086, %f1083, %f1083, %f1085;
	add.f32 	%f1087, %f1086, 0f24E69595;
	rsqrt.approx.f32 	%f1088, %f1087;
	mul.f32 	%f1089, %f1088, %f1088;
	mul.f32 	%f1090, %f1088, %f1089;
	mul.f32 	%f1091, %f1081, %f1080;
	fma.rn.f32 	%f1092, %f1091, %f1090, %f1072;
	mul.f32 	%f1093, %f1082, %f1080;
	fma.rn.f32 	%f1094, %f1093, %f1090, %f1074;
	mul.f32 	%f1095, %f1083, %f1080;
	fma.rn.f32 	%f1096, %f1095, %f1090, %f1076;
	ld.shared.v4.f32 	{%f1097, %f1098, %f1099, %f1100}, [_ZZ20simulate_interactionP6float4S0_fiE6others+864];
	sub.f32 	%f1101, %f1097, %f13;
	sub.f32 	%f1102, %f1098, %f14;
	sub.f32 	%f1103, %f1099, %f15;
	mul.f32 	%f1104, %f1102, %f1102;
	fma.rn.f32 	%f1105, %f1101, %f1101, %f1104;
	fma.rn.f32 	%f1106, %f1103, %f1103, %f1105;
	add.f32 	%f1107, %f1106, 0f24E69595;
	rsqrt.approx.f32 	%f1108, %f1107;
	mul.f32 	%f1109, %f1108, %f1108;
	mul.f32 	%f1110, %f1108, %f1109;
	mul.f32 	%f1111, %f1101, %f1100;
	fma.rn.f32 	%f1112, %f1111, %f1110, %f1092;
	mul.f32 	%f1113, %f1102, %f1100;
	fma.rn.f32 	%f1114, %f1113, %f1110, %f1094;
	mul.f32 	%f1115, %f1103, %f1100;
	fma.rn.f32 	%f1116, %f1115, %f1110, %f1096;
	ld.shared.v4.f32 	{%f1117, %f1118, %f1119, %f1120}, [_ZZ20simulate_interactionP6float4S0_fiE6others+880];
	sub.f32 	%f1121, %f1117, %f13;
	sub.f32 	%f1122, %f1118, %f14;
	sub.f32 	%f1123, %f1119, %f15;
	mul.f32 	%f1124, %f1122, %f1122;
	fma.rn.f32 	%f1125, %f1121, %f1121, %f1124;
	fma.rn.f32 	%f1126, %f1123, %f1123, %f1125;
	add.f32 	%f1127, %f1126, 0f24E69595;
	rsqrt.approx.f32 	%f1128, %f1127;
	mul.f32 	%f1129, %f1128, %f1128;
	mul.f32 	%f1130, %f1128, %f1129;
	mul.f32 	%f1131, %f1121, %f1120;
	fma.rn.f32 	%f1132, %f1131, %f1130, %f1112;
	mul.f32 	%f1133, %f1122, %f1120;
	fma.rn.f32 	%f1134, %f1133, %f1130, %f1114;
	mul.f32 	%f1135, %f1123, %f1120;
	fma.rn.f32 	%f1136, %f1135, %f1130, %f1116;
	ld.shared.v4.f32 	{%f1137, %f1138, %f1139, %f1140}, [_ZZ20simulate_interactionP6float4S0_fiE6others+896];
	sub.f32 	%f1141, %f1137, %f13;
	sub.f32 	%f1142, %f1138, %f14;
	sub.f32 	%f1143, %f1139, %f15;
	mul.f32 	%f1144, %f1142, %f1142;
	fma.rn.f32 	%f1145, %f1141, %f1141, %f1144;
	fma.rn.f32 	%f1146, %f1143, %f1143, %f1145;
	add.f32 	%f1147, %f1146, 0f24E69595;
	rsqrt.approx.f32 	%f1148, %f1147;
	mul.f32 	%f1149, %f1148, %f1148;
	mul.f32 	%f1150, %f1148, %f1149;
	mul.f32 	%f1151, %f1141, %f1140;
	fma.rn.f32 	%f1152, %f1151, %f1150, %f1132;
	mul.f32 	%f1153, %f1142, %f1140;
	fma.rn.f32 	%f1154, %f1153, %f1150, %f1134;
	mul.f32 	%f1155, %f1143, %f1140;
	fma.rn.f32 	%f1156, %f1155, %f1150, %f1136;
	ld.shared.v4.f32 	{%f1157, %f1158, %f1159, %f1160}, [_ZZ20simulate_interactionP6float4S0_fiE6others+912];
	sub.f32 	%f1161, %f1157, %f13;
	sub.f32 	%f1162, %f1158, %f14;
	sub.f32 	%f1163, %f1159, %f15;
	mul.f32 	%f1164, %f1162, %f1162;
	fma.rn.f32 	%f1165, %f1161, %f1161, %f1164;
	fma.rn.f32 	%f1166, %f1163, %f1163, %f1165;
	add.f32 	%f1167, %f1166, 0f24E69595;
	rsqrt.approx.f32 	%f1168, %f1167;
	mul.f32 	%f1169, %f1168, %f1168;
	mul.f32 	%f1170, %f1168, %f1169;
	mul.f32 	%f1171, %f1161, %f1160;
	fma.rn.f32 	%f1172, %f1171, %f1170, %f1152;
	mul.f32 	%f1173, %f1162, %f1160;
	fma.rn.f32 	%f1174, %f1173, %f1170, %f1154;
	mul.f32 	%f1175, %f1163, %f1160;
	fma.rn.f32 	%f1176, %f1175, %f1170, %f1156;
	ld.shared.v4.f32 	{%f1177, %f1178, %f1179, %f1180}, [_ZZ20simulate_interactionP6float4S0_fiE6others+928];
	sub.f32 	%f1181, %f1177, %f13;
	sub.f32 	%f1182, %f1178, %f14;
	sub.f32 	%f1183, %f1179, %f15;
	mul.f32 	%f1184, %f1182, %f1182;
	fma.rn.f32 	%f1185, %f1181, %f1181, %f1184;
	fma.rn.f32 	%f1186, %f1183, %f1183, %f1185;
	add.f32 	%f1187, %f1186, 0f24E69595;
	rsqrt.approx.f32 	%f1188, %f1187;
	mul.f32 	%f1189, %f1188, %f1188;
	mul.f32 	%f1190, %f1188, %f1189;
	mul.f32 	%f1191, %f1181, %f1180;
	fma.rn.f32 	%f1192, %f1191, %f1190, %f1172;
	mul.f32 	%f1193, %f1182, %f1180;
	fma.rn.f32 	%f1194, %f1193, %f1190, %f1174;
	mul.f32 	%f1195, %f1183, %f1180;
	fma.rn.f32 	%f1196, %f1195, %f1190, %f1176;
	ld.shared.v4.f32 	{%f1197, %f1198, %f1199, %f1200}, [_ZZ20simulate_interactionP6float4S0_fiE6others+944];
	sub.f32 	%f1201, %f1197, %f13;
	sub.f32 	%f1202, %f1198, %f14;
	sub.f32 	%f1203, %f1199, %f15;
	mul.f32 	%f1204, %f1202, %f1202;
	fma.rn.f32 	%f1205, %f1201, %f1201, %f1204;
	fma.rn.f32 	%f1206, %f1203, %f1203, %f1205;
	add.f32 	%f1207, %f1206, 0f24E69595;
	rsqrt.approx.f32 	%f1208, %f1207;
	mul.f32 	%f1209, %f1208, %f1208;
	mul.f32 	%f1210, %f1208, %f1209;
	mul.f32 	%f1211, %f1201, %f1200;
	fma.rn.f32 	%f1212, %f1211, %f1210, %f1192;
	mul.f32 	%f1213, %f1202, %f1200;
	fma.rn.f32 	%f1214, %f1213, %f1210, %f1194;
	mul.f32 	%f1215, %f1203, %f1200;
	fma.rn.f32 	%f1216, %f1215, %f1210, %f1196;
	ld.shared.v4.f32 	{%f1217, %f1218, %f1219, %f1220}, [_ZZ20simulate_interactionP6float4S0_fiE6others+960];
	sub.f32 	%f1221, %f1217, %f13;
	sub.f32 	%f1222, %f1218, %f14;
	sub.f32 	%f1223, %f1219, %f15;
	mul.f32 	%f1224, %f1222, %f1222;
	fma.rn.f32 	%f1225, %f1221, %f1221, %f1224;
	fma.rn.f32 	%f1226, %f1223, %f1223, %f1225;
	add.f32 	%f1227, %f1226, 0f24E69595;
	rsqrt.approx.f32 	%f1228, %f1227;
	mul.f32 	%f1229, %f1228, %f1228;
	mul.f32 	%f1230, %f1228, %f1229;
	mul.f32 	%f1231, %f1221, %f1220;
	fma.rn.f32 	%f1232, %f1231, %f1230, %f1212;
	mul.f32 	%f1233, %f1222, %f1220;
	fma.rn.f32 	%f1234, %f1233, %f1230, %f1214;
	mul.f32 	%f1235, %f1223, %f1220;
	fma.rn.f32 	%f1236, %f1235, %f1230, %f1216;
	ld.shared.v4.f32 	{%f1237, %f1238, %f1239, %f1240}, [_ZZ20simulate_interactionP6float4S0_fiE6others+976];
	sub.f32 	%f1241, %f1237, %f13;
	sub.f32 	%f1242, %f1238, %f14;
	sub.f32 	%f1243, %f1239, %f15;
	mul.f32 	%f1244, %f1242, %f1242;
	fma.rn.f32 	%f1245, %f1241, %f1241, %f1244;
	fma.rn.f32 	%f1246, %f1243, %f1243, %f1245;
	add.f32 	%f1247, %f1246, 0f24E69595;
	rsqrt.approx.f32 	%f1248, %f1247;
	mul.f32 	%f1249, %f1248, %f1248;
	mul.f32 	%f1250, %f1248, %f1249;
	mul.f32 	%f1251, %f1241, %f1240;
	fma.rn.f32 	%f1252, %f1251, %f1250, %f1232;
	mul.f32 	%f1253, %f1242, %f1240;
	fma.rn.f32 	%f1254, %f1253, %f1250, %f1234;
	mul.f32 	%f1255, %f1243, %f1240;
	fma.rn.f32 	%f1256, %f1255, %f1250, %f1236;
	ld.shared.v4.f32 	{%f1257, %f1258, %f1259, %f1260}, [_ZZ20simulate_interactionP6float4S0_fiE6others+992];
	sub.f32 	%f1261, %f1257, %f13;
	sub.f32 	%f1262, %f1258, %f14;
	sub.f32 	%f1263, %f1259, %f15;
	mul.f32 	%f1264, %f1262, %f1262;
	fma.rn.f32 	%f1265, %f1261, %f1261, %f1264;
	fma.rn.f32 	%f1266, %f1263, %f1263, %f1265;
	add.f32 	%f1267, %f1266, 0f24E69595;
	rsqrt.approx.f32 	%f1268, %f1267;
	mul.f32 	%f1269, %f1268, %f1268;
	mul.f32 	%f1270, %f1268, %f1269;
	mul.f32 	%f1271, %f1261, %f1260;
	fma.rn.f32 	%f1272, %f1271, %f1270, %f1252;
	mul.f32 	%f1273, %f1262, %f1260;
	fma.rn.f32 	%f1274, %f1273, %f1270, %f1254;
	mul.f32 	%f1275, %f1263, %f1260;
	fma.rn.f32 	%f1276, %f1275, %f1270, %f1256;
	ld.shared.v4.f32 	{%f1277, %f1278, %f1279, %f1280}, [_ZZ20simulate_interactionP6float4S0_fiE6others+1008];
	sub.f32 	%f1281, %f1277, %f13;
	sub.f32 	%f1282, %f1278, %f14;
	sub.f32 	%f1283, %f1279, %f15;
	mul.f32 	%f1284, %f1282, %f1282;
	fma.rn.f32 	%f1285, %f1281, %f1281, %f1284;
	fma.rn.f32 	%f1286, %f1283, %f1283, %f1285;
	add.f32 	%f1287, %f1286, 0f24E69595;
	rsqrt.approx.f32 	%f1288, %f1287;
	mul.f32 	%f1289, %f1288, %f1288;
	mul.f32 	%f1290, %f1288, %f1289;
	mul.f32 	%f1291, %f1281, %f1280;
	fma.rn.f32 	%f1292, %f1291, %f1290, %f1272;
	mul.f32 	%f1293, %f1282, %f1280;
	fma.rn.f32 	%f1294, %f1293, %f1290, %f1274;
	mul.f32 	%f1295, %f1283, %f1280;
	fma.rn.f32 	%f1296, %f1295, %f1290, %f1276;
	ld.shared.v4.f32 	{%f1297, %f1298, %f1299, %f1300}, [_ZZ20simulate_interactionP6float4S0_fiE6others+1024];
	sub.f32 	%f1301, %f1297, %f13;
	sub.f32 	%f1302, %f1298, %f14;
	sub.f32 	%f1303, %f1299, %f15;
	mul.f32 	%f1304, %f1302, %f1302;
	fma.rn.f32 	%f1305, %f1301, %f1301, %f1304;
	fma.rn.f32 	%f1306, %f1303, %f1303, %f1305;
	add.f32 	%f1307, %f1306, 0f24E69595;
	rsqrt.approx.f32 	%f1308, %f1307;
	mul.f32 	%f1309, %f1308, %f1308;
	mul.f32 	%f1310, %f1308, %f1309;
	mul.f32 	%f1311, %f1301, %f1300;
	fma.rn.f32 	%f1312, %f1311, %f1310, %f1292;
	mul.f32 	%f1313, %f1302, %f1300;
	fma.rn.f32 	%f1314, %f1313, %f1310, %f1294;
	mul.f32 	%f1315, %f1303, %f1300;
	fma.rn.f32 	%f1316, %f1315, %f1310, %f1296;
	ld.shared.v4.f32 	{%f1317, %f1318, %f1319, %f1320}, [_ZZ20simulate_interactionP6float4S0_fiE6others+1040];
	sub.f32 	%f1321, %f1317, %f13;
	sub.f32 	%f1322, %f1318, %f14;
	sub.f32 	%f1323, %f1319, %f15;
	mul.f32 	%f1324, %f1322, %f1322;
	fma.rn.f32 	%f1325, %f1321, %f1321, %f1324;
	fma.rn.f32 	%f1326, %f1323, %f1323, %f1325;
	add.f32 	%f1327, %f1326, 0f24E69595;
	rsqrt.approx.f32 	%f1328, %f1327;
	mul.f32 	%f1329, %f1328, %f1328;
	mul.f32 	%f1330, %f1328, %f1329;
	mul.f32 	%f1331, %f1321, %f1320;
	fma.rn.f32 	%f1332, %f1331, %f1330, %f1312;
	mul.f32 	%f1333, %f1322, %f1320;
	fma.rn.f32 	%f1334, %f1333, %f1330, %f1314;
	mul.f32 	%f1335, %f1323, %f1320;
	fma.rn.f32 	%f1336, %f1335, %f1330, %f1316;
	ld.shared.v4.f32 	{%f1337, %f1338, %f1339, %f1340}, [_ZZ20simulate_interactionP6float4S0_fiE6others+1056];
	sub.f32 	%f1341, %f1337, %f13;
	sub.f32 	%f1342, %f1338, %f14;
	sub.f32 	%f1343, %f1339, %f15;
	mul.f32 	%f1344, %f1342, %f1342;
	fma.rn.f32 	%f1345, %f1341, %f1341, %f1344;
	fma.rn.f32 	%f1346, %f1343, %f1343, %f1345;
	add.f32 	%f1347, %f1346, 0f24E69595;
	rsqrt.approx.f32 	%f1348, %f1347;
	mul.f32 	%f1349, %f1348, %f1348;
	mul.f32 	%f1350, %f1348, %f1349;
	mul.f32 	%f1351, %f1341, %f1340;
	fma.rn.f32 	%f1352, %f1351, %f1350, %f1332;
	mul.f32 	%f1353, %f1342, %f1340;
	fma.rn.f32 	%f1354, %f1353, %f1350, %f1334;
	mul.f32 	%f1355, %f1343, %f1340;
	fma.rn.f32 	%f1356, %f1355, %f1350, %f1336;
	ld.shared.v4.f32 	{%f1357, %f1358, %f1359, %f1360}, [_ZZ20simulate_interactionP6float4S0_fiE6others+1072];
	sub.f32 	%f1361, %f1357, %f13;
	sub.f32 	%f1362, %f1358, %f14;
	sub.f32 	%f1363, %f1359, %f15;
	mul.f32 	%f1364, %f1362, %f1362;
	fma.rn.f32 	%f1365, %f1361, %f1361, %f1364;
	fma.rn.f32 	%f1366, %f1363, %f1363, %f1365;
	add.f32 	%f1367, %f1366, 0f24E69595;
	rsqrt.approx.f32 	%f1368, %f1367;
	mul.f32 	%f1369, %f1368, %f1368;
	mul.f32 	%f1370, %f1368, %f1369;
	mul.f32 	%f1371, %f1361, %f1360;
	fma.rn.f32 	%f1372, %f1371, %f1370, %f1352;
	mul.f32 	%f1373, %f1362, %f1360;
	fma.rn.f32 	%f1374, %f1373, %f1370, %f1354;
	mul.f32 	%f1375, %f1363, %f1360;
	fma.rn.f32 	%f1376, %f1375, %f1370, %f1356;
	ld.shared.v4.f32 	{%f1377, %f1378, %f1379, %f1380}, [_ZZ20simulate_interactionP6float4S0_fiE6others+1088];
	sub.f32 	%f1381, %f1377, %f13;
	sub.f32 	%f1382, %f1378, %f14;
	sub.f32 	%f1383, %f1379, %f15;
	mul.f32 	%f1384, %f1382, %f1382;
	fma.rn.f32 	%f1385, %f1381, %f1381, %f1384;
	fma.rn.f32 	%f1386, %f1383, %f1383, %f1385;
	add.f32 	%f1387, %f1386, 0f24E69595;
	rsqrt.approx.f32 	%f1388, %f1387;
	mul.f32 	%f1389, %f1388, %f1388;
	mul.f32 	%f1390, %f1388, %f1389;
	mul.f32 	%f1391, %f1381, %f1380;
	fma.rn.f32 	%f1392, %f1391, %f1390, %f1372;
	mul.f32 	%f1393, %f1382, %f1380;
	fma.rn.f32 	%f1394, %f1393, %f1390, %f1374;
	mul.f32 	%f1395, %f1383, %f1380;
	fma.rn.f32 	%f1396, %f1395, %f1390, %f1376;
	ld.shared.v4.f32 	{%f1397, %f1398, %f1399, %f1400}, [_ZZ20simulate_interactionP6float4S0_fiE6others+1104];
	sub.f32 	%f1401, %f1397, %f13;
	sub.f32 	%f1402, %f1398, %f14;
	sub.f32 	%f1403, %f1399, %f15;
	mul.f32 	%f1404, %f1402, %f1402;
	fma.rn.f32 	%f1405, %f1401, %f1401, %f1404;
	fma.rn.f32 	%f1406, %f1403, %f1403, %f1405;
	add.f32 	%f1407, %f1406, 0f24E69595;
	rsqrt.approx.f32 	%f1408, %f1407;
	mul.f32 	%f1409, %f1408, %f1408;
	mul.f32 	%f1410, %f1408, %f1409;
	mul.f32 	%f1411, %f1401, %f1400;
	fma.rn.f32 	%f1412, %f1411, %f1410, %f1392;
	mul.f32 	%f1413, %f1402, %f1400;
	fma.rn.f32 	%f1414, %f1413, %f1410, %f1394;
	mul.f32 	%f1415, %f1403, %f1400;
	fma.rn.f32 	%f1416, %f1415, %f1410, %f1396;
	ld.shared.v4.f32 	{%f1417, %f1418, %f1419, %f1420}, [_ZZ20simulate_interactionP6float4S0_fiE6others+1120];
	sub.f32 	%f1421, %f1417, %f13;
	sub.f32 	%f1422, %f1418, %f14;
	sub.f32 	%f1423, %f1419, %f15;
	mul.f32 	%f1424, %f1422, %f1422;
	fma.rn.f32 	%f1425, %f1421, %f1421, %f1424;
	fma.rn.f32 	%f1426, %f1423, %f1423, %f1425;
	add.f32 	%f1427, %f1426, 0f24E69595;
	rsqrt.approx.f32 	%f1428, %f1427;
	mul.f32 	%f1429, %f1428, %f1428;
	mul.f32 	%f1430, %f1428, %f1429;
	mul.f32 	%f1431, %f1421, %f1420;
	fma.rn.f32 	%f1432, %f1431, %f1430, %f1412;
	mul.f32 	%f1433, %f1422, %f1420;
	fma.rn.f32 	%f1434, %f1433, %f1430, %f1414;
	mul.f32 	%f1435, %f1423, %f1420;
	fma.rn.f32 	%f1436, %f1435, %f1430, %f1416;
	ld.shared.v4.f32 	{%f1437, %f1438, %f1439, %f1440}, [_ZZ20simulate_interactionP6float4S0_fiE6others+1136];
	sub.f32 	%f1441, %f1437, %f13;
	sub.f32 	%f1442, %f1438, %f14;
	sub.f32 	%f1443, %f1439, %f15;
	mul.f32 	%f1444, %f1442, %f1442;
	fma.rn.f32 	%f1445, %f1441, %f1441, %f1444;
	fma.rn.f32 	%f1446, %f1443, %f1443, %f1445;
	add.f32 	%f1447, %f1446, 0f24E69595;
	rsqrt.approx.f32 	%f1448, %f1447;
	mul.f32 	%f1449, %f1448, %f1448;
	mul.f32 	%f1450, %f1448, %f1449;
	mul.f32 	%f1451, %f1441, %f1440;
	fma.rn.f32 	%f1452, %f1451, %f1450, %f1432;
	mul.f32 	%f1453, %f1442, %f1440;
	fma.rn.f32 	%f1454, %f1453, %f1450, %f1434;
	mul.f32 	%f1455, %f1443, %f1440;
	fma.rn.f32 	%f1456, %f1455, %f1450, %f1436;
	ld.shared.v4.f32 	{%f1457, %f1458, %f1459, %f1460}, [_ZZ20simulate_interactionP6float4S0_fiE6others+1152];
	sub.f32 	%f1461, %f1457, %f13;
	sub.f32 	%f1462, %f1458, %f14;
	sub.f32 	%f1463, %f1459, %f15;
	mul.f32 	%f1464, %f1462, %f1462;
	fma.rn.f32 	%f1465, %f1461, %f1461, %f1464;
	fma.rn.f32 	%f1466, %f1463, %f1463, %f1465;
	add.f32 	%f1467, %f1466, 0f24E69595;
	rsqrt.approx.f32 	%f1468, %f1467;
	mul.f32 	%f1469, %f1468, %f1468;
	mul.f32 	%f1470, %f1468, %f1469;
	mul.f32 	%f1471, %f1461, %f1460;
	fma.rn.f32 	%f1472, %f1471, %f1470, %f1452;
	mul.f32 	%f1473, %f1462, %f1460;
	fma.rn.f32 	%f1474, %f1473, %f1470, %f1454;
	mul.f32 	%f1475, %f1463, %f1460;
	fma.rn.f32 	%f1476, %f1475, %f1470, %f1456;
	ld.shared.v4.f32 	{%f1477, %f1478, %f1479, %f1480}, [_ZZ20simulate_interactionP6float4S0_fiE6others+1168];
	sub.f32 	%f1481, %f1477, %f13;
	sub.f32 	%f1482, %f1478, %f14;
	sub.f32 	%f1483, %f1479, %f15;
	mul.f32 	%f1484, %f1482, %f1482;
	fma.rn.f32 	%f1485, %f1481, %f1481, %f1484;
	fma.rn.f32 	%f1486, %f1483, %f1483, %f1485;
	add.f32 	%f1487, %f1486, 0f24E69595;
	rsqrt.approx.f32 	%f1488, %f1487;
	mul.f32 	%f1489, %f1488, %f1488;
	mul.f32 	%f1490, %f1488, %f1489;
	mul.f32 	%f1491, %f1481, %f1480;
	fma.rn.f32 	%f1492, %f1491, %f1490, %f1472;
	mul.f32 	%f1493, %f1482, %f1480;
	fma.rn.f32 	%f1494, %f1493, %f1490, %f1474;
	mul.f32 	%f1495, %f1483, %f1480;
	fma.rn.f32 	%f1496, %f1495, %f1490, %f1476;
	ld.shared.v4.f32 	{%f1497, %f1498, %f1499, %f1500}, [_ZZ20simulate_interactionP6float4S0_fiE6others+1184];
	sub.f32 	%f1501, %f1497, %f13;
	sub.f32 	%f1502, %f1498, %f14;
	sub.f32 	%f1503, %f1499, %f15;
	mul.f32 	%f1504, %f1502, %f1502;
	fma.rn.f32 	%f1505, %f1501, %f1501, %f1504;
	fma.rn.f32 	%f1506, %f1503, %f1503, %f1505;
	add.f32 	%f1507, %f1506, 0f24E69595;
	rsqrt.approx.f32 	%f1508, %f1507;
	mul.f32 	%f1509, %f1508, %f1508;
	mul.f32 	%f1510, %f1508, %f1509;
	mul.f32 	%f1511, %f1501, %f1500;
	fma.rn.f32 	%f1512, %f1511, %f1510, %f1492;
	mul.f32 	%f1513, %f1502, %f1500;
	fma.rn.f32 	%f1514, %f1513, %f1510, %f1494;
	mul.f32 	%f1515, %f1503, %f1500;
	fma.rn.f32 	%f1516, %f1515, %f1510, %f1496;
	ld.shared.v4.f32 	{%f1517, %f1518, %f1519, %f1520}, [_ZZ20simulate_interactionP6float4S0_fiE6others+1200];
	sub.f32 	%f1521, %f1517, %f13;
	sub.f32 	%f1522, %f1518, %f14;
	sub.f32 	%f1523, %f1519, %f15;
	mul.f32 	%f1524, %f1522, %f1522;
	fma.rn.f32 	%f1525, %f1521, %f1521, %f1524;
	fma.rn.f32 	%f1526, %f1523, %f1523, %f1525;
	add.f32 	%f1527, %f1526, 0f24E69595;
	rsqrt.approx.f32 	%f1528, %f1527;
	mul.f32 	%f1529, %f1528, %f1528;
	mul.f32 	%f1530, %f1528, %f1529;
	mul.f32 	%f1531, %f1521, %f1520;
	fma.rn.f32 	%f1532, %f1531, %f1530, %f1512;
	mul.f32 	%f1533, %f1522, %f1520;
	fma.rn.f32 	%f1534, %f1533, %f1530, %f1514;
	mul.f32 	%f1535, %f1523, %f1520;
	fma.rn.f32 	%f1536, %f1535, %f1530, %f1516;
	ld.shared.v4.f32 	{%f1537, %f1538, %f1539, %f1540}, [_ZZ20simulate_interactionP6float4S0_fiE6others+1216];
	sub.f32 	%f1541, %f1537, %f13;
	sub.f32 	%f1542, %f1538, %f14;
	sub.f32 	%f1543, %f1539, %f15;
	mul.f32 	%f1544, %f1542, %f1542;
	fma.rn.f32 	%f1545, %f1541, %f1541, %f1544;
	fma.rn.f32 	%f1546, %f1543, %f1543, %f1545;
	add.f32 	%f1547, %f1546, 0f24E69595;
	rsqrt.approx.f32 	%f1548, %f1547;
	mul.f32 	%f1549, %f1548, %f1548;
	mul.f32 	%f1550, %f1548, %f1549;
	mul.f32 	%f1551, %f1541, %f1540;
	fma.rn.f32 	%f1552, %f1551, %f1550, %f1532;
	mul.f32 	%f1553, %f1542, %f1540;
	fma.rn.f32 	%f1554, %f1553, %f1550, %f1534;
	mul.f32 	%f1555, %f1543, %f1540;
	fma.rn.f32 	%f1556, %f1555, %f1550, %f1536;
	ld.shared.v4.f32 	{%f1557, %f1558, %f1559, %f1560}, [_ZZ20simulate_interactionP6float4S0_fiE6others+1232];
	sub.f32 	%f1561, %f1557, %f13;
	sub.f32 	%f1562, %f1558, %f14;
	sub.f32 	%f1563, %f1559, %f15;
	mul.f32 	%f1564, %f1562, %f1562;
	fma.rn.f32 	%f1565, %f1561, %f1561, %f1564;
	fma.rn.f32 	%f1566, %f1563, %f1563, %f1565;
	add.f32 	%f1567, %f1566, 0f24E69595;
	rsqrt.approx.f32 	%f1568, %f1567;
	mul.f32 	%f1569, %f1568, %f1568;
	mul.f32 	%f1570, %f1568, %f1569;
	mul.f32 	%f1571, %f1561, %f1560;
	fma.rn.f32 	%f1572, %f1571, %f1570, %f1552;
	mul.f32 	%f1573, %f1562, %f1560;
	fma.rn.f32 	%f1574, %f1573, %f1570, %f1554;
	mul.f32 	%f1575, %f1563, %f1560;
	fma.rn.f32 	%f1576, %f1575, %f1570, %f1556;
	ld.shared.v4.f32 	{%f1577, %f1578, %f1579, %f1580}, [_ZZ20simulate_interactionP6float4S0_fiE6others+1248];
	sub.f32 	%f1581, %f1577, %f13;
	sub.f32 	%f1582, %f1578, %f14;
	sub.f32 	%f1583, %f1579, %f15;
	mul.f32 	%f1584, %f1582, %f1582;
	fma.rn.f32 	%f1585, %f1581, %f1581, %f1584;
	fma.rn.f32 	%f1586, %f1583, %f1583, %f1585;
	add.f32 	%f1587, %f1586, 0f24E69595;
	rsqrt.approx.f32 	%f1588, %f1587;
	mul.f32 	%f1589, %f1588, %f1588;
	mul.f32 	%f1590, %f1588, %f1589;
	mul.f32 	%f1591, %f1581, %f1580;
	fma.rn.f32 	%f1592, %f1591, %f1590, %f1572;
	mul.f32 	%f1593, %f1582, %f1580;
	fma.rn.f32 	%f1594, %f1593, %f1590, %f1574;
	mul.f32 	%f1595, %f1583, %f1580;
	fma.rn.f32 	%f1596, %f1595, %f1590, %f1576;
	ld.shared.v4.f32 	{%f1597, %f1598, %f1599, %f1600}, [_ZZ20simulate_interactionP6float4S0_fiE6others+1264];
	sub.f32 	%f1601, %f1597, %f13;
	sub.f32 	%f1602, %f1598, %f14;
	sub.f32 	%f1603, %f1599, %f15;
	mul.f32 	%f1604, %f1602, %f1602;
	fma.rn.f32 	%f1605, %f1601, %f1601, %f1604;
	fma.rn.f32 	%f1606, %f1603, %f1603, %f1605;
	add.f32 	%f1607, %f1606, 0f24E69595;
	rsqrt.approx.f32 	%f1608, %f1607;
	mul.f32 	%f1609, %f1608, %f1608;
	mul.f32 	%f1610, %f1608, %f1609;
	mul.f32 	%f1611, %f1601, %f1600;
	fma.rn.f32 	%f1612, %f1611, %f1610, %f1592;
	mul.f32 	%f1613, %f1602, %f1600;
	fma.rn.f32 	%f1614, %f1613, %f1610, %f1594;
	mul.f32 	%f1615, %f1603, %f1600;
	fma.rn.f32 	%f1616, %f1615, %f1610, %f1596;
	ld.shared.v4.f32 	{%f1617, %f1618, %f1619, %f1620}, [_ZZ20simulate_interactionP6float4S0_fiE6others+1280];
	sub.f32 	%f1621, %f1617, %f13;
	sub.f32 	%f1622, %f1618, %f14;
	sub.f32 	%f1623, %f1619, %f15;
	mul.f32 	%f1624, %f1622, %f1622;
	fma.rn.f32 	%f1625, %f1621, %f1621, %f1624;
	fma.rn.f32 	%f1626, %f1623, %f1623, %f1625;
	add.f32 	%f1627, %f1626, 0f24E69595;
	rsqrt.approx.f32 	%f1628, %f1627;
	mul.f32 	%f1629, %f1628, %f1628;
	mul.f32 	%f1630, %f1628, %f1629;
	mul.f32 	%f1631, %f1621, %f1620;
	fma.rn.f32 	%f1632, %f1631, %f1630, %f1612;
	mul.f32 	%f1633, %f1622, %f1620;
	fma.rn.f32 	%f1634, %f1633, %f1630, %f1614;
	mul.f32 	%f1635, %f1623, %f1620;
	fma.rn.f32 	%f1636, %f1635, %f1630, %f1616;
	ld.shared.v4.f32 	{%f1637, %f1638, %f1639, %f1640}, [_ZZ20simulate_interactionP6float4S0_fiE6others+1296];
	sub.f32 	%f1641, %f1637, %f13;
	sub.f32 	%f1642, %f1638, %f14;
	sub.f32 	%f1643, %f1639, %f15;
	mul.f32 	%f1644, %f1642, %f1642;
	fma.rn.f32 	%f1645, %f1641, %f1641, %f1644;
	fma.rn.f32 	%f1646, %f1643, %f1643, %f1645;
	add.f32 	%f1647, %f1646, 0f24E69595;
	rsqrt.approx.f32 	%f1648, %f1647;
	mul.f32 	%f1649, %f1648, %f1648;
	mul.f32 	%f1650, %f1648, %f1649;
	mul.f32 	%f1651, %f1641, %f1640;
	fma.rn.f32 	%f1652, %f1651, %f1650, %f1632;
	mul.f32 	%f1653, %f1642, %f1640;
	fma.rn.f32 	%f1654, %f1653, %f1650, %f1634;
	mul.f32 	%f1655, %f1643, %f1640;
	fma.rn.f32 	%f1656, %f1655, %f1650, %f1636;
	ld.shared.v4.f32 	{%f1657, %f1658, %f1659, %f1660}, [_ZZ20simulate_interactionP6float4S0_fiE6others+1312];
	sub.f32 	%f1661, %f1657, %f13;
	sub.f32 	%f1662, %f1658, %f14;
	sub.f32 	%f1663, %f1659, %f15;
	mul.f32 	%f1664, %f1662, %f1662;
	fma.rn.f32 	%f1665, %f1661, %f1661, %f1664;
	fma.rn.f32 	%f1666, %f1663, %f1663, %f1665;
	add.f32 	%f1667, %f1666, 0f24E69595;
	rsqrt.approx.f32 	%f1668, %f1667;
	mul.f32 	%f1669, %f1668, %f1668;
	mul.f32 	%f1670, %f1668, %f1669;
	mul.f32 	%f1671, %f1661, %f1660;
	fma.rn.f32 	%f1672, %f1671, %f1670, %f1652;
	mul.f32 	%f1673, %f1662, %f1660;
	fma.rn.f32 	%f1674, %f1673, %f1670, %f1654;
	mul.f32 	%f1675, %f1663, %f1660;
	fma.rn.f32 	%f1676, %f1675, %f1670, %f1656;
	ld.shared.v4.f32 	{%f1677, %f1678, %f1679, %f1680}, [_ZZ20simulate_interactionP6float4S0_fiE6others+1328];
	sub.f32 	%f1681, %f1677, %f13;
	sub.f32 	%f1682, %f1678, %f14;
	sub.f32 	%f1683, %f1679, %f15;
	mul.f32 	%f1684, %f1682, %f1682;
	fma.rn.f32 	%f1685, %f1681, %f1681, %f1684;
	fma.rn.f32 	%f1686, %f1683, %f1683, %f1685;
	add.f32 	%f1687, %f1686, 0f24E69595;
	rsqrt.approx.f32 	%f1688, %f1687;
	mul.f32 	%f1689, %f1688, %f1688;
	mul.f32 	%f1690, %f1688, %f1689;
	mul.f32 	%f1691, %f1681, %f1680;
	fma.rn.f32 	%f1692, %f1691, %f1690, %f1672;
	mul.f32 	%f1693, %f1682, %f1680;
	fma.rn.f32 	%f1694, %f1693, %f1690, %f1674;
	mul.f32 	%f1695, %f1683, %f1680;
	fma.rn.f32 	%f1696, %f1695, %f1690, %f1676;
	ld.shared.v4.f32 	{%f1697, %f1698, %f1699, %f1700}, [_ZZ20simulate_interactionP6float4S0_fiE6others+1344];
	sub.f32 	%f1701, %f1697, %f13;
	sub.f32 	%f1702, %f1698, %f14;
	sub.f32 	%f1703, %f1699, %f15;
	mul.f32 	%f1704, %f1702, %f1702;
	fma.rn.f32 	%f1705, %f1701, %f1701, %f1704;
	fma.rn.f32 	%f1706, %f1703, %f1703, %f1705;
	add.f32 	%f1707, %f1706, 0f24E69595;
	rsqrt.approx.f32 	%f1708, %f1707;
	mul.f32 	%f1709, %f1708, %f1708;
	mul.f32 	%f1710, %f1708, %f1709;
	mul.f32 	%f1711, %f1701, %f1700;
	fma.rn.f32 	%f1712, %f1711, %f1710, %f1692;
	mul.f32 	%f1713, %f1702, %f1700;
	fma.rn.f32 	%f1714, %f1713, %f1710, %f1694;
	mul.f32 	%f1715, %f1703, %f1700;
	fma.rn.f32 	%f1716, %f1715, %f1710, %f1696;
	ld.shared.v4.f32 	{%f1717, %f1718, %f1719, %f1720}, [_ZZ20simulate_interactionP6float4S0_fiE6others+1360];
	sub.f32 	%f1721, %f1717, %f13;
	sub.f32 	%f1722, %f1718, %f14;
	sub.f32 	%f1723, %f1719, %f15;
	mul.f32 	%f1724, %f1722, %f1722;
	fma.rn.f32 	%f1725, %f1721, %f1721, %f1724;
	fma.rn.f32 	%f1726, %f1723, %f1723, %f1725;
	add.f32 	%f1727, %f1726, 0f24E69595;
	rsqrt.approx.f32 	%f1728, %f1727;
	mul.f32 	%f1729, %f1728, %f1728;
	mul.f32 	%f1730, %f1728, %f1729;
	mul.f32 	%f1731, %f1721, %f1720;
	fma.rn.f32 	%f1732, %f1731, %f1730, %f1712;
	mul.f32 	%f1733, %f1722, %f1720;
	fma.rn.f32 	%f1734, %f1733, %f1730, %f1714;
	mul.f32 	%f1735, %f1723, %f1720;
	fma.rn.f32 	%f1736, %f1735, %f1730, %f1716;
	ld.shared.v4.f32 	{%f1737, %f1738, %f1739, %f1740}, [_ZZ20simulate_interactionP6float4S0_fiE6others+1376];
	sub.f32 	%f1741, %f1737, %f13;
	sub.f32 	%f1742, %f1738, %f14;
	sub.f32 	%f1743, %f1739, %f15;
	mul.f32 	%f1744, %f1742, %f1742;
	fma.rn.f32 	%f1745, %f1741, %f1741, %f1744;
	fma.rn.f32 	%f1746, %f1743, %f1743, %f1745;
	add.f32 	%f1747, %f1746, 0f24E69595;
	rsqrt.approx.f32 	%f1748, %f1747;
	mul.f32 	%f1749, %f1748, %f1748;
	mul.f32 	%f1750, %f1748, %f1749;
	mul.f32 	%f1751, %f1741, %f1740;
	fma.rn.f32 	%f1752, %f1751, %f1750, %f1732;
	mul.f32 	%f1753, %f1742, %f1740;
	fma.rn.f32 	%f1754, %f1753, %f1750, %f1734;
	mul.f32 	%f1755, %f1743, %f1740;
	fma.rn.f32 	%f1756, %f1755, %f1750, %f1736;
	ld.shared.v4.f32 	{%f1757, %f1758, %f1759, %f1760}, [_ZZ20simulate_interactionP6float4S0_fiE6others+1392];
	sub.f32 	%f1761, %f1757, %f13;
	sub.f32 	%f1762, %f1758, %f14;
	sub.f32 	%f1763, %f1759, %f15;
	mul.f32 	%f1764, %f1762, %f1762;
	fma.rn.f32 	%f1765, %f1761, %f1761, %f1764;
	fma.rn.f32 	%f1766, %f1763, %f1763, %f1765;
	add.f32 	%f1767, %f1766, 0f24E69595;
	rsqrt.approx.f32 	%f1768, %f1767;
	mul.f32 	%f1769, %f1768, %f1768;
	mul.f32 	%f1770, %f1768, %f1769;
	mul.f32 	%f1771, %f1761, %f1760;
	fma.rn.f32 	%f1772, %f1771, %f1770, %f1752;
	mul.f32 	%f1773, %f1762, %f1760;
	fma.rn.f32 	%f1774, %f1773, %f1770, %f1754;
	mul.f32 	%f1775, %f1763, %f1760;
	fma.rn.f32 	%f1776, %f1775, %f1770, %f1756;
	ld.shared.v4.f32 	{%f1777, %f1778, %f1779, %f1780}, [_ZZ20simulate_interactionP6float4S0_fiE6others+1408];
	sub.f32 	%f1781, %f1777, %f13;
	sub.f32 	%f1782, %f1778, %f14;
	sub.f32 	%f1783, %f1779, %f15;
	mul.f32 	%f1784, %f1782, %f1782;
	fma.rn.f32 	%f1785, %f1781, %f1781, %f1784;
	fma.rn.f32 	%f1786, %f1783, %f1783, %f1785;
	add.f32 	%f1787, %f1786, 0f24E69595;
	rsqrt.approx.f32 	%f1788, %f1787;
	mul.f32 	%f1789, %f1788, %f1788;
	mul.f32 	%f1790, %f1788, %f1789;
	mul.f32 	%f1791, %f1781, %f1780;
	fma.rn.f32 	%f1792, %f1791, %f1790, %f1772;
	mul.f32 	%f1793, %f1782, %f1780;
	fma.rn.f32 	%f1794, %f1793, %f1790, %f1774;
	mul.f32 	%f1795, %f1783, %f1780;
	fma.rn.f32 	%f1796, %f1795, %f1790, %f1776;
	ld.shared.v4.f32 	{%f1797, %f1798, %f1799, %f1800}, [_ZZ20simulate_interactionP6float4S0_fiE6others+1424];
	sub.f32 	%f1801, %f1797, %f13;
	sub.f32 	%f1802, %f1798, %f14;
	sub.f32 	%f1803, %f1799, %f15;
	mul.f32 	%f1804, %f1802, %f1802;
	fma.rn.f32 	%f1805, %f1801, %f1801, %f1804;
	fma.rn.f32 	%f1806, %f1803, %f1803, %f1805;
	add.f32 	%f1807, %f1806, 0f24E69595;
	rsqrt.approx.f32 	%f1808, %f1807;
	mul.f32 	%f1809, %f1808, %f1808;
	mul.f32 	%f1810, %f1808, %f1809;
	mul.f32 	%f1811, %f1801, %f1800;
	fma.rn.f32 	%f1812, %f1811, %f1810, %f1792;
	mul.f32 	%f1813, %f1802, %f1800;
	fma.rn.f32 	%f1814, %f1813, %f1810, %f1794;
	mul.f32 	%f1815, %f1803, %f1800;
	fma.rn.f32 	%f1816, %f1815, %f1810, %f1796;
	ld.shared.v4.f32 	{%f1817, %f1818, %f1819, %f1820}, [_ZZ20simulate_interactionP6float4S0_fiE6others+1440];
	sub.f32 	%f1821, %f1817, %f13;
	sub.f32 	%f1822, %f1818, %f14;
	sub.f32 	%f1823, %f1819, %f15;
	mul.f32 	%f1824, %f1822, %f1822;
	fma.rn.f32 	%f1825, %f1821, %f1821, %f1824;
	fma.rn.f32 	%f1826, %f1823, %f1823, %f1825;
	add.f32 	%f1827, %f1826, 0f24E69595;
	rsqrt.approx.f32 	%f1828, %f1827;
	mul.f32 	%f1829, %f1828, %f1828;
	mul.f32 	%f1830, %f1828, %f1829;
	mul.f32 	%f1831, %f1821, %f1820;
	fma.rn.f32 	%f1832, %f1831, %f1830, %f1812;
	mul.f32 	%f1833, %f1822, %f1820;
	fma.rn.f32 	%f1834, %f1833, %f1830, %f1814;
	mul.f32 	%f1835, %f1823, %f1820;
	fma.rn.f32 	%f1836, %f1835, %f1830, %f1816;
	ld.shared.v4.f32 	{%f1837, %f1838, %f1839, %f1840}, [_ZZ20simulate_interactionP6float4S0_fiE6others+1456];
	sub.f32 	%f1841, %f1837, %f13;
	sub.f32 	%f1842, %f1838, %f14;
	sub.f32 	%f1843, %f1839, %f15;
	mul.f32 	%f1844, %f1842, %f1842;
	fma.rn.f32 	%f1845, %f1841, %f1841, %f1844;
	fma.rn.f32 	%f1846, %f1843, %f1843, %f1845;
	add.f32 	%f1847, %f1846, 0f24E69595;
	rsqrt.approx.f32 	%f1848, %f1847;
	mul.f32 	%f1849, %f1848, %f1848;
	mul.f32 	%f1850, %f1848, %f1849;
	mul.f32 	%f1851, %f1841, %f1840;
	fma.rn.f32 	%f1852, %f1851, %f1850, %f1832;
	mul.f32 	%f1853, %f1842, %f1840;
	fma.rn.f32 	%f1854, %f1853, %f1850, %f1834;
	mul.f32 	%f1855, %f1843, %f1840;
	fma.rn.f32 	%f1856, %f1855, %f1850, %f1836;
	ld.shared.v4.f32 	{%f1857, %f1858, %f1859, %f1860}, [_ZZ20simulate_interactionP6float4S0_fiE6others+1472];
	sub.f32 	%f1861, %f1857, %f13;
	sub.f32 	%f1862, %f1858, %f14;
	sub.f32 	%f1863, %f1859, %f15;
	mul.f32 	%f1864, %f1862, %f1862;
	fma.rn.f32 	%f1865, %f1861, %f1861, %f1864;
	fma.rn.f32 	%f1866, %f1863, %f1863, %f1865;
	add.f32 	%f1867, %f1866, 0f24E69595;
	rsqrt.approx.f32 	%f1868, %f1867;
	mul.f32 	%f1869, %f1868, %f1868;
	mul.f32 	%f1870, %f1868, %f1869;
	mul.f32 	%f1871, %f1861, %f1860;
	fma.rn.f32 	%f1872, %f1871, %f1870, %f1852;
	mul.f32 	%f1873, %f1862, %f1860;
	fma.rn.f32 	%f1874, %f1873, %f1870, %f1854;
	mul.f32 	%f1875, %f1863, %f1860;
	fma.rn.f32 	%f1876, %f1875, %f1870, %f1856;
	ld.shared.v4.f32 	{%f1877, %f1878, %f1879, %f1880}, [_ZZ20simulate_interactionP6float4S0_fiE6others+1488];
	sub.f32 	%f1881, %f1877, %f13;
	sub.f32 	%f1882, %f1878, %f14;
	sub.f32 	%f1883, %f1879, %f15;
	mul.f32 	%f1884, %f1882, %f1882;
	fma.rn.f32 	%f1885, %f1881, %f1881, %f1884;
	fma.rn.f32 	%f1886, %f1883, %f1883, %f1885;
	add.f32 	%f1887, %f1886, 0f24E69595;
	rsqrt.approx.f32 	%f1888, %f1887;
	mul.f32 	%f1889, %f1888, %f1888;
	mul.f32 	%f1890, %f1888, %f1889;
	mul.f32 	%f1891, %f1881, %f1880;
	fma.rn.f32 	%f1892, %f1891, %f1890, %f1872;
	mul.f32 	%f1893, %f1882, %f1880;
	fma.rn.f32 	%f1894, %f1893, %f1890, %f1874;
	mul.f32 	%f1895, %f1883, %f1880;
	fma.rn.f32 	%f1896, %f1895, %f1890, %f1876;
	ld.shared.v4.f32 	{%f1897, %f1898, %f1899, %f1900}, [_ZZ20simulate_interactionP6float4S0_fiE6others+1504];
	sub.f32 	%f1901, %f1897, %f13;
	sub.f32 	%f1902, %f1898, %f14;
	sub.f32 	%f1903, %f1899, %f15;
	mul.f32 	%f1904, %f1902, %f1902;
	fma.rn.f32 	%f1905, %f1901, %f1901, %f1904;
	fma.rn.f32 	%f1906, %f1903, %f1903, %f1905;
	add.f32 	%f1907, %f1906, 0f24E69595;
	rsqrt.approx.f32 	%f1908, %f1907;
	mul.f32 	%f1909, %f1908, %f1908;
	mul.f32 	%f1910, %f1908, %f1909;
	mul.f32 	%f1911, %f1901, %f1900;
	fma.rn.f32 	%f1912, %f1911, %f1910, %f1892;
	mul.f32 	%f1913, %f1902, %f1900;
	fma.rn.f32 	%f1914, %f1913, %f1910, %f1894;
	mul.f32 	%f1915, %f1903, %f1900;
	fma.rn.f32 	%f1916, %f1915, %f1910, %f1896;
	ld.shared.v4.f32 	{%f1917, %f1918, %f1919, %f1920}, [_ZZ20simulate_interactionP6float4S0_fiE6others+1520];
	sub.f32 	%f1921, %f1917, %f13;
	sub.f32 	%f1922, %f1918, %f14;
	sub.f32 	%f1923, %f1919, %f15;
	mul.f32 	%f1924, %f1922, %f1922;
	fma.rn.f32 	%f1925, %f1921, %f1921, %f1924;
	fma.rn.f32 	%f1926, %f1923, %f1923, %f1925;
	add.f32 	%f1927, %f1926, 0f24E69595;
	rsqrt.approx.f32 	%f1928, %f1927;
	mul.f32 	%f1929, %f1928, %f1928;
	mul.f32 	%f1930, %f1928, %f1929;
	mul.f32 	%f1931, %f1921, %f1920;
	fma.rn.f32 	%f1932, %f1931, %f1930, %f1912;
	mul.f32 	%f1933, %f1922, %f1920;
	fma.rn.f32 	%f1934, %f1933, %f1930, %f1914;
	mul.f32 	%f1935, %f1923, %f1920;
	fma.rn.f32 	%f1936, %f1935, %f1930, %f1916;
	ld.shared.v4.f32 	{%f1937, %f1938, %f1939, %f1940}, [_ZZ20simulate_interactionP6float4S0_fiE6others+1536];
	sub.f32 	%f1941, %f1937, %f13;
	sub.f32 	%f1942, %f1938, %f14;
	sub.f32 	%f1943, %f1939, %f15;
	mul.f32 	%f1944, %f1942, %f1942;
	fma.rn.f32 	%f1945, %f1941, %f1941, %f1944;
	fma.rn.f32 	%f1946, %f1943, %f1943, %f1945;
	add.f32 	%f1947, %f1946, 0f24E69595;
	rsqrt.approx.f32 	%f1948, %f1947;
	mul.f32 	%f1949, %f1948, %f1948;
	mul.f32 	%f1950, %f1948, %f1949;
	mul.f32 	%f1951, %f1941, %f1940;
	fma.rn.f32 	%f1952, %f1951, %f1950, %f1932;
	mul.f32 	%f1953, %f1942, %f1940;
	fma.rn.f32 	%f1954, %f1953, %f1950, %f1934;
	mul.f32 	%f1955, %f1943, %f1940;
	fma.rn.f32 	%f1956, %f1955, %f1950, %f1936;
	ld.shared.v4.f32 	{%f1957, %f1958, %f1959, %f1960}, [_ZZ20simulate_interactionP6float4S0_fiE6others+1552];
	sub.f32 	%f1961, %f1957, %f13;
	sub.f32 	%f1962, %f1958, %f14;
	sub.f32 	%f1963, %f1959, %f15;
	mul.f32 	%f1964, %f1962, %f1962;
	fma.rn.f32 	%f1965, %f1961, %f1961, %f1964;
	fma.rn.f32 	%f1966, %f1963, %f1963, %f1965;
	add.f32 	%f1967, %f1966, 0f24E69595;
	rsqrt.approx.f32 	%f1968, %f1967;
	mul.f32 	%f1969, %f1968, %f1968;
	mul.f32 	%f1970, %f1968, %f1969;
	mul.f32 	%f1971, %f1961, %f1960;
	fma.rn.f32 	%f1972, %f1971, %f1970, %f1952;
	mul.f32 	%f1973, %f1962, %f1960;
	fma.rn.f32 	%f1974, %f1973, %f1970, %f1954;
	mul.f32 	%f1975, %f1963, %f1960;
	fma.rn.f32 	%f1976, %f1975, %f1970, %f1956;
	ld.shared.v4.f32 	{%f1977, %f1978, %f1979, %f1980}, [_ZZ20simulate_interactionP6float4S0_fiE6others+1568];
	sub.f32 	%f1981, %f1977, %f13;
	sub.f32 	%f1982, %f1978, %f14;
	sub.f32 	%f1983, %f1979, %f15;
	mul.f32 	%f1984, %f1982, %f1982;
	fma.rn.f32 	%f1985, %f1981, %f1981, %f1984;
	fma.rn.f32 	%f1986, %f1983, %f1983, %f1985;
	add.f32 	%f1987, %f1986, 0f24E69595;
	rsqrt.approx.f32 	%f1988, %f1987;
	mul.f32 	%f1989, %f1988, %f1988;
	mul.f32 	%f1990, %f1988, %f1989;
	mul.f32 	%f1991, %f1981, %f1980;
	fma.rn.f32 	%f1992, %f1991, %f1990, %f1972;
	mul.f32 	%f1993, %f1982, %f1980;
	fma.rn.f32 	%f1994, %f1993, %f1990, %f1974;
	mul.f32 	%f1995, %f1983, %f1980;
	fma.rn.f32 	%f1996, %f1995, %f1990, %f1976;
	ld.shared.v4.f32 	{%f1997, %f1998, %f1999, %f2000}, [_ZZ20simulate_interactionP6float4S0_fiE6others+1584];
	sub.f32 	%f2001, %f1997, %f13;
	sub.f32 	%f2002, %f1998, %f14;
	sub.f32 	%f2003, %f1999, %f15;
	mul.f32 	%f2004, %f2002, %f2002;
	fma.rn.f32 	%f2005, %f2001, %f2001, %f2004;
	fma.rn.f32 	%f2006, %f2003, %f2003, %f2005;
	add.f32 	%f2007, %f2006, 0f24E69595;
	rsqrt.approx.f32 	%f2008, %f2007;
	mul.f32 	%f2009, %f2008, %f2008;
	mul.f32 	%f2010, %f2008, %f2009;
	mul.f32 	%f2011, %f2001, %f2000;
	fma.rn.f32 	%f2012, %f2011, %f2010, %f1992;
	mul.f32 	%f2013, %f2002, %f2000;
	fma.rn.f32 	%f2014, %f2013, %f2010, %f1994;
	mul.f32 	%f2015, %f2003, %f2000;
	fma.rn.f32 	%f2016, %f2015, %f2010, %f1996;
	ld.shared.v4.f32 	{%f2017, %f2018, %f2019, %f2020}, [_ZZ20simulate_interactionP6float4S0_fiE6others+1600];
	sub.f32 	%f2021, %f2017, %f13;
	sub.f32 	%f2022, %f2018, %f14;
	sub.f32 	%f2023, %f2019, %f15;
	mul.f32 	%f2024, %f2022, %f2022;
	fma.rn.f32 	%f2025, %f2021, %f2021, %f2024;
	fma.rn.f32 	%f2026, %f2023, %f2023, %f2025;
	add.f32 	%f2027, %f2026, 0f24E69595;
	rsqrt.approx.f32 	%f2028, %f2027;
	mul.f32 	%f2029, %f2028, %f2028;
	mul.f32 	%f2030, %f2028, %f2029;
	mul.f32 	%f2031, %f2021, %f2020;
	fma.rn.f32 	%f2032, %f2031, %f2030, %f2012;
	mul.f32 	%f2033, %f2022, %f2020;
	fma.rn.f32 	%f2034, %f2033, %f2030, %f2014;
	mul.f32 	%f2035, %f2023, %f2020;
	fma.rn.f32 	%f2036, %f2035, %f2030, %f2016;
	ld.shared.v4.f32 	{%f2037, %f2038, %f2039, %f2040}, [_ZZ20simulate_interactionP6float4S0_fiE6others+1616];
	sub.f32 	%f2041, %f2037, %f13;
	sub.f32 	%f2042, %f2038, %f14;
	sub.f32 	%f2043, %f2039, %f15;
	mul.f32 	%f2044, %f2042, %f2042;
	fma.rn.f32 	%f2045, %f2041, %f2041, %f2044;
	fma.rn.f32 	%f2046, %f2043, %f2043, %f2045;
	add.f32 	%f2047, %f2046, 0f24E69595;
	rsqrt.approx.f32 	%f2048, %f2047;
	mul.f32 	%f2049, %f2048, %f2048;
	mul.f32 	%f2050, %f2048, %f2049;
	mul.f32 	%f2051, %f2041, %f2040;
	fma.rn.f32 	%f2052, %f2051, %f2050, %f2032;
	mul.f32 	%f2053, %f2042, %f2040;
	fma.rn.f32 	%f2054, %f2053, %f2050, %f2034;
	mul.f32 	%f2055, %f2043, %f2040;
	fma.rn.f32 	%f2056, %f2055, %f2050, %f2036;
	ld.shared.v4.f32 	{%f2057, %f2058, %f2059, %f2060}, [_ZZ20simulate_interactionP6float4S0_fiE6others+1632];
	sub.f32 	%f2061, %f2057, %f13;
	sub.f32 	%f2062, %f2058, %f14;
	sub.f32 	%f2063, %f2059, %f15;
	mul.f32 	%f2064, %f2062, %f2062;
	fma.rn.f32 	%f2065, %f2061, %f2061, %f2064;
	fma.rn.f32 	%f2066, %f2063, %f2063, %f2065;
	add.f32 	%f2067, %f2066, 0f24E69595;
	rsqrt.approx.f32 	%f2068, %f2067;
	mul.f32 	%f2069, %f2068, %f2068;
	mul.f32 	%f2070, %f2068, %f2069;
	mul.f32 	%f2071, %f2061, %f2060;
	fma.rn.f32 	%f2072, %f2071, %f2070, %f2052;
	mul.f32 	%f2073, %f2062, %f2060;
	fma.rn.f32 	%f2074, %f2073, %f2070, %f2054;
	mul.f32 	%f2075, %f2063, %f2060;
	fma.rn.f32 	%f2076, %f2075, %f2070, %f2056;
	ld.shared.v4.f32 	{%f2077, %f2078, %f2079, %f2080}, [_ZZ20simulate_interactionP6float4S0_fiE6others+1648];
	sub.f32 	%f2081, %f2077, %f13;
	sub.f32 	%f2082, %f2078, %f14;
	sub.f32 	%f2083, %f2079, %f15;
	mul.f32 	%f2084, %f2082, %f2082;
	fma.rn.f32 	%f2085, %f2081, %f2081, %f2084;
	fma.rn.f32 	%f2086, %f2083, %f2083, %f2085;
	add.f32 	%f2087, %f2086, 0f24E69595;
	rsqrt.approx.f32 	%f2088, %f2087;
	mul.f32 	%f2089, %f2088, %f2088;
	mul.f32 	%f2090, %f2088, %f2089;
	mul.f32 	%f2091, %f2081, %f2080;
	fma.rn.f32 	%f2092, %f2091, %f2090, %f2072;
	mul.f32 	%f2093, %f2082, %f2080;
	fma.rn.f32 	%f2094, %f2093, %f2090, %f2074;
	mul.f32 	%f2095, %f2083, %f2080;
	fma.rn.f32 	%f2096, %f2095, %f2090, %f2076;
	ld.shared.v4.f32 	{%f2097, %f2098, %f2099, %f2100}, [_ZZ20simulate_interactionP6float4S0_fiE6others+1664];
	sub.f32 	%f2101, %f2097, %f13;
	sub.f32 	%f2102, %f2098, %f14;
	sub.f32 	%f2103, %f2099, %f15;
	mul.f32 	%f2104, %f2102, %f2102;
	fma.rn.f32 	%f2105, %f2101, %f2101, %f2104;
	fma.rn.f32 	%f2106, %f2103, %f2103, %f2105;
	add.f32 	%f2107, %f2106, 0f24E69595;
	rsqrt.approx.f32 	%f2108, %f2107;
	mul.f32 	%f2109, %f2108, %f2108;
	mul.f32 	%f2110, %f2108, %f2109;
	mul.f32 	%f2111, %f2101, %f2100;
	fma.rn.f32 	%f2112, %f2111, %f2110, %f2092;
	mul.f32 	%f2113, %f2102, %f2100;
	fma.rn.f32 	%f2114, %f2113, %f2110, %f2094;
	mul.f32 	%f2115, %f2103, %f2100;
	fma.rn.f32 	%f2116, %f2115, %f2110, %f2096;
	ld.shared.v4.f32 	{%f2117, %f2118, %f2119, %f2120}, [_ZZ20simulate_interactionP6float4S0_fiE6others+1680];
	sub.f32 	%f2121, %f2117, %f13;
	sub.f32 	%f2122, %f2118, %f14;
	sub.f32 	%f2123, %f2119, %f15;
	mul.f32 	%f2124, %f2122, %f2122;
	fma.rn.f32 	%f2125, %f2121, %f2121, %f2124;
	fma.rn.f32 	%f2126, %f2123, %f2123, %f2125;
	add.f32 	%f2127, %f2126, 0f24E69595;
	rsqrt.approx.f32 	%f2128, %f2127;
	mul.f32 	%f2129, %f2128, %f2128;
	mul.f32 	%f2130, %f2128, %f2129;
	mul.f32 	%f2131, %f2121, %f2120;
	fma.rn.f32 	%f2132, %f2131, %f2130, %f2112;
	mul.f32 	%f2133, %f2122, %f2120;
	fma.rn.f32 	%f2134, %f2133, %f2130, %f2114;
	mul.f32 	%f2135, %f2123, %f2120;
	fma.rn.f32 	%f2136, %f2135, %f2130, %f2116;
	ld.shared.v4.f32 	{%f2137, %f2138, %f2139, %f2140}, [_ZZ20simulate_interactionP6float4S0_fiE6others+1696];
	sub.f32 	%f2141, %f2137, %f13;
	sub.f32 	%f2142, %f2138, %f14;
	sub.f32 	%f2143, %f2139, %f15;
	mul.f32 	%f2144, %f2142, %f2142;
	fma.rn.f32 	%f2145, %f2141, %f2141, %f2144;
	fma.rn.f32 	%f2146, %f2143, %f2143, %f2145;
	add.f32 	%f2147, %f2146, 0f24E69595;
	rsqrt.approx.f32 	%f2148, %f2147;
	mul.f32 	%f2149, %f2148, %f2148;
	mul.f32 	%f2150, %f2148, %f2149;
	mul.f32 	%f2151, %f2141, %f2140;
	fma.rn.f32 	%f2152, %f2151, %f2150, %f2132;
	mul.f32 	%f2153, %f2142, %f2140;
	fma.rn.f32 	%f2154, %f2153, %f2150, %f2134;
	mul.f32 	%f2155, %f2143, %f2140;
	fma.rn.f32 	%f2156, %f2155, %f2150, %f2136;
	ld.shared.v4.f32 	{%f2157, %f2158, %f2159, %f2160}, [_ZZ20simulate_interactionP6float4S0_fiE6others+1712];
	sub.f32 	%f2161, %f2157, %f13;
	sub.f32 	%f2162, %f2158, %f14;
	sub.f32 	%f2163, %f2159, %f15;
	mul.f32 	%f2164, %f2162, %f2162;
	fma.rn.f32 	%f2165, %f2161, %f2161, %f2164;
	fma.rn.f32 	%f2166, %f2163, %f2163, %f2165;
	add.f32 	%f2167, %f2166, 0f24E69595;
	rsqrt.approx.f32 	%f2168, %f2167;
	mul.f32 	%f2169, %f2168, %f2168;
	mul.f32 	%f2170, %f2168, %f2169;
	mul.f32 	%f2171, %f2161, %f2160;
	fma.rn.f32 	%f2172, %f2171, %f2170, %f2152;
	mul.f32 	%f2173, %f2162, %f2160;
	fma.rn.f32 	%f2174, %f2173, %f2170, %f2154;
	mul.f32 	%f2175, %f2163, %f2160;
	fma.rn.f32 	%f2176, %f2175, %f2170, %f2156;
	ld.shared.v4.f32 	{%f2177, %f2178, %f2179, %f2180}, [_ZZ20simulate_interactionP6float4S0_fiE6others+1728];
	sub.f32 	%f2181, %f2177, %f13;
	sub.f32 	%f2182, %f2178, %f14;
	sub.f32 	%f2183, %f2179, %f15;
	mul.f32 	%f2184, %f2182, %f2182;
	fma.rn.f32 	%f2185, %f2181, %f2181, %f2184;
	fma.rn.f32 	%f2186, %f2183, %f2183, %f2185;
	add.f32 	%f2187, %f2186, 0f24E69595;
	rsqrt.approx.f32 	%f2188, %f2187;
	mul.f32 	%f2189, %f2188, %f2188;
	mul.f32 	%f2190, %f2188, %f2189;
	mul.f32 	%f2191, %f2181, %f2180;
	fma.rn.f32 	%f2192, %f2191, %f2190, %f2172;
	mul.f32 	%f2193, %f2182, %f2180;
	fma.rn.f32 	%f2194, %f2193, %f2190, %f2174;
	mul.f32 	%f2195, %f2183, %f2180;
	fma.rn.f32 	%f2196, %f2195, %f2190, %f2176;
	ld.shared.v4.f32 	{%f2197, %f2198, %f2199, %f2200}, [_ZZ20simulate_interactionP6float4S0_fiE6others+1744];
	sub.f32 	%f2201, %f2197, %f13;
	sub.f32 	%f2202, %f2198, %f14;
	sub.f32 	%f2203, %f2199, %f15;
	mul.f32 	%f2204, %f2202, %f2202;
	fma.rn.f32 	%f2205, %f2201, %f2201, %f2204;
	fma.rn.f32 	%f2206, %f2203, %f2203, %f2205;
	add.f32 	%f2207, %f2206, 0f24E69595;
	rsqrt.approx.f32 	%f2208, %f2207;
	mul.f32 	%f2209, %f2208, %f2208;
	mul.f32 	%f2210, %f2208, %f2209;
	mul.f32 	%f2211, %f2201, %f2200;
	fma.rn.f32 	%f2212, %f2211, %f2210, %f2192;
	mul.f32 	%f2213, %f2202, %f2200;
	fma.rn.f32 	%f2214, %f2213, %f2210, %f2194;
	mul.f32 	%f2215, %f2203, %f2200;
	fma.rn.f32 	%f2216, %f2215, %f2210, %f2196;
	ld.shared.v4.f32 	{%f2217, %f2218, %f2219, %f2220}, [_ZZ20simulate_interactionP6float4S0_fiE6others+1760];
	sub.f32 	%f2221, %f2217, %f13;
	sub.f32 	%f2222, %f2218, %f14;
	sub.f32 	%f2223, %f2219, %f15;
	mul.f32 	%f2224, %f2222, %f2222;
	fma.rn.f32 	%f2225, %f2221, %f2221, %f2224;
	fma.rn.f32 	%f2226, %f2223, %f2223, %f2225;
	add.f32 	%f2227, %f2226, 0f24E69595;
	rsqrt.approx.f32 	%f2228, %f2227;
	mul.f32 	%f2229, %f2228, %f2228;
	mul.f32 	%f2230, %f2228, %f2229;
	mul.f32 	%f2231, %f2221, %f2220;
	fma.rn.f32 	%f2232, %f2231, %f2230, %f2212;
	mul.f32 	%f2233, %f2222, %f2220;
	fma.rn.f32 	%f2234, %f2233, %f2230, %f2214;
	mul.f32 	%f2235, %f2223, %f2220;
	fma.rn.f32 	%f2236, %f2235, %f2230, %f2216;
	ld.shared.v4.f32 	{%f2237, %f2238, %f2239, %f2240}, [_ZZ20simulate_interactionP6float4S0_fiE6others+1776];
	sub.f32 	%f2241, %f2237, %f13;
	sub.f32 	%f2242, %f2238, %f14;
	sub.f32 	%f2243, %f2239, %f15;
	mul.f32 	%f2244, %f2242, %f2242;
	fma.rn.f32 	%f2245, %f2241, %f2241, %f2244;
	fma.rn.f32 	%f2246, %f2243, %f2243, %f2245;
	add.f32 	%f2247, %f2246, 0f24E69595;
	rsqrt.approx.f32 	%f2248, %f2247;
	mul.f32 	%f2249, %f2248, %f2248;
	mul.f32 	%f2250, %f2248, %f2249;
	mul.f32 	%f2251, %f2241, %f2240;
	fma.rn.f32 	%f2252, %f2251, %f2250, %f2232;
	mul.f32 	%f2253, %f2242, %f2240;
	fma.rn.f32 	%f2254, %f2253, %f2250, %f2234;
	mul.f32 	%f2255, %f2243, %f2240;
	fma.rn.f32 	%f2256, %f2255, %f2250, %f2236;
	ld.shared.v4.f32 	{%f2257, %f2258, %f2259, %f2260}, [_ZZ20simulate_interactionP6float4S0_fiE6others+1792];
	sub.f32 	%f2261, %f2257, %f13;
	sub.f32 	%f2262, %f2258, %f14;
	sub.f32 	%f2263, %f2259, %f15;
	mul.f32 	%f2264, %f2262, %f2262;
	fma.rn.f32 	%f2265, %f2261, %f2261, %f2264;
	fma.rn.f32 	%f2266, %f2263, %f2263, %f2265;
	add.f32 	%f2267, %f2266, 0f24E69595;
	rsqrt.approx.f32 	%f2268, %f2267;
	mul.f32 	%f2269, %f2268, %f2268;
	mul.f32 	%f2270, %f2268, %f2269;
	mul.f32 	%f2271, %f2261, %f2260;
	fma.rn.f32 	%f2272, %f2271, %f2270, %f2252;
	mul.f32 	%f2273, %f2262, %f2260;
	fma.rn.f32 	%f2274, %f2273, %f2270, %f2254;
	mul.f32 	%f2275, %f2263, %f2260;
	fma.rn.f32 	%f2276, %f2275, %f2270, %f2256;
	ld.shared.v4.f32 	{%f2277, %f2278, %f2279, %f2280}, [_ZZ20simulate_interactionP6float4S0_fiE6others+1808];
	sub.f32 	%f2281, %f2277, %f13;
	sub.f32 	%f2282, %f2278, %f14;
	sub.f32 	%f2283, %f2279, %f15;
	mul.f32 	%f2284, %f2282, %f2282;
	fma.rn.f32 	%f2285, %f2281, %f2281, %f2284;
	fma.rn.f32 	%f2286, %f2283, %f2283, %f2285;
	add.f32 	%f2287, %f2286, 0f24E69595;
	rsqrt.approx.f32 	%f2288, %f2287;
	mul.f32 	%f2289, %f2288, %f2288;
	mul.f32 	%f2290, %f2288, %f2289;
	mul.f32 	%f2291, %f2281, %f2280;
	fma.rn.f32 	%f2292, %f2291, %f2290, %f2272;
	mul.f32 	%f2293, %f2282, %f2280;
	fma.rn.f32 	%f2294, %f2293, %f2290, %f2274;
	mul.f32 	%f2295, %f2283, %f2280;
	fma.rn.f32 	%f2296, %f2295, %f2290, %f2276;
	ld.shared.v4.f32 	{%f2297, %f2298, %f2299, %f2300}, [_ZZ20simulate_interactionP6float4S0_fiE6others+1824];
	sub.f32 	%f2301, %f2297, %f13;
	sub.f32 	%f2302, %f2298, %f14;
	sub.f32 	%f2303, %f2299, %f15;
	mul.f32 	%f2304, %f2302, %f2302;
	fma.rn.f32 	%f2305, %f2301, %f2301, %f2304;
	fma.rn.f32 	%f2306, %f2303, %f2303, %f2305;
	add.f32 	%f2307, %f2306, 0f24E69595;
	rsqrt.approx.f32 	%f2308, %f2307;
	mul.f32 	%f2309, %f2308, %f2308;
	mul.f32 	%f2310, %f2308, %f2309;
	mul.f32 	%f2311, %f2301, %f2300;
	fma.rn.f32 	%f2312, %f2311, %f2310, %f2292;
	mul.f32 	%f2313, %f2302, %f2300;
	fma.rn.f32 	%f2314, %f2313, %f2310, %f2294;
	mul.f32 	%f2315, %f2303, %f2300;
	fma.rn.f32 	%f2316, %f2315, %f2310, %f2296;
	ld.shared.v4.f32 	{%f2317, %f2318, %f2319, %f2320}, [_ZZ20simulate_interactionP6float4S0_fiE6others+1840];
	sub.f32 	%f2321, %f2317, %f13;
	sub.f32 	%f2322, %f2318, %f14;
	sub.f32 	%f2323, %f2319, %f15;
	mul.f32 	%f2324, %f2322, %f2322;
	fma.rn.f32 	%f2325, %f2321, %f2321, %f2324;
	fma.rn.f32 	%f2326, %f2323, %f2323, %f2325;
	add.f32 	%f2327, %f2326, 0f24E69595;
	rsqrt.approx.f32 	%f2328, %f2327;
	mul.f32 	%f2329, %f2328, %f2328;
	mul.f32 	%f2330, %f2328, %f2329;
	mul.f32 	%f2331, %f2321, %f2320;
	fma.rn.f32 	%f2332, %f2331, %f2330, %f2312;
	mul.f32 	%f2333, %f2322, %f2320;
	fma.rn.f32 	%f2334, %f2333, %f2330, %f2314;
	mul.f32 	%f2335, %f2323, %f2320;
	fma.rn.f32 	%f2336, %f2335, %f2330, %f2316;
	ld.shared.v4.f32 	{%f2337, %f2338, %f2339, %f2340}, [_ZZ20simulate_interactionP6float4S0_fiE6others+1856];
	sub.f32 	%f2341, %f2337, %f13;
	sub.f32 	%f2342, %f2338, %f14;
	sub.f32 	%f2343, %f2339, %f15;
	mul.f32 	%f2344, %f2342, %f2342;
	fma.rn.f32 	%f2345, %f2341, %f2341, %f2344;
	fma.rn.f32 	%f2346, %f2343, %f2343, %f2345;
	add.f32 	%f2347, %f2346, 0f24E69595;
	rsqrt.approx.f32 	%f2348, %f2347;
	mul.f32 	%f2349, %f2348, %f2348;
	mul.f32 	%f2350, %f2348, %f2349;
	mul.f32 	%f2351, %f2341, %f2340;
	fma.rn.f32 	%f2352, %f2351, %f2350, %f2332;
	mul.f32 	%f2353, %f2342, %f2340;
	fma.rn.f32 	%f2354, %f2353, %f2350, %f2334;
	mul.f32 	%f2355, %f2343, %f2340;
	fma.rn.f32 	%f2356, %f2355, %f2350, %f2336;
	ld.shared.v4.f32 	{%f2357, %f2358, %f2359, %f2360}, [_ZZ20simulate_interactionP6float4S0_fiE6others+1872];
	sub.f32 	%f2361, %f2357, %f13;
	sub.f32 	%f2362, %f2358, %f14;
	sub.f32 	%f2363, %f2359, %f15;
	mul.f32 	%f2364, %f2362, %f2362;
	fma.rn.f32 	%f2365, %f2361, %f2361, %f2364;
	fma.rn.f32 	%f2366, %f2363, %f2363, %f2365;
	add.f32 	%f2367, %f2366, 0f24E69595;
	rsqrt.approx.f32 	%f2368, %f2367;
	mul.f32 	%f2369, %f2368, %f2368;
	mul.f32 	%f2370, %f2368, %f2369;
	mul.f32 	%f2371, %f2361, %f2360;
	fma.rn.f32 	%f2372, %f2371, %f2370, %f2352;
	mul.f32 	%f2373, %f2362, %f2360;
	fma.rn.f32 	%f2374, %f2373, %f2370, %f2354;
	mul.f32 	%f2375, %f2363, %f2360;
	fma.rn.f32 	%f2376, %f2375, %f2370, %f2356;
	ld.shared.v4.f32 	{%f2377, %f2378, %f2379, %f2380}, [_ZZ20simulate_interactionP6float4S0_fiE6others+1888];
	sub.f32 	%f2381, %f2377, %f13;
	sub.f32 	%f2382, %f2378, %f14;
	sub.f32 	%f2383, %f2379, %f15;
	mul.f32 	%f2384, %f2382, %f2382;
	fma.rn.f32 	%f2385, %f2381, %f2381, %f2384;
	fma.rn.f32 	%f2386, %f2383, %f2383, %f2385;
	add.f32 	%f2387, %f2386, 0f24E69595;
	rsqrt.approx.f32 	%f2388, %f2387;
	mul.f32 	%f2389, %f2388, %f2388;
	mul.f32 	%f2390, %f2388, %f2389;
	mul.f32 	%f2391, %f2381, %f2380;
	fma.rn.f32 	%f2392, %f2391, %f2390, %f2372;
	mul.f32 	%f2393, %f2382, %f2380;
	fma.rn.f32 	%f2394, %f2393, %f2390, %f2374;
	mul.f32 	%f2395, %f2383, %f2380;
	fma.rn.f32 	%f2396, %f2395, %f2390, %f2376;
	ld.shared.v4.f32 	{%f2397, %f2398, %f2399, %f2400}, [_ZZ20simulate_interactionP6float4S0_fiE6others+1904];
	sub.f32 	%f2401, %f2397, %f13;
	sub.f32 	%f2402, %f2398, %f14;
	sub.f32 	%f2403, %f2399, %f15;
	mul.f32 	%f2404, %f2402, %f2402;
	fma.rn.f32 	%f2405, %f2401, %f2401, %f2404;
	fma.rn.f32 	%f2406, %f2403, %f2403, %f2405;
	add.f32 	%f2407, %f2406, 0f24E69595;
	rsqrt.approx.f32 	%f2408, %f2407;
	mul.f32 	%f2409, %f2408, %f2408;
	mul.f32 	%f2410, %f2408, %f2409;
	mul.f32 	%f2411, %f2401, %f2400;
	fma.rn.f32 	%f2412, %f2411, %f2410, %f2392;
	mul.f32 	%f2413, %f2402, %f2400;
	fma.rn.f32 	%f2414, %f2413, %f2410, %f2394;
	mul.f32 	%f2415, %f2403, %f2400;
	fma.rn.f32 	%f2416, %f2415, %f2410, %f2396;
	ld.shared.v4.f32 	{%f2417, %f2418, %f2419, %f2420}, [_ZZ20simulate_interactionP6float4S0_fiE6others+1920];
	sub.f32 	%f2421, %f2417, %f13;
	sub.f32 	%f2422, %f2418, %f14;
	sub.f32 	%f2423, %f2419, %f15;
	mul.f32 	%f2424, %f2422, %f2422;
	fma.rn.f32 	%f2425, %f2421, %f2421, %f2424;
	fma.rn.f32 	%f2426, %f2423, %f2423, %f2425;
	add.f32 	%f2427, %f2426, 0f24E69595;
	rsqrt.approx.f32 	%f2428, %f2427;
	mul.f32 	%f2429, %f2428, %f2428;
	mul.f32 	%f2430, %f2428, %f2429;
	mul.f32 	%f2431, %f2421, %f2420;
	fma.rn.f32 	%f2432, %f2431, %f2430, %f2412;
	mul.f32 	%f2433, %f2422, %f2420;
	fma.rn.f32 	%f2434, %f2433, %f2430, %f2414;
	mul.f32 	%f2435, %f2423, %f2420;
	fma.rn.f32 	%f2436, %f2435, %f2430, %f2416;
	ld.shared.v4.f32 	{%f2437, %f2438, %f2439, %f2440}, [_ZZ20simulate_interactionP6float4S0_fiE6others+1936];
	sub.f32 	%f2441, %f2437, %f13;
	sub.f32 	%f2442, %f2438, %f14;
	sub.f32 	%f2443, %f2439, %f15;
	mul.f32 	%f2444, %f2442, %f2442;
	fma.rn.f32 	%f2445, %f2441, %f2441, %f2444;
	fma.rn.f32 	%f2446, %f2443, %f2443, %f2445;
	add.f32 	%f2447, %f2446, 0f24E69595;
	rsqrt.approx.f32 	%f2448, %f2447;
	mul.f32 	%f2449, %f2448, %f2448;
	mul.f32 	%f2450, %f2448, %f2449;
	mul.f32 	%f2451, %f2441, %f2440;
	fma.rn.f32 	%f2452, %f2451, %f2450, %f2432;
	mul.f32 	%f2453, %f2442, %f2440;
	fma.rn.f32 	%f2454, %f2453, %f2450, %f2434;
	mul.f32 	%f2455, %f2443, %f2440;
	fma.rn.f32 	%f2456, %f2455, %f2450, %f2436;
	ld.shared.v4.f32 	{%f2457, %f2458, %f2459, %f2460}, [_ZZ20simulate_interactionP6float4S0_fiE6others+1952];
	sub.f32 	%f2461, %f2457, %f13;
	sub.f32 	%f2462, %f2458, %f14;
	sub.f32 	%f2463, %f2459, %f15;
	mul.f32 	%f2464, %f2462, %f2462;
	fma.rn.f32 	%f2465, %f2461, %f2461, %f2464;
	fma.rn.f32 	%f2466, %f2463, %f2463, %f2465;
	add.f32 	%f2467, %f2466, 0f24E69595;
	rsqrt.approx.f32 	%f2468, %f2467;
	mul.f32 	%f2469, %f2468, %f2468;
	mul.f32 	%f2470, %f2468, %f2469;
	mul.f32 	%f2471, %f2461, %f2460;
	fma.rn.f32 	%f2472, %f2471, %f2470, %f2452;
	mul.f32 	%f2473, %f2462, %f2460;
	fma.rn.f32 	%f2474, %f2473, %f2470, %f2454;
	mul.f32 	%f2475, %f2463, %f2460;
	fma.rn.f32 	%f2476, %f2475, %f2470, %f2456;
	ld.shared.v4.f32 	{%f2477, %f2478, %f2479, %f2480}, [_ZZ20simulate_interactionP6float4S0_fiE6others+1968];
	sub.f32 	%f2481, %f2477, %f13;
	sub.f32 	%f2482, %f2478, %f14;
	sub.f32 	%f2483, %f2479, %f15;
	mul.f32 	%f2484, %f2482, %f2482;
	fma.rn.f32 	%f2485, %f2481, %f2481, %f2484;
	fma.rn.f32 	%f2486, %f2483, %f2483, %f2485;
	add.f32 	%f2487, %f2486, 0f24E69595;
	rsqrt.approx.f32 	%f2488, %f2487;
	mul.f32 	%f2489, %f2488, %f2488;
	mul.f32 	%f2490, %f2488, %f2489;
	mul.f32 	%f2491, %f2481, %f2480;
	fma.rn.f32 	%f2492, %f2491, %f2490, %f2472;
	mul.f32 	%f2493, %f2482, %f2480;
	fma.rn.f32 	%f2494, %f2493, %f2490, %f2474;
	mul.f32 	%f2495, %f2483, %f2480;
	fma.rn.f32 	%f2496, %f2495, %f2490, %f2476;
	ld.shared.v4.f32 	{%f2497, %f2498, %f2499, %f2500}, [_ZZ20simulate_interactionP6float4S0_fiE6others+1984];
	sub.f32 	%f2501, %f2497, %f13;
	sub.f32 	%f2502, %f2498, %f14;
	sub.f32 	%f2503, %f2499, %f15;
	mul.f32 	%f2504, %f2502, %f2502;
	fma.rn.f32 	%f2505, %f2501, %f2501, %f2504;
	fma.rn.f32 	%f2506, %f2503, %f2503, %f2505;
	add.f32 	%f2507, %f2506, 0f24E69595;
	rsqrt.approx.f32 	%f2508, %f2507;
	mul.f32 	%f2509, %f2508, %f2508;
	mul.f32 	%f2510, %f2508, %f2509;
	mul.f32 	%f2511, %f2501, %f2500;
	fma.rn.f32 	%f2512, %f2511, %f2510, %f2492;
	mul.f32 	%f2513, %f2502, %f2500;
	fma.rn.f32 	%f2514, %f2513, %f2510, %f2494;
	mul.f32 	%f2515, %f2503, %f2500;
	fma.rn.f32 	%f2516, %f2515, %f2510, %f2496;
	ld.shared.v4.f32 	{%f2517, %f2518, %f2519, %f2520}, [_ZZ20simulate_interactionP6float4S0_fiE6others+2000];
	sub.f32 	%f2521, %f2517, %f13;
	sub.f32 	%f2522, %f2518, %f14;
	sub.f32 	%f2523, %f2519, %f15;
	mul.f32 	%f2524, %f2522, %f2522;
	fma.rn.f32 	%f2525, %f2521, %f2521, %f2524;
	fma.rn.f32 	%f2526, %f2523, %f2523, %f2525;
	add.f32 	%f2527, %f2526, 0f24E69595;
	rsqrt.approx.f32 	%f2528, %f2527;
	mul.f32 	%f2529, %f2528, %f2528;
	mul.f32 	%f2530, %f2528, %f2529;
	mul.f32 	%f2531, %f2521, %f2520;
	fma.rn.f32 	%f2532, %f2531, %f2530, %f2512;
	mul.f32 	%f2533, %f2522, %f2520;
	fma.rn.f32 	%f2534, %f2533, %f2530, %f2514;
	mul.f32 	%f2535, %f2523, %f2520;
	fma.rn.f32 	%f2536, %f2535, %f2530, %f2516;
	ld.shared.v4.f32 	{%f2537, %f2538, %f2539, %f2540}, [_ZZ20simulate_interactionP6float4S0_fiE6others+2016];
	sub.f32 	%f2541, %f2537, %f13;
	sub.f32 	%f2542, %f2538, %f14;
	sub.f32 	%f2543, %f2539, %f15;
	mul.f32 	%f2544, %f2542, %f2542;
	fma.rn.f32 	%f2545, %f2541, %f2541, %f2544;
	fma.rn.f32 	%f2546, %f2543, %f2543, %f2545;
	add.f32 	%f2547, %f2546, 0f24E69595;
	rsqrt.approx.f32 	%f2548, %f2547;
	mul.f32 	%f2549, %f2548, %f2548;
	mul.f32 	%f2550, %f2548, %f2549;
	mul.f32 	%f2551, %f2541, %f2540;
	fma.rn.f32 	%f2552, %f2551, %f2550, %f2532;
	mul.f32 	%f2553, %f2542, %f2540;
	fma.rn.f32 	%f2554, %f2553, %f2550, %f2534;
	mul.f32 	%f2555, %f2543, %f2540;
	fma.rn.f32 	%f2556, %f2555, %f2550, %f2536;
	ld.shared.v4.f32 	{%f2557, %f2558, %f2559, %f2560}, [_ZZ20simulate_interactionP6float4S0_fiE6others+2032];
	sub.f32 	%f2561, %f2557, %f13;
	sub.f32 	%f2562, %f2558, %f14;
	sub.f32 	%f2563, %f2559, %f15;
	mul.f32 	%f2564, %f2562, %f2562;
	fma.rn.f32 	%f2565, %f2561, %f2561, %f2564;
	fma.rn.f32 	%f2566, %f2563, %f2563, %f2565;
	add.f32 	%f2567, %f2566, 0f24E69595;
	rsqrt.approx.f32 	%f2568, %f2567;
	mul.f32 	%f2569, %f2568, %f2568;
	mul.f32 	%f2570, %f2568, %f2569;
	mul.f32 	%f2571, %f2561, %f2560;
	fma.rn.f32 	%f2572, %f2571, %f2570, %f2552;
	mul.f32 	%f2573, %f2562, %f2560;
	fma.rn.f32 	%f2574, %f2573, %f2570, %f2554;
	mul.f32 	%f2575, %f2563, %f2560;
	fma.rn.f32 	%f2576, %f2575, %f2570, %f2556;
	ld.shared.v4.f32 	{%f2577, %f2578, %f2579, %f2580}, [_ZZ20simulate_interactionP6float4S0_fiE6others+2048];
	sub.f32 	%f2581, %f2577, %f13;
	sub.f32 	%f2582, %f2578, %f14;
	sub.f32 	%f2583, %f2579, %f15;
	mul.f32 	%f2584, %f2582, %f2582;
	fma.rn.f32 	%f2585, %f2581, %f2581, %f2584;
	fma.rn.f32 	%f2586, %f2583, %f2583, %f2585;
	add.f32 	%f2587, %f2586, 0f24E69595;
	rsqrt.approx.f32 	%f2588, %f2587;
	mul.f32 	%f2589, %f2588, %f2588;
	mul.f32 	%f2590, %f2588, %f2589;
	mul.f32 	%f2591, %f2581, %f2580;
	fma.rn.f32 	%f2592, %f2591, %f2590, %f2572;
	mul.f32 	%f2593, %f2582, %f2580;
	fma.rn.f32 	%f2594, %f2593, %f2590, %f2574;
	mul.f32 	%f2595, %f2583, %f2580;
	fma.rn.f32 	%f2596, %f2595, %f2590, %f2576;
	ld.shared.v4.f32 	{%f2597, %f2598, %f2599, %f2600}, [_ZZ20simulate_interactionP6float4S0_fiE6others+2064];
	sub.f32 	%f2601, %f2597, %f13;
	sub.f32 	%f2602, %f2598, %f14;
	sub.f32 	%f2603, %f2599, %f15;
	mul.f32 	%f2604, %f2602, %f2602;
	fma.rn.f32 	%f2605, %f2601, %f2601, %f2604;
	fma.rn.f32 	%f2606, %f2603, %f2603, %f2605;
	add.f32 	%f2607, %f2606, 0f24E69595;
	rsqrt.approx.f32 	%f2608, %f2607;
	mul.f32 	%f2609, %f2608, %f2608;
	mul.f32 	%f2610, %f2608, %f2609;
	mul.f32 	%f2611, %f2601, %f2600;
	fma.rn.f32 	%f2612, %f2611, %f2610, %f2592;
	mul.f32 	%f2613, %f2602, %f2600;
	fma.rn.f32 	%f2614, %f2613, %f2610, %f2594;
	mul.f32 	%f2615, %f2603, %f2600;
	fma.rn.f32 	%f2616, %f2615, %f2610, %f2596;
	ld.shared.v4.f32 	{%f2617, %f2618, %f2619, %f2620}, [_ZZ20simulate_interactionP6float4S0_fiE6others+2080];
	sub.f32 	%f2621, %f2617, %f13;
	sub.f32 	%f2622, %f2618, %f14;
	sub.f32 	%f2623, %f2619, %f15;
	mul.f32 	%f2624, %f2622, %f2622;
	fma.rn.f32 	%f2625, %f2621, %f2621, %f2624;
	fma.rn.f32 	%f2626, %f2623, %f2623, %f2625;
	add.f32 	%f2627, %f2626, 0f24E69595;
	rsqrt.approx.f32 	%f2628, %f2627;
	mul.f32 	%f2629, %f2628, %f2628;
	mul.f32 	%f2630, %f2628, %f2629;
	mul.f32 	%f2631, %f2621, %f2620;
	fma.rn.f32 	%f2632, %f2631, %f2630, %f2612;
	mul.f32 	%f2633, %f2622, %f2620;
	fma.rn.f32 	%f2634, %f2633, %f2630, %f2614;
	mul.f32 	%f2635, %f2623, %f2620;
	fma.rn.f32 	%f2636, %f2635, %f2630, %f2616;
	ld.shared.v4.f32 	{%f2637, %f2638, %f2639, %f2640}, [_ZZ20simulate_interactionP6float4S0_fiE6others+2096];
	sub.f32 	%f2641, %f2637, %f13;
	sub.f32 	%f2642, %f2638, %f14;
	sub.f32 	%f2643, %f2639, %f15;
	mul.f32 	%f2644, %f2642, %f2642;
	fma.rn.f32 	%f2645, %f2641, %f2641, %f2644;
	fma.rn.f32 	%f2646, %f2643, %f2643, %f2645;
	add.f32 	%f2647, %f2646, 0f24E69595;
	rsqrt.approx.f32 	%f2648, %f2647;
	mul.f32 	%f2649, %f2648, %f2648;
	mul.f32 	%f2650, %f2648, %f2649;
	mul.f32 	%f2651, %f2641, %f2640;
	fma.rn.f32 	%f2652, %f2651, %f2650, %f2632;
	mul.f32 	%f2653, %f2642, %f2640;
	fma.rn.f32 	%f2654, %f2653, %f2650, %f2634;
	mul.f32 	%f2655, %f2643, %f2640;
	fma.rn.f32 	%f2656, %f2655, %f2650, %f2636;
	ld.shared.v4.f32 	{%f2657, %f2658, %f2659, %f2660}, [_ZZ20simulate_interactionP6float4S0_fiE6others+2112];
	sub.f32 	%f2661, %f2657, %f13;
	sub.f32 	%f2662, %f2658, %f14;
	sub.f32 	%f2663, %f2659, %f15;
	mul.f32 	%f2664, %f2662, %f2662;
	fma.rn.f32 	%f2665, %f2661, %f2661, %f2664;
	fma.rn.f32 	%f2666, %f2663, %f2663, %f2665;
	add.f32 	%f2667, %f2666, 0f24E69595;
	rsqrt.approx.f32 	%f2668, %f2667;
	mul.f32 	%f2669, %f2668, %f2668;
	mul.f32 	%f2670, %f2668, %f2669;
	mul.f32 	%f2671, %f2661, %f2660;
	fma.rn.f32 	%f2672, %f2671, %f2670, %f2652;
	mul.f32 	%f2673, %f2662, %f2660;
	fma.rn.f32 	%f2674, %f2673, %f2670, %f2654;
	mul.f32 	%f2675, %f2663, %f2660;
	fma.rn.f32 	%f2676, %f2675, %f2670, %f2656;
	ld.shared.v4.f32 	{%f2677, %f2678, %f2679, %f2680}, [_ZZ20simulate_interactionP6float4S0_fiE6others+2128];
	sub.f32 	%f2681, %f2677, %f13;
	sub.f32 	%f2682, %f2678, %f14;
	sub.f32 	%f2683, %f2679, %f15;
	mul.f32 	%f2684, %f2682, %f2682;
	fma.rn.f32 	%f2685, %f2681, %f2681, %f2684;
	fma.rn.f32 	%f2686, %f2683, %f2683, %f2685;
	add.f32 	%f2687, %f2686, 0f24E69595;
	rsqrt.approx.f32 	%f2688, %f2687;
	mul.f32 	%f2689, %f2688, %f2688;
	mul.f32 	%f2690, %f2688, %f2689;
	mul.f32 	%f2691, %f2681, %f2680;
	fma.rn.f32 	%f2692, %f2691, %f2690, %f2672;
	mul.f32 	%f2693, %f2682, %f2680;
	fma.rn.f32 	%f2694, %f2693, %f2690, %f2674;
	mul.f32 	%f2695, %f2683, %f2680;
	fma.rn.f32 	%f2696, %f2695, %f2690, %f2676;
	ld.shared.v4.f32 	{%f2697, %f2698, %f2699, %f2700}, [_ZZ20simulate_interactionP6float4S0_fiE6others+2144];
	sub.f32 	%f2701, %f2697, %f13;
	sub.f32 	%f2702, %f2698, %f14;
	sub.f32 	%f2703, %f2699, %f15;
	mul.f32 	%f2704, %f2702, %f2702;
	fma.rn.f32 	%f2705, %f2701, %f2701, %f2704;
	fma.rn.f32 	%f2706, %f2703, %f2703, %f2705;
	add.f32 	%f2707, %f2706, 0f24E69595;
	rsqrt.approx.f32 	%f2708, %f2707;
	mul.f32 	%f2709, %f2708, %f2708;
	mul.f32 	%f2710, %f2708, %f2709;
	mul.f32 	%f2711, %f2701, %f2700;
	fma.rn.f32 	%f2712, %f2711, %f2710, %f2692;
	mul.f32 	%f2713, %f2702, %f2700;
	fma.rn.f32 	%f2714, %f2713, %f2710, %f2694;
	mul.f32 	%f2715, %f2703, %f2700;
	fma.rn.f32 	%f2716, %f2715, %f2710, %f2696;
	ld.shared.v4.f32 	{%f2717, %f2718, %f2719, %f2720}, [_ZZ20simulate_interactionP6float4S0_fiE6others+2160];
	sub.f32 	%f2721, %f2717, %f13;
	sub.f32 	%f2722, %f2718, %f14;
	sub.f32 	%f2723, %f2719, %f15;
	mul.f32 	%f2724, %f2722, %f2722;
	fma.rn.f32 	%f2725, %f2721, %f2721, %f2724;
	fma.rn.f32 	%f2726, %f2723, %f2723, %f2725;
	add.f32 	%f2727, %f2726, 0f24E69595;
	rsqrt.approx.f32 	%f2728, %f2727;
	mul.f32 	%f2729, %f2728, %f2728;
	mul.f32 	%f2730, %f2728, %f2729;
	mul.f32 	%f2731, %f2721, %f2720;
	fma.rn.f32 	%f2732, %f2731, %f2730, %f2712;
	mul.f32 	%f2733, %f2722, %f2720;
	fma.rn.f32 	%f2734, %f2733, %f2730, %f2714;
	mul.f32 	%f2735, %f2723, %f2720;
	fma.rn.f32 	%f2736, %f2735, %f2730, %f2716;
	ld.shared.v4.f32 	{%f2737, %f2738, %f2739, %f2740}, [_ZZ20simulate_interactionP6float4S0_fiE6others+2176];
	sub.f32 	%f2741, %f2737, %f13;
	sub.f32 	%f2742, %f2738, %f14;
	sub.f32 	%f2743, %f2739, %f15;
	mul.f32 	%f2744, %f2742, %f2742;
	fma.rn.f32 	%f2745, %f2741, %f2741, %f2744;
	fma.rn.f32 	%f2746, %f2743, %f2743, %f2745;
	add.f32 	%f2747, %f2746, 0f24E69595;
	rsqrt.approx.f32 	%f2748, %f2747;
	mul.f32 	%f2749, %f2748, %f2748;
	mul.f32 	%f2750, %f2748, %f2749;
	mul.f32 	%f2751, %f2741, %f2740;
	fma.rn.f32 	%f2752, %f2751, %f2750, %f2732;
	mul.f32 	%f2753, %f2742, %f2740;
	fma.rn.f32 	%f2754, %f2753, %f2750, %f2734;
	mul.f32 	%f2755, %f2743, %f2740;
	fma.rn.f32 	%f2756, %f2755, %f2750, %f2736;
	ld.shared.v4.f32 	{%f2757, %f2758, %f2759, %f2760}, [_ZZ20simulate_interactionP6float4S0_fiE6others+2192];
	sub.f32 	%f2761, %f2757, %f13;
	sub.f32 	%f2762, %f2758, %f14;
	sub.f32 	%f2763, %f2759, %f15;
	mul.f32 	%f2764, %f2762, %f2762;
	fma.rn.f32 	%f2765, %f2761, %f2761, %f2764;
	fma.rn.f32 	%f2766, %f2763, %f2763, %f2765;
	add.f32 	%f2767, %f2766, 0f24E69595;
	rsqrt.approx.f32 	%f2768, %f2767;
	mul.f32 	%f2769, %f2768, %f2768;
	mul.f32 	%f2770, %f2768, %f2769;
	mul.f32 	%f2771, %f2761, %f2760;
	fma.rn.f32 	%f2772, %f2771, %f2770, %f2752;
	mul.f32 	%f2773, %f2762, %f2760;
	fma.rn.f32 	%f2774, %f2773, %f2770, %f2754;
	mul.f32 	%f2775, %f2763, %f2760;
	fma.rn.f32 	%f2776, %f2775, %f2770, %f2756;
	ld.shared.v4.f32 	{%f2777, %f2778, %f2779, %f2780}, [_ZZ20simulate_interactionP6float4S0_fiE6others+2208];
	sub.f32 	%f2781, %f2777, %f13;
	sub.f32 	%f2782, %f2778, %f14;
	sub.f32 	%f2783, %f2779, %f15;
	mul.f32 	%f2784, %f2782, %f2782;
	fma.rn.f32 	%f2785, %f2781, %f2781, %f2784;
	fma.rn.f32 	%f2786, %f2783, %f2783, %f2785;
	add.f32 	%f2787, %f2786, 0f24E69595;
	rsqrt.approx.f32 	%f2788, %f2787;
	mul.f32 	%f2789, %f2788, %f2788;
	mul.f32 	%f2790, %f2788, %f2789;
	mul.f32 	%f2791, %f2781, %f2780;
	fma.rn.f32 	%f2792, %f2791, %f2790, %f2772;
	mul.f32 	%f2793, %f2782, %f2780;
	fma.rn.f32 	%f2794, %f2793, %f2790, %f2774;
	mul.f32 	%f2795, %f2783, %f2780;
	fma.rn.f32 	%f2796, %f2795, %f2790, %f2776;
	ld.shared.v4.f32 	{%f2797, %f2798, %f2799, %f2800}, [_ZZ20simulate_interactionP6float4S0_fiE6others+2224];
	sub.f32 	%f2801, %f2797, %f13;
	sub.f32 	%f2802, %f2798, %f14;
	sub.f32 	%f2803, %f2799, %f15;
	mul.f32 	%f2804, %f2802, %f2802;
	fma.rn.f32 	%f2805, %f2801, %f2801, %f2804;
	fma.rn.f32 	%f2806, %f2803, %f2803, %f2805;
	add.f32 	%f2807, %f2806, 0f24E69595;
	rsqrt.approx.f32 	%f2808, %f2807;
	mul.f32 	%f2809, %f2808, %f2808;
	mul.f32 	%f2810, %f2808, %f2809;
	mul.f32 	%f2811, %f2801, %f2800;
	fma.rn.f32 	%f2812, %f2811, %f2810, %f2792;
	mul.f32 	%f2813, %f2802, %f2800;
	fma.rn.f32 	%f2814, %f2813, %f2810, %f2794;
	mul.f32 	%f2815, %f2803, %f2800;
	fma.rn.f32 	%f2816, %f2815, %f2810, %f2796;
	ld.shared.v4.f32 	{%f2817, %f2818, %f2819, %f2820}, [_ZZ20simulate_interactionP6float4S0_fiE6others+2240];
	sub.f32 	%f2821, %f2817, %f13;
	sub.f32 	%f2822, %f2818, %f14;
	sub.f32 	%f2823, %f2819, %f15;
	mul.f32 	%f2824, %f2822, %f2822;
	fma.rn.f32 	%f2825, %f2821, %f2821, %f2824;
	fma.rn.f32 	%f2826, %f2823, %f2823, %f2825;
	add.f32 	%f2827, %f2826, 0f24E69595;
	rsqrt.approx.f32 	%f2828, %f2827;
	mul.f32 	%f2829, %f2828, %f2828;
	mul.f32 	%f2830, %f2828, %f2829;
	mul.f32 	%f2831, %f2821, %f2820;
	fma.rn.f32 	%f2832, %f2831, %f2830, %f2812;
	mul.f32 	%f2833, %f2822, %f2820;
	fma.rn.f32 	%f2834, %f2833, %f2830, %f2814;
	mul.f32 	%f2835, %f2823, %f2820;
	fma.rn.f32 	%f2836, %f2835, %f2830, %f2816;
	ld.shared.v4.f32 	{%f2837, %f2838, %f2839, %f2840}, [_ZZ20simulate_interactionP6float4S0_fiE6others+2256];
	sub.f32 	%f2841, %f2837, %f13;
	sub.f32 	%f2842, %f2838, %f14;
	sub.f32 	%f2843, %f2839, %f15;
	mul.f32 	%f2844, %f2842, %f2842;
	fma.rn.f32 	%f2845, %f2841, %f2841, %f2844;
	fma.rn.f32 	%f2846, %f2843, %f2843, %f2845;
	add.f32 	%f2847, %f2846, 0f24E69595;
	rsqrt.approx.f32 	%f2848, %f2847;
	mul.f32 	%f2849, %f2848, %f2848;
	mul.f32 	%f2850, %f2848, %f2849;
	mul.f32 	%f2851, %f2841, %f2840;
	fma.rn.f32 	%f2852, %f2851, %f2850, %f2832;
	mul.f32 	%f2853, %f2842, %f2840;
	fma.rn.f32 	%f2854, %f2853, %f2850, %f2834;
	mul.f32 	%f2855, %f2843, %f2840;
	fma.rn.f32 	%f2856, %f2855, %f2850, %f2836;
	ld.shared.v4.f32 	{%f2857, %f2858, %f2859, %f2860}, [_ZZ20simulate_interactionP6float4S0_fiE6others+2272];
	sub.f32 	%f2861, %f2857, %f13;
	sub.f32 	%f2862, %f2858, %f14;
	sub.f32 	%f2863, %f2859, %f15;
	mul.f32 	%f2864, %f2862, %f2862;
	fma.rn.f32 	%f2865, %f2861, %f2861, %f2864;
	fma.rn.f32 	%f2866, %f2863, %f2863, %f2865;
	add.f32 	%f2867, %f2866, 0f24E69595;
	rsqrt.approx.f32 	%f2868, %f2867;
	mul.f32 	%f2869, %f2868, %f2868;
	mul.f32 	%f2870, %f2868, %f2869;
	mul.f32 	%f2871, %f2861, %f2860;
	fma.rn.f32 	%f2872, %f2871, %f2870, %f2852;
	mul.f32 	%f2873, %f2862, %f2860;
	fma.rn.f32 	%f2874, %f2873, %f2870, %f2854;
	mul.f32 	%f2875, %f2863, %f2860;
	fma.rn.f32 	%f2876, %f2875, %f2870, %f2856;
	ld.shared.v4.f32 	{%f2877, %f2878, %f2879, %f2880}, [_ZZ20simulate_interactionP6float4S0_fiE6others+2288];
	sub.f32 	%f2881, %f2877, %f13;
	sub.f32 	%f2882, %f2878, %f14;
	sub.f32 	%f2883, %f2879, %f15;
	mul.f32 	%f2884, %f2882, %f2882;
	fma.rn.f32 	%f2885, %f2881, %f2881, %f2884;
	fma.rn.f32 	%f2886, %f2883, %f2883, %f2885;
	add.f32 	%f2887, %f2886, 0f24E69595;
	rsqrt.approx.f32 	%f2888, %f2887;
	mul.f32 	%f2889, %f2888, %f2888;
	mul.f32 	%f2890, %f2888, %f2889;
	mul.f32 	%f2891, %f2881, %f2880;
	fma.rn.f32 	%f2892, %f2891, %f2890, %f2872;
	mul.f32 	%f2893, %f2882, %f2880;
	fma.rn.f32 	%f2894, %f2893, %f2890, %f2874;
	mul.f32 	%f2895, %f2883, %f2880;
	fma.rn.f32 	%f2896, %f2895, %f2890, %f2876;
	ld.shared.v4.f32 	{%f2897, %f2898, %f2899, %f2900}, [_ZZ20simulate_interactionP6float4S0_fiE6others+2304];
	sub.f32 	%f2901, %f2897, %f13;
	sub.f32 	%f2902, %f2898, %f14;
	sub.f32 	%f2903, %f2899, %f15;
	mul.f32 	%f2904, %f2902, %f2902;
	fma.rn.f32 	%f2905, %f2901, %f2901, %f2904;
	fma.rn.f32 	%f2906, %f2903, %f2903, %f2905;
	add.f32 	%f2907, %f2906, 0f24E69595;
	rsqrt.approx.f32 	%f2908, %f2907;
	mul.f32 	%f2909, %f2908, %f2908;
	mul.f32 	%f2910, %f2908, %f2909;
	mul.f32 	%f2911, %f2901, %f2900;
	fma.rn.f32 	%f2912, %f2911, %f2910, %f2892;
	mul.f32 	%f2913, %f2902, %f2900;
	fma.rn.f32 	%f2914, %f2913, %f2910, %f2894;
	mul.f32 	%f2915, %f2903, %f2900;
	fma.rn.f32 	%f2916, %f2915, %f2910, %f2896;
	ld.shared.v4.f32 	{%f2917, %f2918, %f2919, %f2920}, [_ZZ20simulate_interactionP6float4S0_fiE6others+2320];
	sub.f32 	%f2921, %f2917, %f13;
	sub.f32 	%f2922, %f2918, %f14;
	sub.f32 	%f2923, %f2919, %f15;
	mul.f32 	%f2924, %f2922, %f2922;
	fma.rn.f32 	%f2925, %f2921, %f2921, %f2924;
	fma.rn.f32 	%f2926, %f2923, %f2923, %f2925;
	add.f32 	%f2927, %f2926, 0f24E69595;
	rsqrt.approx.f32 	%f2928, %f2927;
	mul.f32 	%f2929, %f2928, %f2928;
	mul.f32 	%f2930, %f2928, %f2929;
	mul.f32 	%f2931, %f2921, %f2920;
	fma.rn.f32 	%f2932, %f2931, %f2930, %f2912;
	mul.f32 	%f2933, %f2922, %f2920;
	fma.rn.f32 	%f2934, %f2933, %f2930, %f2914;
	mul.f32 	%f2935, %f2923, %f2920;
	fma.rn.f32 	%f2936, %f2935, %f2930, %f2916;
	ld.shared.v4.f32 	{%f2937, %f2938, %f2939, %f2940}, [_ZZ20simulate_interactionP6float4S0_fiE6others+2336];
	sub.f32 	%f2941, %f2937, %f13;
	sub.f32 	%f2942, %f2938, %f14;
	sub.f32 	%f2943, %f2939, %f15;
	mul.f32 	%f2944, %f2942, %f2942;
	fma.rn.f32 	%f2945, %f2941, %f2941, %f2944;
	fma.rn.f32 	%f2946, %f2943, %f2943, %f2945;
	add.f32 	%f2947, %f2946, 0f24E69595;
	rsqrt.approx.f32 	%f2948, %f2947;
	mul.f32 	%f2949, %f2948, %f2948;
	mul.f32 	%f2950, %f2948, %f2949;
	mul.f32 	%f2951, %f2941, %f2940;
	fma.rn.f32 	%f2952, %f2951, %f2950, %f2932;
	mul.f32 	%f2953, %f2942, %f2940;
	fma.rn.f32 	%f2954, %f2953, %f2950, %f2934;
	mul.f32 	%f2955, %f2943, %f2940;
	fma.rn.f32 	%f2956, %f2955, %f2950, %f2936;
	ld.shared.v4.f32 	{%f2957, %f2958, %f2959, %f2960}, [_ZZ20simulate_interactionP6float4S0_fiE6others+2352];
	sub.f32 	%f2961, %f2957, %f13;
	sub.f32 	%f2962, %f2958, %f14;
	sub.f32 	%f2963, %f2959, %f15;
	mul.f32 	%f2964, %f2962, %f2962;
	fma.rn.f32 	%f2965, %f2961, %f2961, %f2964;
	fma.rn.f32 	%f2966, %f2963, %f2963, %f2965;
	add.f32 	%f2967, %f2966, 0f24E69595;
	rsqrt.approx.f32 	%f2968, %f2967;
	mul.f32 	%f2969, %f2968, %f2968;
	mul.f32 	%f2970, %f2968, %f2969;
	mul.f32 	%f2971, %f2961, %f2960;
	fma.rn.f32 	%f2972, %f2971, %f2970, %f2952;
	mul.f32 	%f2973, %f2962, %f2960;
	fma.rn.f32 	%f2974, %f2973, %f2970, %f2954;
	mul.f32 	%f2975, %f2963, %f2960;
	fma.rn.f32 	%f2976, %f2975, %f2970, %f2956;
	ld.shared.v4.f32 	{%f2977, %f2978, %f2979, %f2980}, [_ZZ20simulate_interactionP6float4S0_fiE6others+2368];
	sub.f32 	%f2981, %f2977, %f13;
	sub.f32 	%f2982, %f2978, %f14;
	sub.f32 	%f2983, %f2979, %f15;
	mul.f32 	%f2984, %f2982, %f2982;
	fma.rn.f32 	%f2985, %f2981, %f2981, %f2984;
	fma.rn.f32 	%f2986, %f2983, %f2983, %f2985;
	add.f32 	%f2987, %f2986, 0f24E69595;
	rsqrt.approx.f32 	%f2988, %f2987;
	mul.f32 	%f2989, %f2988, %f2988;
	mul.f32 	%f2990, %f2988, %f2989;
	mul.f32 	%f2991, %f2981, %f2980;
	fma.rn.f32 	%f2992, %f2991, %f2990, %f2972;
	mul.f32 	%f2993, %f2982, %f2980;
	fma.rn.f32 	%f2994, %f2993, %f2990, %f2974;
	mul.f32 	%f2995, %f2983, %f2980;
	fma.rn.f32 	%f2996, %f2995, %f2990, %f2976;
	ld.shared.v4.f32 	{%f2997, %f2998, %f2999, %f3000}, [_ZZ20simulate_interactionP6float4S0_fiE6others+2384];
	sub.f32 	%f3001, %f2997, %f13;
	sub.f32 	%f3002, %f2998, %f14;
	sub.f32 	%f3003, %f2999, %f15;
	mul.f32 	%f3004, %f3002, %f3002;
	fma.rn.f32 	%f3005, %f3001, %f3001, %f3004;
	fma.rn.f32 	%f3006, %f3003, %f3003, %f3005;
	add.f32 	%f3007, %f3006, 0f24E69595;
	rsqrt.approx.f32 	%f3008, %f3007;
	mul.f32 	%f3009, %f3008, %f3008;
	mul.f32 	%f3010, %f3008, %f3009;
	mul.f32 	%f3011, %f3001, %f3000;
	fma.rn.f32 	%f3012, %f3011, %f3010, %f2992;
	mul.f32 	%f3013, %f3002, %f3000;
	fma.rn.f32 	%f3014, %f3013, %f3010, %f2994;
	mul.f32 	%f3015, %f3003, %f3000;
	fma.rn.f32 	%f3016, %f3015, %f3010, %f2996;
	ld.shared.v4.f32 	{%f3017, %f3018, %f3019, %f3020}, [_ZZ20simulate_interactionP6float4S0_fiE6others+2400];
	sub.f32 	%f3021, %f3017, %f13;
	sub.f32 	%f3022, %f3018, %f14;
	sub.f32 	%f3023, %f3019, %f15;
	mul.f32 	%f3024, %f3022, %f3022;
	fma.rn.f32 	%f3025, %f3021, %f3021, %f3024;
	fma.rn.f32 	%f3026, %f3023, %f3023, %f3025;
	add.f32 	%f3027, %f3026, 0f24E69595;
	rsqrt.approx.f32 	%f3028, %f3027;
	mul.f32 	%f3029, %f3028, %f3028;
	mul.f32 	%f3030, %f3028, %f3029;
	mul.f32 	%f3031, %f3021, %f3020;
	fma.rn.f32 	%f3032, %f3031, %f3030, %f3012;
	mul.f32 	%f3033, %f3022, %f3020;
	fma.rn.f32 	%f3034, %f3033, %f3030, %f3014;
	mul.f32 	%f3035, %f3023, %f3020;
	fma.rn.f32 	%f3036, %f3035, %f3030, %f3016;
	ld.shared.v4.f32 	{%f3037, %f3038, %f3039, %f3040}, [_ZZ20simulate_interactionP6float4S0_fiE6others+2416];
	sub.f32 	%f3041, %f3037, %f13;
	sub.f32 	%f3042, %f3038, %f14;
	sub.f32 	%f3043, %f3039, %f15;
	mul.f32 	%f3044, %f3042, %f3042;
	fma.rn.f32 	%f3045, %f3041, %f3041, %f3044;
	fma.rn.f32 	%f3046, %f3043, %f3043, %f3045;
	add.f32 	%f3047, %f3046, 0f24E69595;
	rsqrt.approx.f32 	%f3048, %f3047;
	mul.f32 	%f3049, %f3048, %f3048;
	mul.f32 	%f3050, %f3048, %f3049;
	mul.f32 	%f3051, %f3041, %f3040;
	fma.rn.f32 	%f3052, %f3051, %f3050, %f3032;
	mul.f32 	%f3053, %f3042, %f3040;
	fma.rn.f32 	%f3054, %f3053, %f3050, %f3034;
	mul.f32 	%f3055, %f3043, %f3040;
	fma.rn.f32 	%f3056, %f3055, %f3050, %f3036;
	ld.shared.v4.f32 	{%f3057, %f3058, %f3059, %f3060}, [_ZZ20simulate_interactionP6float4S0_fiE6others+2432];
	sub.f32 	%f3061, %f3057, %f13;
	sub.f32 	%f3062, %f3058, %f14;
	sub.f32 	%f3063, %f3059, %f15;
	mul.f32 	%f3064, %f3062, %f3062;
	fma.rn.f32 	%f3065, %f3061, %f3061, %f3064;
	fma.rn.f32 	%f3066, %f3063, %f3063, %f3065;
	add.f32 	%f3067, %f3066, 0f24E69595;
	rsqrt.approx.f32 	%f3068, %f3067;
	mul.f32 	%f3069, %f3068, %f3068;
	mul.f32 	%f3070, %f3068, %f3069;
	mul.f32 	%f3071, %f3061, %f3060;
	fma.rn.f32 	%f3072, %f3071, %f3070, %f3052;
	mul.f32 	%f3073, %f3062, %f3060;
	fma.rn.f32 	%f3074, %f3073, %f3070, %f3054;
	mul.f32 	%f3075, %f3063, %f3060;
	fma.rn.f32 	%f3076, %f3075, %f3070, %f3056;
	ld.shared.v4.f32 	{%f3077, %f3078, %f3079, %f3080}, [_ZZ20simulate_interactionP6float4S0_fiE6others+2448];
	sub.f32 	%f3081, %f3077, %f13;
	sub.f32 	%f3082, %f3078, %f14;
	sub.f32 	%f3083, %f3079, %f15;
	mul.f32 	%f3084, %f3082, %f3082;
	fma.rn.f32 	%f3085, %f3081, %f3081, %f3084;
	fma.rn.f32 	%f3086, %f3083, %f3083, %f3085;
	add.f32 	%f3087, %f3086, 0f24E69595;
	rsqrt.approx.f32 	%f3088, %f3087;
	mul.f32 	%f3089, %f3088, %f3088;
	mul.f32 	%f3090, %f3088, %f3089;
	mul.f32 	%f3091, %f3081, %f3080;
	fma.rn.f32 	%f3092, %f3091, %f3090, %f3072;
	mul.f32 	%f3093, %f3082, %f3080;
	fma.rn.f32 	%f3094, %f3093, %f3090, %f3074;
	mul.f32 	%f3095, %f3083, %f3080;
	fma.rn.f32 	%f3096, %f3095, %f3090, %f3076;
	ld.shared.v4.f32 	{%f3097, %f3098, %f3099, %f3100}, [_ZZ20simulate_interactionP6float4S0_fiE6others+2464];
	sub.f32 	%f3101, %f3097, %f13;
	sub.f32 	%f3102, %f3098, %f14;
	sub.f32 	%f3103, %f3099, %f15;
	mul.f32 	%f3104, %f3102, %f3102;
	fma.rn.f32 	%f3105, %f3101, %f3101, %f3104;
	fma.rn.f32 	%f3106, %f3103, %f3103, %f3105;
	add.f32 	%f3107, %f3106, 0f24E69595;
	rsqrt.approx.f32 	%f3108, %f3107;
	mul.f32 	%f3109, %f3108, %f3108;
	mul.f32 	%f3110, %f3108, %f3109;
	mul.f32 	%f3111, %f3101, %f3100;
	fma.rn.f32 	%f3112, %f3111, %f3110, %f3092;
	mul.f32 	%f3113, %f3102, %f3100;
	fma.rn.f32 	%f3114, %f3113, %f3110, %f3094;
	mul.f32 	%f3115, %f3103, %f3100;
	fma.rn.f32 	%f3116, %f3115, %f3110, %f3096;
	ld.shared.v4.f32 	{%f3117, %f3118, %f3119, %f3120}, [_ZZ20simulate_interactionP6float4S0_fiE6others+2480];
	sub.f32 	%f3121, %f3117, %f13;
	sub.f32 	%f3122, %f3118, %f14;
	sub.f32 	%f3123, %f3119, %f15;
	mul.f32 	%f3124, %f3122, %f3122;
	fma.rn.f32 	%f3125, %f3121, %f3121, %f3124;
	fma.rn.f32 	%f3126, %f3123, %f3123, %f3125;
	add.f32 	%f3127, %f3126, 0f24E69595;
	rsqrt.approx.f32 	%f3128, %f3127;
	mul.f32 	%f3129, %f3128, %f3128;
	mul.f32 	%f3130, %f3128, %f3129;
	mul.f32 	%f3131, %f3121, %f3120;
	fma.rn.f32 	%f3132, %f3131, %f3130, %f3112;
	mul.f32 	%f3133, %f3122, %f3120;
	fma.rn.f32 	%f3134, %f3133, %f3130, %f3114;
	mul.f32 	%f3135, %f3123, %f3120;
	fma.rn.f32 	%f3136, %f3135, %f3130, %f3116;
	ld.shared.v4.f32 	{%f3137, %f3138, %f3139, %f3140}, [_ZZ20simulate_interactionP6float4S0_fiE6others+2496];
	sub.f32 	%f3141, %f3137, %f13;
	sub.f32 	%f3142, %f3138, %f14;
	sub.f32 	%f3143, %f3139, %f15;
	mul.f32 	%f3144, %f3142, %f3142;
	fma.rn.f32 	%f3145, %f3141, %f3141, %f3144;
	fma.rn.f32 	%f3146, %f3143, %f3143, %f3145;
	add.f32 	%f3147, %f3146, 0f24E69595;
	rsqrt.approx.f32 	%f3148, %f3147;
	mul.f32 	%f3149, %f3148, %f3148;
	mul.f32 	%f3150, %f3148, %f3149;
	mul.f32 	%f3151, %f3141, %f3140;
	fma.rn.f32 	%f3152, %f3151, %f3150, %f3132;
	mul.f32 	%f3153, %f3142, %f3140;
	fma.rn.f32 	%f3154, %f3153, %f3150, %f3134;
	mul.f32 	%f3155, %f3143, %f3140;
	fma.rn.f32 	%f3156, %f3155, %f3150, %f3136;
	ld.shared.v4.f32 	{%f3157, %f3158, %f3159, %f3160}, [_ZZ20simulate_interactionP6float4S0_fiE6others+2512];
	sub.f32 	%f3161, %f3157, %f13;
	sub.f32 	%f3162, %f3158, %f14;
	sub.f32 	%f3163, %f3159, %f15;
	mul.f32 	%f3164, %f3162, %f3162;
	fma.rn.f32 	%f3165, %f3161, %f3161, %f3164;
	fma.rn.f32 	%f3166, %f3163, %f3163, %f3165;
	add.f32 	%f3167, %f3166, 0f24E69595;
	rsqrt.approx.f32 	%f3168, %f3167;
	mul.f32 	%f3169, %f3168, %f3168;
	mul.f32 	%f3170, %f3168, %f3169;
	mul.f32 	%f3171, %f3161, %f3160;
	fma.rn.f32 	%f3172, %f3171, %f3170, %f3152;
	mul.f32 	%f3173, %f3162, %f3160;
	fma.rn.f32 	%f3174, %f3173, %f3170, %f3154;
	mul.f32 	%f3175, %f3163, %f3160;
	fma.rn.f32 	%f3176, %f3175, %f3170, %f3156;
	ld.shared.v4.f32 	{%f3177, %f3178, %f3179, %f3180}, [_ZZ20simulate_interactionP6float4S0_fiE6others+2528];
	sub.f32 	%f3181, %f3177, %f13;
	sub.f32 	%f3182, %f3178, %f14;
	sub.f32 	%f3183, %f3179, %f15;
	mul.f32 	%f3184, %f3182, %f3182;
	fma.rn.f32 	%f3185, %f3181, %f3181, %f3184;
	fma.rn.f32 	%f3186, %f3183, %f3183, %f3185;
	add.f32 	%f3187, %f3186, 0f24E69595;
	rsqrt.approx.f32 	%f3188, %f3187;
	mul.f32 	%f3189, %f3188, %f3188;
	mul.f32 	%f3190, %f3188, %f3189;
	mul.f32 	%f3191, %f3181, %f3180;
	fma.rn.f32 	%f3192, %f3191, %f3190, %f3172;
	mul.f32 	%f3193, %f3182, %f3180;
	fma.rn.f32 	%f3194, %f3193, %f3190, %f3174;
	mul.f32 	%f3195, %f3183, %f3180;
	fma.rn.f32 	%f3196, %f3195, %f3190, %f3176;
	ld.shared.v4.f32 	{%f3197, %f3198, %f3199, %f3200}, [_ZZ20simulate_interactionP6float4S0_fiE6others+2544];
	sub.f32 	%f3201, %f3197, %f13;
	sub.f32 	%f3202, %f3198, %f14;
	sub.f32 	%f3203, %f3199, %f15;
	mul.f32 	%f3204, %f3202, %f3202;
	fma.rn.f32 	%f3205, %f3201, %f3201, %f3204;
	fma.rn.f32 	%f3206, %f3203, %f3203, %f3205;
	add.f32 	%f3207, %f3206, 0f24E69595;
	rsqrt.approx.f32 	%f3208, %f3207;
	mul.f32 	%f3209, %f3208, %f3208;
	mul.f32 	%f3210, %f3208, %f3209;
	mul.f32 	%f3211, %f3201, %f3200;
	fma.rn.f32 	%f3212, %f3211, %f3210, %f3192;
	mul.f32 	%f3213, %f3202, %f3200;
	fma.rn.f32 	%f3214, %f3213, %f3210, %f3194;
	mul.f32 	%f3215, %f3203, %f3200;
	fma.rn.f32 	%f3216, %f3215, %f3210, %f3196;
	ld.shared.v4.f32 	{%f3217, %f3218, %f3219, %f3220}, [_ZZ20simulate_interactionP6float4S0_fiE6others+2560];
	sub.f32 	%f3221, %f3217, %f13;
	sub.f32 	%f3222, %f3218, %f14;
	sub.f32 	%f3223, %f3219, %f15;
	mul.f32 	%f3224, %f3222, %f3222;
	fma.rn.f32 	%f3225, %f3221, %f3221, %f3224;
	fma.rn.f32 	%f3226, %f3223, %f3223, %f3225;
	add.f32 	%f3227, %f3226, 0f24E69595;
	rsqrt.approx.f32 	%f3228, %f3227;
	mul.f32 	%f3229, %f3228, %f3228;
	mul.f32 	%f3230, %f3228, %f3229;
	mul.f32 	%f3231, %f3221, %f3220;
	fma.rn.f32 	%f3232, %f3231, %f3230, %f3212;
	mul.f32 	%f3233, %f3222, %f3220;
	fma.rn.f32 	%f3234, %f3233, %f3230, %f3214;
	mul.f32 	%f3235, %f3223, %f3220;
	fma.rn.f32 	%f3236, %f3235, %f3230, %f3216;
	ld.shared.v4.f32 	{%f3237, %f3238, %f3239, %f3240}, [_ZZ20simulate_interactionP6float4S0_fiE6others+2576];
	sub.f32 	%f3241, %f3237, %f13;
	sub.f32 	%f3242, %f3238, %f14;
	sub.f32 	%f3243, %f3239, %f15;
	mul.f32 	%f3244, %f3242, %f3242;
	fma.rn.f32 	%f3245, %f3241, %f3241, %f3244;
	fma.rn.f32 	%f3246, %f3243, %f3243, %f3245;
	add.f32 	%f3247, %f3246, 0f24E69595;
	rsqrt.approx.f32 	%f3248, %f3247;
	mul.f32 	%f3249, %f3248, %f3248;
	mul.f32 	%f3250, %f3248, %f3249;
	mul.f32 	%f3251, %f3241, %f3240;
	fma.rn.f32 	%f3252, %f3251, %f3250, %f3232;
	mul.f32 	%f3253, %f3242, %f3240;
	fma.rn.f32 	%f3254, %f3253, %f3250, %f3234;
	mul.f32 	%f3255, %f3243, %f3240;
	fma.rn.f32 	%f3256, %f3255, %f3250, %f3236;
	ld.shared.v4.f32 	{%f3257, %f3258, %f3259, %f3260}, [_ZZ20simulate_interactionP6float4S0_fiE6others+2592];
	sub.f32 	%f3261, %f3257, %f13;
	sub.f32 	%f3262, %f3258, %f14;
	sub.f32 	%f3263, %f3259, %f15;
	mul.f32 	%f3264, %f3262, %f3262;
	fma.rn.f32 	%f3265, %f3261, %f3261, %f3264;
	fma.rn.f32 	%f3266, %f3263, %f3263, %f3265;
	add.f32 	%f3267, %f3266, 0f24E69595;
	rsqrt.approx.f32 	%f3268, %f3267;
	mul.f32 	%f3269, %f3268, %f3268;
	mul.f32 	%f3270, %f3268, %f3269;
	mul.f32 	%f3271, %f3261, %f3260;
	fma.rn.f32 	%f3272, %f3271, %f3270, %f3252;
	mul.f32 	%f3273, %f3262, %f3260;
	fma.rn.f32 	%f3274, %f3273, %f3270, %f3254;
	mul.f32 	%f3275, %f3263, %f3260;
	fma.rn.f32 	%f3276, %f3275, %f3270, %f3256;
	ld.shared.v4.f32 	{%f3277, %f3278, %f3279, %f3280}, [_ZZ20simulate_interactionP6float4S0_fiE6others+2608];
	sub.f32 	%f3281, %f3277, %f13;
	sub.f32 	%f3282, %f3278, %f14;
	sub.f32 	%f3283, %f3279, %f15;
	mul.f32 	%f3284, %f3282, %f3282;
	fma.rn.f32 	%f3285, %f3281, %f3281, %f3284;
	fma.rn.f32 	%f3286, %f3283, %f3283, %f3285;
	add.f32 	%f3287, %f3286, 0f24E69595;
	rsqrt.approx.f32 	%f3288, %f3287;
	mul.f32 	%f3289, %f3288, %f3288;
	mul.f32 	%f3290, %f3288, %f3289;
	mul.f32 	%f3291, %f3281, %f3280;
	fma.rn.f32 	%f3292, %f3291, %f3290, %f3272;
	mul.f32 	%f3293, %f3282, %f3280;
	fma.rn.f32 	%f3294, %f3293, %f3290, %f3274;
	mul.f32 	%f3295, %f3283, %f3280;
	fma.rn.f32 	%f3296, %f3295, %f3290, %f3276;
	ld.shared.v4.f32 	{%f3297, %f3298, %f3299, %f3300}, [_ZZ20simulate_interactionP6float4S0_fiE6others+2624];
	sub.f32 	%f3301, %f3297, %f13;
	sub.f32 	%f3302, %f3298, %f14;
	sub.f32 	%f3303, %f3299, %f15;
	mul.f32 	%f3304, %f3302, %f3302;
	fma.rn.f32 	%f3305, %f3301, %f3301, %f3304;
	fma.rn.f32 	%f3306, %f3303, %f3303, %f3305;
	add.f32 	%f3307, %f3306, 0f24E69595;
	rsqrt.approx.f32 	%f3308, %f3307;
	mul.f32 	%f3309, %f3308, %f3308;
	mul.f32 	%f3310, %f3308, %f3309;
	mul.f32 	%f3311, %f3301, %f3300;
	fma.rn.f32 	%f3312, %f3311, %f3310, %f3292;
	mul.f32 	%f3313, %f3302, %f3300;
	fma.rn.f32 	%f3314, %f3313, %f3310, %f3294;
	mul.f32 	%f3315, %f3303, %f3300;
	fma.rn.f32 	%f3316, %f3315, %f3310, %f3296;
	ld.shared.v4.f32 	{%f3317, %f3318, %f3319, %f3320}, [_ZZ20simulate_interactionP6float4S0_fiE6others+2640];
	sub.f32 	%f3321, %f3317, %f13;
	sub.f32 	%f3322, %f3318, %f14;
	sub.f32 	%f3323, %f3319, %f15;
	mul.f32 	%f3324, %f3322, %f3322;
	fma.rn.f32 	%f3325, %f3321, %f3321, %f3324;
	fma.rn.f32 	%f3326, %f3323, %f3323, %f3325;
	add.f32 	%f3327, %f3326, 0f24E69595;
	rsqrt.approx.f32 	%f3328, %f3327;
	mul.f32 	%f3329, %f3328, %f3328;
	mul.f32 	%f3330, %f3328, %f3329;
	mul.f32 	%f3331, %f3321, %f3320;
	fma.rn.f32 	%f3332, %f3331, %f3330, %f3312;
	mul.f32 	%f3333, %f3322, %f3320;
	fma.rn.f32 	%f3334, %f3333, %f3330, %f3314;
	mul.f32 	%f3335, %f3323, %f3320;
	fma.rn.f32 	%f3336, %f3335, %f3330, %f3316;
	ld.shared.v4.f32 	{%f3337, %f3338, %f3339, %f3340}, [_ZZ20simulate_interactionP6float4S0_fiE6others+2656];
	sub.f32 	%f3341, %f3337, %f13;
	sub.f32 	%f3342, %f3338, %f14;
	sub.f32 	%f3343, %f3339, %f15;
	mul.f32 	%f3344, %f3342, %f3342;
	fma.rn.f32 	%f3345, %f3341, %f3341, %f3344;
	fma.rn.f32 	%f3346, %f3343, %f3343, %f3345;
	add.f32 	%f3347, %f3346, 0f24E69595;
	rsqrt.approx.f32 	%f3348, %f3347;
	mul.f32 	%f3349, %f3348, %f3348;
	mul.f32 	%f3350, %f3348, %f3349;
	mul.f32 	%f3351, %f3341, %f3340;
	fma.rn.f32 	%f3352, %f3351, %f3350, %f3332;
	mul.f32 	%f3353, %f3342, %f3340;
	fma.rn.f32 	%f3354, %f3353, %f3350, %f3334;
	mul.f32 	%f3355, %f3343, %f3340;
	fma.rn.f32 	%f3356, %f3355, %f3350, %f3336;
	ld.shared.v4.f32 	{%f3357, %f3358, %f3359, %f3360}, [_ZZ20simulate_interactionP6float4S0_fiE6others+2672];
	sub.f32 	%f3361, %f3357, %f13;
	sub.f32 	%f3362, %f3358, %f14;
	sub.f32 	%f3363, %f3359, %f15;
	mul.f32 	%f3364, %f3362, %f3362;
	fma.rn.f32 	%f3365, %f3361, %f3361, %f3364;
	fma.rn.f32 	%f3366, %f3363, %f3363, %f3365;
	add.f32 	%f3367, %f3366, 0f24E69595;
	rsqrt.approx.f32 	%f3368, %f3367;
	mul.f32 	%f3369, %f3368, %f3368;
	mul.f32 	%f3370, %f3368, %f3369;
	mul.f32 	%f3371, %f3361, %f3360;
	fma.rn.f32 	%f3372, %f3371, %f3370, %f3352;
	mul.f32 	%f3373, %f3362, %f3360;
	fma.rn.f32 	%f3374, %f3373, %f3370, %f3354;
	mul.f32 	%f3375, %f3363, %f3360;
	fma.rn.f32 	%f3376, %f3375, %f3370, %f3356;
	ld.shared.v4.f32 	{%f3377, %f3378, %f3379, %f3380}, [_ZZ20simulate_interactionP6float4S0_fiE6others+2688];
	sub.f32 	%f3381, %f3377, %f13;
	sub.f32 	%f3382, %f3378, %f14;
	sub.f32 	%f3383, %f3379, %f15;
	mul.f32 	%f3384, %f3382, %f3382;
	fma.rn.f32 	%f3385, %f3381, %f3381, %f3384;
	fma.rn.f32 	%f3386, %f3383, %f3383, %f3385;
	add.f32 	%f3387, %f3386, 0f24E69595;
	rsqrt.approx.f32 	%f3388, %f3387;
	mul.f32 	%f3389, %f3388, %f3388;
	mul.f32 	%f3390, %f3388, %f3389;
	mul.f32 	%f3391, %f3381, %f3380;
	fma.rn.f32 	%f3392, %f3391, %f3390, %f3372;
	mul.f32 	%f3393, %f3382, %f3380;
	fma.rn.f32 	%f3394, %f3393, %f3390, %f3374;
	mul.f32 	%f3395, %f3383, %f3380;
	fma.rn.f32 	%f3396, %f3395, %f3390, %f3376;
	ld.shared.v4.f32 	{%f3397, %f3398, %f3399, %f3400}, [_ZZ20simulate_interactionP6float4S0_fiE6others+2704];
	sub.f32 	%f3401, %f3397, %f13;
	sub.f32 	%f3402, %f3398, %f14;
	sub.f32 	%f3403, %f3399, %f15;
	mul.f32 	%f3404, %f3402, %f3402;
	fma.rn.f32 	%f3405, %f3401, %f3401, %f3404;
	fma.rn.f32 	%f3406, %f3403, %f3403, %f3405;
	add.f32 	%f3407, %f3406, 0f24E69595;
	rsqrt.approx.f32 	%f3408, %f3407;
	mul.f32 	%f3409, %f3408, %f3408;
	mul.f32 	%f3410, %f3408, %f3409;
	mul.f32 	%f3411, %f3401, %f3400;
	fma.rn.f32 	%f3412, %f3411, %f3410, %f3392;
	mul.f32 	%f3413, %f3402, %f3400;
	fma.rn.f32 	%f3414, %f3413, %f3410, %f3394;
	mul.f32 	%f3415, %f3403, %f3400;
	fma.rn.f32 	%f3416, %f3415, %f3410, %f3396;
	ld.shared.v4.f32 	{%f3417, %f3418, %f3419, %f3420}, [_ZZ20simulate_interactionP6float4S0_fiE6others+2720];
	sub.f32 	%f3421, %f3417, %f13;
	sub.f32 	%f3422, %f3418, %f14;
	sub.f32 	%f3423, %f3419, %f15;
	mul.f32 	%f3424, %f3422, %f3422;
	fma.rn.f32 	%f3425, %f3421, %f3421, %f3424;
	fma.rn.f32 	%f3426, %f3423, %f3423, %f3425;
	add.f32 	%f3427, %f3426, 0f24E69595;
	rsqrt.approx.f32 	%f3428, %f3427;
	mul.f32 	%f3429, %f3428, %f3428;
	mul.f32 	%f3430, %f3428, %f3429;
	mul.f32 	%f3431, %f3421, %f3420;
	fma.rn.f32 	%f3432, %f3431, %f3430, %f3412;
	mul.f32 	%f3433, %f3422, %f3420;
	fma.rn.f32 	%f3434, %f3433, %f3430, %f3414;
	mul.f32 	%f3435, %f3423, %f3420;
	fma.rn.f32 	%f3436, %f3435, %f3430, %f3416;
	ld.shared.v4.f32 	{%f3437, %f3438, %f3439, %f3440}, [_ZZ20simulate_interactionP6float4S0_fiE6others+2736];
	sub.f32 	%f3441, %f3437, %f13;
	sub.f32 	%f3442, %f3438, %f14;
	sub.f32 	%f3443, %f3439, %f15;
	mul.f32 	%f3444, %f3442, %f3442;
	fma.rn.f32 	%f3445, %f3441, %f3441, %f3444;
	fma.rn.f32 	%f3446, %f3443, %f3443, %f3445;
	add.f32 	%f3447, %f3446, 0f24E69595;
	rsqrt.approx.f32 	%f3448, %f3447;
	mul.f32 	%f3449, %f3448, %f3448;
	mul.f32 	%f3450, %f3448, %f3449;
	mul.f32 	%f3451, %f3441, %f3440;
	fma.rn.f32 	%f3452, %f3451, %f3450, %f3432;
	mul.f32 	%f3453, %f3442, %f3440;
	fma.rn.f32 	%f3454, %f3453, %f3450, %f3434;
	mul.f32 	%f3455, %f3443, %f3440;
	fma.rn.f32 	%f3456, %f3455, %f3450, %f3436;
	ld.shared.v4.f32 	{%f3457, %f3458, %f3459, %f3460}, [_ZZ20simulate_interactionP6float4S0_fiE6others+2752];
	sub.f32 	%f3461, %f3457, %f13;
	sub.f32 	%f3462, %f3458, %f14;
	sub.f32 	%f3463, %f3459, %f15;
	mul.f32 	%f3464, %f3462, %f3462;
	fma.rn.f32 	%f3465, %f3461, %f3461, %f3464;
	fma.rn.f32 	%f3466, %f3463, %f3463, %f3465;
	add.f32 	%f3467, %f3466, 0f24E69595;
	rsqrt.approx.f32 	%f3468, %f3467;
	mul.f32 	%f3469, %f3468, %f3468;
	mul.f32 	%f3470, %f3468, %f3469;
	mul.f32 	%f3471, %f3461, %f3460;
	fma.rn.f32 	%f3472, %f3471, %f3470, %f3452;
	mul.f32 	%f3473, %f3462, %f3460;
	fma.rn.f32 	%f3474, %f3473, %f3470, %f3454;
	mul.f32 	%f3475, %f3463, %f3460;
	fma.rn.f32 	%f3476, %f3475, %f3470, %f3456;
	ld.shared.v4.f32 	{%f3477, %f3478, %f3479, %f3480}, [_ZZ20simulate_interactionP6float4S0_fiE6others+2768];
	sub.f32 	%f3481, %f3477, %f13;
	sub.f32 	%f3482, %f3478, %f14;
	sub.f32 	%f3483, %f3479, %f15;
	mul.f32 	%f3484, %f3482, %f3482;
	fma.rn.f32 	%f3485, %f3481, %f3481, %f3484;
	fma.rn.f32 	%f3486, %f3483, %f3483, %f3485;
	add.f32 	%f3487, %f3486, 0f24E69595;
	rsqrt.approx.f32 	%f3488, %f3487;
	mul.f32 	%f3489, %f3488, %f3488;
	mul.f32 	%f3490, %f3488, %f3489;
	mul.f32 	%f3491, %f3481, %f3480;
	fma.rn.f32 	%f3492, %f3491, %f3490, %f3472;
	mul.f32 	%f3493, %f3482, %f3480;
	fma.rn.f32 	%f3494, %f3493, %f3490, %f3474;
	mul.f32 	%f3495, %f3483, %f3480;
	fma.rn.f32 	%f3496, %f3495, %f3490, %f3476;
	ld.shared.v4.f32 	{%f3497, %f3498, %f3499, %f3500}, [_ZZ20simulate_interactionP6float4S0_fiE6others+2784];
	sub.f32 	%f3501, %f3497, %f13;
	sub.f32 	%f3502, %f3498, %f14;
	sub.f32 	%f3503, %f3499, %f15;
	mul.f32 	%f3504, %f3502, %f3502;
	fma.rn.f32 	%f3505, %f3501, %f3501, %f3504;
	fma.rn.f32 	%f3506, %f3503, %f3503, %f3505;
	add.f32 	%f3507, %f3506, 0f24E69595;
	rsqrt.approx.f32 	%f3508, %f3507;
	mul.f32 	%f3509, %f3508, %f3508;
	mul.f32 	%f3510, %f3508, %f3509;
	mul.f32 	%f3511, %f3501, %f3500;
	fma.rn.f32 	%f3512, %f3511, %f3510, %f3492;
	mul.f32 	%f3513, %f3502, %f3500;
	fma.rn.f32 	%f3514, %f3513, %f3510, %f3494;
	mul.f32 	%f3515, %f3503, %f3500;
	fma.rn.f32 	%f3516, %f3515, %f3510, %f3496;
	ld.shared.v4.f32 	{%f3517, %f3518, %f3519, %f3520}, [_ZZ20simulate_interactionP6float4S0_fiE6others+2800];
	sub.f32 	%f3521, %f3517, %f13;
	sub.f32 	%f3522, %f3518, %f14;
	sub.f32 	%f3523, %f3519, %f15;
	mul.f32 	%f3524, %f3522, %f3522;
	fma.rn.f32 	%f3525, %f3521, %f3521, %f3524;
	fma.rn.f32 	%f3526, %f3523, %f3523, %f3525;
	add.f32 	%f3527, %f3526, 0f24E69595;
	rsqrt.approx.f32 	%f3528, %f3527;
	mul.f32 	%f3529, %f3528, %f3528;
	mul.f32 	%f3530, %f3528, %f3529;
	mul.f32 	%f3531, %f3521, %f3520;
	fma.rn.f32 	%f3532, %f3531, %f3530, %f3512;
	mul.f32 	%f3533, %f3522, %f3520;
	fma.rn.f32 	%f3534, %f3533, %f3530, %f3514;
	mul.f32 	%f3535, %f3523, %f3520;
	fma.rn.f32 	%f3536, %f3535, %f3530, %f3516;
	ld.shared.v4.f32 	{%f3537, %f3538, %f3539, %f3540}, [_ZZ20simulate_interactionP6float4S0_fiE6others+2816];
	sub.f32 	%f3541, %f3537, %f13;
	sub.f32 	%f3542, %f3538, %f14;
	sub.f32 	%f3543, %f3539, %f15;
	mul.f32 	%f3544, %f3542, %f3542;
	fma.rn.f32 	%f3545, %f3541, %f3541, %f3544;
	fma.rn.f32 	%f3546, %f3543, %f3543, %f3545;
	add.f32 	%f3547, %f3546, 0f24E69595;
	rsqrt.approx.f32 	%f3548, %f3547;
	mul.f32 	%f3549, %f3548, %f3548;
	mul.f32 	%f3550, %f3548, %f3549;
	mul.f32 	%f3551, %f3541, %f3540;
	fma.rn.f32 	%f3552, %f3551, %f3550, %f3532;
	mul.f32 	%f3553, %f3542, %f3540;
	fma.rn.f32 	%f3554, %f3553, %f3550, %f3534;
	mul.f32 	%f3555, %f3543, %f3540;
	fma.rn.f32 	%f3556, %f3555, %f3550, %f3536;
	ld.shared.v4.f32 	{%f3557, %f3558, %f3559, %f3560}, [_ZZ20simulate_interactionP6float4S0_fiE6others+2832];
	sub.f32 	%f3561, %f3557, %f13;
	sub.f32 	%f3562, %f3558, %f14;
	sub.f32 	%f3563, %f3559, %f15;
	mul.f32 	%f3564, %f3562, %f3562;
	fma.rn.f32 	%f3565, %f3561, %f3561, %f3564;
	fma.rn.f32 	%f3566, %f3563, %f3563, %f3565;
	add.f32 	%f3567, %f3566, 0f24E69595;
	rsqrt.approx.f32 	%f3568, %f3567;
	mul.f32 	%f3569, %f3568, %f3568;
	mul.f32 	%f3570, %f3568, %f3569;
	mul.f32 	%f3571, %f3561, %f3560;
	fma.rn.f32 	%f3572, %f3571, %f3570, %f3552;
	mul.f32 	%f3573, %f3562, %f3560;
	fma.rn.f32 	%f3574, %f3573, %f3570, %f3554;
	mul.f32 	%f3575, %f3563, %f3560;
	fma.rn.f32 	%f3576, %f3575, %f3570, %f3556;
	ld.shared.v4.f32 	{%f3577, %f3578, %f3579, %f3580}, [_ZZ20simulate_interactionP6float4S0_fiE6others+2848];
	sub.f32 	%f3581, %f3577, %f13;
	sub.f32 	%f3582, %f3578, %f14;
	sub.f32 	%f3583, %f3579, %f15;
	mul.f32 	%f3584, %f3582, %f3582;
	fma.rn.f32 	%f3585, %f3581, %f3581, %f3584;
	fma.rn.f32 	%f3586, %f3583, %f3583, %f3585;
	add.f32 	%f3587, %f3586, 0f24E69595;
	rsqrt.approx.f32 	%f3588, %f3587;
	mul.f32 	%f3589, %f3588, %f3588;
	mul.f32 	%f3590, %f3588, %f3589;
	mul.f32 	%f3591, %f3581, %f3580;
	fma.rn.f32 	%f3592, %f3591, %f3590, %f3572;
	mul.f32 	%f3593, %f3582, %f3580;
	fma.rn.f32 	%f3594, %f3593, %f3590, %f3574;
	mul.f32 	%f3595, %f3583, %f3580;
	fma.rn.f32 	%f3596, %f3595, %f3590, %f3576;
	ld.shared.v4.f32 	{%f3597, %f3598, %f3599, %f3600}, [_ZZ20simulate_interactionP6float4S0_fiE6others+2864];
	sub.f32 	%f3601, %f3597, %f13;
	sub.f32 	%f3602, %f3598, %f14;
	sub.f32 	%f3603, %f3599, %f15;
	mul.f32 	%f3604, %f3602, %f3602;
	fma.rn.f32 	%f3605, %f3601, %f3601, %f3604;
	fma.rn.f32 	%f3606, %f3603, %f3603, %f3605;
	add.f32 	%f3607, %f3606, 0f24E69595;
	rsqrt.approx.f32 	%f3608, %f3607;
	mul.f32 	%f3609, %f3608, %f3608;
	mul.f32 	%f3610, %f3608, %f3609;
	mul.f32 	%f3611, %f3601, %f3600;
	fma.rn.f32 	%f3612, %f3611, %f3610, %f3592;
	mul.f32 	%f3613, %f3602, %f3600;
	fma.rn.f32 	%f3614, %f3613, %f3610, %f3594;
	mul.f32 	%f3615, %f3603, %f3600;
	fma.rn.f32 	%f3616, %f3615, %f3610, %f3596;
	ld.shared.v4.f32 	{%f3617, %f3618, %f3619, %f3620}, [_ZZ20simulate_interactionP6float4S0_fiE6others+2880];
	sub.f32 	%f3621, %f3617, %f13;
	sub.f32 	%f3622, %f3618, %f14;
	sub.f32 	%f3623, %f3619, %f15;
	mul.f32 	%f3624, %f3622, %f3622;
	fma.rn.f32 	%f3625, %f3621, %f3621, %f3624;
	fma.rn.f32 	%f3626, %f3623, %f3623, %f3625;
	add.f32 	%f3627, %f3626, 0f24E69595;
	rsqrt.approx.f32 	%f3628, %f3627;
	mul.f32 	%f3629, %f3628, %f3628;
	mul.f32 	%f3630, %f3628, %f3629;
	mul.f32 	%f3631, %f3621, %f3620;
	fma.rn.f32 	%f3632, %f3631, %f3630, %f3612;
	mul.f32 	%f3633, %f3622, %f3620;
	fma.rn.f32 	%f3634, %f3633, %f3630, %f3614;
	mul.f32 	%f3635, %f3623, %f3620;
	fma.rn.f32 	%f3636, %f3635, %f3630, %f3616;
	ld.shared.v4.f32 	{%f3637, %f3638, %f3639, %f3640}, [_ZZ20simulate_interactionP6float4S0_fiE6others+2896];
	sub.f32 	%f3641, %f3637, %f13;
	sub.f32 	%f3642, %f3638, %f14;
	sub.f32 	%f3643, %f3639, %f15;
	mul.f32 	%f3644, %f3642, %f3642;
	fma.rn.f32 	%f3645, %f3641, %f3641, %f3644;
	fma.rn.f32 	%f3646, %f3643, %f3643, %f3645;
	add.f32 	%f3647, %f3646, 0f24E69595;
	rsqrt.approx.f32 	%f3648, %f3647;
	mul.f32 	%f3649, %f3648, %f3648;
	mul.f32 	%f3650, %f3648, %f3649;
	mul.f32 	%f3651, %f3641, %f3640;
	fma.rn.f32 	%f3652, %f3651, %f3650, %f3632;
	mul.f32 	%f3653, %f3642, %f3640;
	fma.rn.f32 	%f3654, %f3653, %f3650, %f3634;
	mul.f32 	%f3655, %f3643, %f3640;
	fma.rn.f32 	%f3656, %f3655, %f3650, %f3636;
	ld.shared.v4.f32 	{%f3657, %f3658, %f3659, %f3660}, [_ZZ20simulate_interactionP6float4S0_fiE6others+2912];
	sub.f32 	%f3661, %f3657, %f13;
	sub.f32 	%f3662, %f3658, %f14;
	sub.f32 	%f3663, %f3659, %f15;
	mul.f32 	%f3664, %f3662, %f3662;
	fma.rn.f32 	%f3665, %f3661, %f3661, %f3664;
	fma.rn.f32 	%f3666, %f3663, %f3663, %f3665;
	add.f32 	%f3667, %f3666, 0f24E69595;
	rsqrt.approx.f32 	%f3668, %f3667;
	mul.f32 	%f3669, %f3668, %f3668;
	mul.f32 	%f3670, %f3668, %f3669;
	mul.f32 	%f3671, %f3661, %f3660;
	fma.rn.f32 	%f3672, %f3671, %f3670, %f3652;
	mul.f32 	%f3673, %f3662, %f3660;
	fma.rn.f32 	%f3674, %f3673, %f3670, %f3654;
	mul.f32 	%f3675, %f3663, %f3660;
	fma.rn.f32 	%f3676, %f3675, %f3670, %f3656;
	ld.shared.v4.f32 	{%f3677, %f3678, %f3679, %f3680}, [_ZZ20simulate_interactionP6float4S0_fiE6others+2928];
	sub.f32 	%f3681, %f3677, %f13;
	sub.f32 	%f3682, %f3678, %f14;
	sub.f32 	%f3683, %f3679, %f15;
	mul.f32 	%f3684, %f3682, %f3682;
	fma.rn.f32 	%f3685, %f3681, %f3681, %f3684;
	fma.rn.f32 	%f3686, %f3683, %f3683, %f3685;
	add.f32 	%f3687, %f3686, 0f24E69595;
	rsqrt.approx.f32 	%f3688, %f3687;
	mul.f32 	%f3689, %f3688, %f3688;
	mul.f32 	%f3690, %f3688, %f3689;
	mul.f32 	%f3691, %f3681, %f3680;
	fma.rn.f32 	%f3692, %f3691, %f3690, %f3672;
	mul.f32 	%f3693, %f3682, %f3680;
	fma.rn.f32 	%f3694, %f3693, %f3690, %f3674;
	mul.f32 	%f3695, %f3683, %f3680;
	fma.rn.f32 	%f3696, %f3695, %f3690, %f3676;
	ld.shared.v4.f32 	{%f3697, %f3698, %f3699, %f3700}, [_ZZ20simulate_interactionP6float4S0_fiE6others+2944];
	sub.f32 	%f3701, %f3697, %f13;
	sub.f32 	%f3702, %f3698, %f14;
	sub.f32 	%f3703, %f3699, %f15;
	mul.f32 	%f3704, %f3702, %f3702;
	fma.rn.f32 	%f3705, %f3701, %f3701, %f3704;
	fma.rn.f32 	%f3706, %f3703, %f3703, %f3705;
	add.f32 	%f3707, %f3706, 0f24E69595;
	rsqrt.approx.f32 	%f3708, %f3707;
	mul.f32 	%f3709, %f3708, %f3708;
	mul.f32 	%f3710, %f3708, %f3709;
	mul.f32 	%f3711, %f3701, %f3700;
	fma.rn.f32 	%f3712, %f3711, %f3710, %f3692;
	mul.f32 	%f3713, %f3702, %f3700;
	fma.rn.f32 	%f3714, %f3713, %f3710, %f3694;
	mul.f32 	%f3715, %f3703, %f3700;
	fma.rn.f32 	%f3716, %f3715, %f3710, %f3696;
	ld.shared.v4.f32 	{%f3717, %f3718, %f3719, %f3720}, [_ZZ20simulate_interactionP6float4S0_fiE6others+2960];
	sub.f32 	%f3721, %f3717, %f13;
	sub.f32 	%f3722, %f3718, %f14;
	sub.f32 	%f3723, %f3719, %f15;
	mul.f32 	%f3724, %f3722, %f3722;
	fma.rn.f32 	%f3725, %f3721, %f3721, %f3724;
	fma.rn.f32 	%f3726, %f3723, %f3723, %f3725;
	add.f32 	%f3727, %f3726, 0f24E69595;
	rsqrt.approx.f32 	%f3728, %f3727;
	mul.f32 	%f3729, %f3728, %f3728;
	mul.f32 	%f3730, %f3728, %f3729;
	mul.f32 	%f3731, %f3721, %f3720;
	fma.rn.f32 	%f3732, %f3731, %f3730, %f3712;
	mul.f32 	%f3733, %f3722, %f3720;
	fma.rn.f32 	%f3734, %f3733, %f3730, %f3714;
	mul.f32 	%f3735, %f3723, %f3720;
	fma.rn.f32 	%f3736, %f3735, %f3730, %f3716;
	ld.shared.v4.f32 	{%f3737, %f3738, %f3739, %f3740}, [_ZZ20simulate_interactionP6float4S0_fiE6others+2976];
	sub.f32 	%f3741, %f3737, %f13;
	sub.f32 	%f3742, %f3738, %f14;
	sub.f32 	%f3743, %f3739, %f15;
	mul.f32 	%f3744, %f3742, %f3742;
	fma.rn.f32 	%f3745, %f3741, %f3741, %f3744;
	fma.rn.f32 	%f3746, %f3743, %f3743, %f3745;
	add.f32 	%f3747, %f3746, 0f24E69595;
	rsqrt.approx.f32 	%f3748, %f3747;
	mul.f32 	%f3749, %f3748, %f3748;
	mul.f32 	%f3750, %f3748, %f3749;
	mul.f32 	%f3751, %f3741, %f3740;
	fma.rn.f32 	%f3752, %f3751, %f3750, %f3732;
	mul.f32 	%f3753, %f3742, %f3740;
	fma.rn.f32 	%f3754, %f3753, %f3750, %f3734;
	mul.f32 	%f3755, %f3743, %f3740;
	fma.rn.f32 	%f3756, %f3755, %f3750, %f3736;
	ld.shared.v4.f32 	{%f3757, %f3758, %f3759, %f3760}, [_ZZ20simulate_interactionP6float4S0_fiE6others+2992];
	sub.f32 	%f3761, %f3757, %f13;
	sub.f32 	%f3762, %f3758, %f14;
	sub.f32 	%f3763, %f3759, %f15;
	mul.f32 	%f3764, %f3762, %f3762;
	fma.rn.f32 	%f3765, %f3761, %f3761, %f3764;
	fma.rn.f32 	%f3766, %f3763, %f3763, %f3765;
	add.f32 	%f3767, %f3766, 0f24E69595;
	rsqrt.approx.f32 	%f3768, %f3767;
	mul.f32 	%f3769, %f3768, %f3768;
	mul.f32 	%f3770, %f3768, %f3769;
	mul.f32 	%f3771, %f3761, %f3760;
	fma.rn.f32 	%f3772, %f3771, %f3770, %f3752;
	mul.f32 	%f3773, %f3762, %f3760;
	fma.rn.f32 	%f3774, %f3773, %f3770, %f3754;
	mul.f32 	%f3775, %f3763, %f3760;
	fma.rn.f32 	%f3776, %f3775, %f3770, %f3756;
	ld.shared.v4.f32 	{%f3777, %f3778, %f3779, %f3780}, [_ZZ20simulate_interactionP6float4S0_fiE6others+3008];
	sub.f32 	%f3781, %f3777, %f13;
	sub.f32 	%f3782, %f3778, %f14;
	sub.f32 	%f3783, %f3779, %f15;
	mul.f32 	%f3784, %f3782, %f3782;
	fma.rn.f32 	%f3785, %f3781, %f3781, %f3784;
	fma.rn.f32 	%f3786, %f3783, %f3783, %f3785;
	add.f32 	%f3787, %f3786, 0f24E69595;
	rsqrt.approx.f32 	%f3788, %f3787;
	mul.f32 	%f3789, %f3788, %f3788;
	mul.f32 	%f3790, %f3788, %f3789;
	mul.f32 	%f3791, %f3781, %f3780;
	fma.rn.f32 	%f3792, %f3791, %f3790, %f3772;
	mul.f32 	%f3793, %f3782, %f3780;
	fma.rn.f32 	%f3794, %f3793, %f3790, %f3774;
	mul.f32 	%f3795, %f3783, %f3780;
	fma.rn.f32 	%f3796, %f3795, %f3790, %f3776;
	ld.shared.v4.f32 	{%f3797, %f3798, %f3799, %f3800}, [_ZZ20simulate_interactionP6float4S0_fiE6others+3024];
	sub.f32 	%f3801, %f3797, %f13;
	sub.f32 	%f3802, %f3798, %f14;
	sub.f32 	%f3803, %f3799, %f15;
	mul.f32 	%f3804, %f3802, %f3802;
	fma.rn.f32 	%f3805, %f3801, %f3801, %f3804;
	fma.rn.f32 	%f3806, %f3803, %f3803, %f3805;
	add.f32 	%f3807, %f3806, 0f24E69595;
	rsqrt.approx.f32 	%f3808, %f3807;
	mul.f32 	%f3809, %f3808, %f3808;
	mul.f32 	%f3810, %f3808, %f3809;
	mul.f32 	%f3811, %f3801, %f3800;
	fma.rn.f32 	%f3812, %f3811, %f3810, %f3792;
	mul.f32 	%f3813, %f3802, %f3800;
	fma.rn.f32 	%f3814, %f3813, %f3810, %f3794;
	mul.f32 	%f3815, %f3803, %f3800;
	fma.rn.f32 	%f3816, %f3815, %f3810, %f3796;
	ld.shared.v4.f32 	{%f3817, %f3818, %f3819, %f3820}, [_ZZ20simulate_interactionP6float4S0_fiE6others+3040];
	sub.f32 	%f3821, %f3817, %f13;
	sub.f32 	%f3822, %f3818, %f14;
	sub.f32 	%f3823, %f3819, %f15;
	mul.f32 	%f3824, %f3822, %f3822;
	fma.rn.f32 	%f3825, %f3821, %f3821, %f3824;
	fma.rn.f32 	%f3826, %f3823, %f3823, %f3825;
	add.f32 	%f3827, %f3826, 0f24E69595;
	rsqrt.approx.f32 	%f3828, %f3827;
	mul.f32 	%f3829, %f3828, %f3828;
	mul.f32 	%f3830, %f3828, %f3829;
	mul.f32 	%f3831, %f3821, %f3820;
	fma.rn.f32 	%f3832, %f3831, %f3830, %f3812;
	mul.f32 	%f3833, %f3822, %f3820;
	fma.rn.f32 	%f3834, %f3833, %f3830, %f3814;
	mul.f32 	%f3835, %f3823, %f3820;
	fma.rn.f32 	%f3836, %f3835, %f3830, %f3816;
	ld.shared.v4.f32 	{%f3837, %f3838, %f3839, %f3840}, [_ZZ20simulate_interactionP6float4S0_fiE6others+3056];
	sub.f32 	%f3841, %f3837, %f13;
	sub.f32 	%f3842, %f3838, %f14;
	sub.f32 	%f3843, %f3839, %f15;
	mul.f32 	%f3844, %f3842, %f3842;
	fma.rn.f32 	%f3845, %f3841, %f3841, %f3844;
	fma.rn.f32 	%f3846, %f3843, %f3843, %f3845;
	add.f32 	%f3847, %f3846, 0f24E69595;
	rsqrt.approx.f32 	%f3848, %f3847;
	mul.f32 	%f3849, %f3848, %f3848;
	mul.f32 	%f3850, %f3848, %f3849;
	mul.f32 	%f3851, %f3841, %f3840;
	fma.rn.f32 	%f3852, %f3851, %f3850, %f3832;
	mul.f32 	%f3853, %f3842, %f3840;
	fma.rn.f32 	%f3854, %f3853, %f3850, %f3834;
	mul.f32 	%f3855, %f3843, %f3840;
	fma.rn.f32 	%f3856, %f3855, %f3850, %f3836;
	ld.shared.v4.f32 	{%f3857, %f3858, %f3859, %f3860}, [_ZZ20simulate_interactionP6float4S0_fiE6others+3072];
	sub.f32 	%f3861, %f3857, %f13;
	sub.f32 	%f3862, %f3858, %f14;
	sub.f32 	%f3863, %f3859, %f15;
	mul.f32 	%f3864, %f3862, %f3862;
	fma.rn.f32 	%f3865, %f3861, %f3861, %f3864;
	fma.rn.f32 	%f3866, %f3863, %f3863, %f3865;
	add.f32 	%f3867, %f3866, 0f24E69595;
	rsqrt.approx.f32 	%f3868, %f3867;
	mul.f32 	%f3869, %f3868, %f3868;
	mul.f32 	%f3870, %f3868, %f3869;
	mul.f32 	%f3871, %f3861, %f3860;
	fma.rn.f32 	%f3872, %f3871, %f3870, %f3852;
	mul.f32 	%f3873, %f3862, %f3860;
	fma.rn.f32 	%f3874, %f3873, %f3870, %f3854;
	mul.f32 	%f3875, %f3863, %f3860;
	fma.rn.f32 	%f3876, %f3875, %f3870, %f3856;
	ld.shared.v4.f32 	{%f3877, %f3878, %f3879, %f3880}, [_ZZ20simulate_interactionP6float4S0_fiE6others+3088];
	sub.f32 	%f3881, %f3877, %f13;
	sub.f32 	%f3882, %f3878, %f14;
	sub.f32 	%f3883, %f3879, %f15;
	mul.f32 	%f3884, %f3882, %f3882;
	fma.rn.f32 	%f3885, %f3881, %f3881, %f3884;
	fma.rn.f32 	%f3886, %f3883, %f3883, %f3885;
	add.f32 	%f3887, %f3886, 0f24E69595;
	rsqrt.approx.f32 	%f3888, %f3887;
	mul.f32 	%f3889, %f3888, %f3888;
	mul.f32 	%f3890, %f3888, %f3889;
	mul.f32 	%f3891, %f3881, %f3880;
	fma.rn.f32 	%f3892, %f3891, %f3890, %f3872;
	mul.f32 	%f3893, %f3882, %f3880;
	fma.rn.f32 	%f3894, %f3893, %f3890, %f3874;
	mul.f32 	%f3895, %f3883, %f3880;
	fma.rn.f32 	%f3896, %f3895, %f3890, %f3876;
	ld.shared.v4.f32 	{%f3897, %f3898, %f3899, %f3900}, [_ZZ20simulate_interactionP6float4S0_fiE6others+3104];
	sub.f32 	%f3901, %f3897, %f13;
	sub.f32 	%f3902, %f3898, %f14;
	sub.f32 	%f3903, %f3899, %f15;
	mul.f32 	%f3904, %f3902, %f3902;
	fma.rn.f32 	%f3905, %f3901, %f3901, %f3904;
	fma.rn.f32 	%f3906, %f3903, %f3903, %f3905;
	add.f32 	%f3907, %f3906, 0f24E69595;
	rsqrt.approx.f32 	%f3908, %f3907;
	mul.f32 	%f3909, %f3908, %f3908;
	mul.f32 	%f3910, %f3908, %f3909;
	mul.f32 	%f3911, %f3901, %f3900;
	fma.rn.f32 	%f3912, %f3911, %f3910, %f3892;
	mul.f32 	%f3913, %f3902, %f3900;
	fma.rn.f32 	%f3914, %f3913, %f3910, %f3894;
	mul.f32 	%f3915, %f3903, %f3900;
	fma.rn.f32 	%f3916, %f3915, %f3910, %f3896;
	ld.shared.v4.f32 	{%f3917, %f3918, %f3919, %f3920}, [_ZZ20simulate_interactionP6float4S0_fiE6others+3120];
	sub.f32 	%f3921, %f3917, %f13;
	sub.f32 	%f3922, %f3918, %f14;
	sub.f32 	%f3923, %f3919, %f15;
	mul.f32 	%f3924, %f3922, %f3922;
	fma.rn.f32 	%f3925, %f3921, %f3921, %f3924;
	fma.rn.f32 	%f3926, %f3923, %f3923, %f3925;
	add.f32 	%f3927, %f3926, 0f24E69595;
	rsqrt.approx.f32 	%f3928, %f3927;
	mul.f32 	%f3929, %f3928, %f3928;
	mul.f32 	%f3930, %f3928, %f3929;
	mul.f32 	%f3931, %f3921, %f3920;
	fma.rn.f32 	%f3932, %f3931, %f3930, %f3912;
	mul.f32 	%f3933, %f3922, %f3920;
	fma.rn.f32 	%f3934, %f3933, %f3930, %f3914;
	mul.f32 	%f3935, %f3923, %f3920;
	fma.rn.f32 	%f3936, %f3935, %f3930, %f3916;
	ld.shared.v4.f32 	{%f3937, %f3938, %f3939, %f3940}, [_ZZ20simulate_interactionP6float4S0_fiE6others+3136];
	sub.f32 	%f3941, %f3937, %f13;
	sub.f32 	%f3942, %f3938, %f14;
	sub.f32 	%f3943, %f3939, %f15;
	mul.f32 	%f3944, %f3942, %f3942;
	fma.rn.f32 	%f3945, %f3941, %f3941, %f3944;
	fma.rn.f32 	%f3946, %f3943, %f3943, %f3945;
	add.f32 	%f3947, %f3946, 0f24E69595;
	rsqrt.approx.f32 	%f3948, %f3947;
	mul.f32 	%f3949, %f3948, %f3948;
	mul.f32 	%f3950, %f3948, %f3949;
	mul.f32 	%f3951, %f3941, %f3940;
	fma.rn.f32 	%f3952, %f3951, %f3950, %f3932;
	mul.f32 	%f3953, %f3942, %f3940;
	fma.rn.f32 	%f3954, %f3953, %f3950, %f3934;
	mul.f32 	%f3955, %f3943, %f3940;
	fma.rn.f32 	%f3956, %f3955, %f3950, %f3936;
	ld.shared.v4.f32 	{%f3957, %f3958, %f3959, %f3960}, [_ZZ20simulate_interactionP6float4S0_fiE6others+3152];
	sub.f32 	%f3961, %f3957, %f13;
	sub.f32 	%f3962, %f3958, %f14;
	sub.f32 	%f3963, %f3959, %f15;
	mul.f32 	%f3964, %f3962, %f3962;
	fma.rn.f32 	%f3965, %f3961, %f3961, %f3964;
	fma.rn.f32 	%f3966, %f3963, %f3963, %f3965;
	add.f32 	%f3967, %f3966, 0f24E69595;
	rsqrt.approx.f32 	%f3968, %f3967;
	mul.f32 	%f3969, %f3968, %f3968;
	mul.f32 	%f3970, %f3968, %f3969;
	mul.f32 	%f3971, %f3961, %f3960;
	fma.rn.f32 	%f3972, %f3971, %f3970, %f3952;
	mul.f32 	%f3973, %f3962, %f3960;
	fma.rn.f32 	%f3974, %f3973, %f3970, %f3954;
	mul.f32 	%f3975, %f3963, %f3960;
	fma.rn.f32 	%f3976, %f3975, %f3970, %f3956;
	ld.shared.v4.f32 	{%f3977, %f3978, %f3979, %f3980}, [_ZZ20simulate_interactionP6float4S0_fiE6others+3168];
	sub.f32 	%f3981, %f3977, %f13;
	sub.f32 	%f3982, %f3978, %f14;
	sub.f32 	%f3983, %f3979, %f15;
	mul.f32 	%f3984, %f3982, %f3982;
	fma.rn.f32 	%f3985, %f3981, %f3981, %f3984;
	fma.rn.f32 	%f3986, %f3983, %f3983, %f3985;
	add.f32 	%f3987, %f3986, 0f24E69595;
	rsqrt.approx.f32 	%f3988, %f3987;
	mul.f32 	%f3989, %f3988, %f3988;
	mul.f32 	%f3990, %f3988, %f3989;
	mul.f32 	%f3991, %f3981, %f3980;
	fma.rn.f32 	%f3992, %f3991, %f3990, %f3972;
	mul.f32 	%f3993, %f3982, %f3980;
	fma.rn.f32 	%f3994, %f3993, %f3990, %f3974;
	mul.f32 	%f3995, %f3983, %f3980;
	fma.rn.f32 	%f3996, %f3995, %f3990, %f3976;
	ld.shared.v4.f32 	{%f3997, %f3998, %f3999, %f4000}, [_ZZ20simulate_interactionP6float4S0_fiE6others+3184];
	sub.f32 	%f4001, %f3997, %f13;
	sub.f32 	%f4002, %f3998, %f14;
	sub.f32 	%f4003, %f3999, %f15;
	mul.f32 	%f4004, %f4002, %f4002;
	fma.rn.f32 	%f4005, %f4001, %f4001, %f4004;
	fma.rn.f32 	%f4006, %f4003, %f4003, %f4005;
	add.f32 	%f4007, %f4006, 0f24E69595;
	rsqrt.approx.f32 	%f4008, %f4007;
	mul.f32 	%f4009, %f4008, %f4008;
	mul.f32 	%f4010, %f4008, %f4009;
	mul.f32 	%f4011, %f4001, %f4000;
	fma.rn.f32 	%f4012, %f4011, %f4010, %f3992;
	mul.f32 	%f4013, %f4002, %f4000;
	fma.rn.f32 	%f4014, %f4013, %f4010, %f3994;
	mul.f32 	%f4015, %f4003, %f4000;
	fma.rn.f32 	%f4016, %f4015, %f4010, %f3996;
	ld.shared.v4.f32 	{%f4017, %f4018, %f4019, %f4020}, [_ZZ20simulate_interactionP6float4S0_fiE6others+3200];
	sub.f32 	%f4021, %f4017, %f13;
	sub.f32 	%f4022, %f4018, %f14;
	sub.f32 	%f4023, %f4019, %f15;
	mul.f32 	%f4024, %f4022, %f4022;
	fma.rn.f32 	%f4025, %f4021, %f4021, %f4024;
	fma.rn.f32 	%f4026, %f4023, %f4023, %f4025;
	add.f32 	%f4027, %f4026, 0f24E69595;
	rsqrt.approx.f32 	%f4028, %f4027;
	mul.f32 	%f4029, %f4028, %f4028;
	mul.f32 	%f4030, %f4028, %f4029;
	mul.f32 	%f4031, %f4021, %f4020;
	fma.rn.f32 	%f4032, %f4031, %f4030, %f4012;
	mul.f32 	%f4033, %f4022, %f4020;
	fma.rn.f32 	%f4034, %f4033, %f4030, %f4014;
	mul.f32 	%f4035, %f4023, %f4020;
	fma.rn.f32 	%f4036, %f4035, %f4030, %f4016;
	ld.shared.v4.f32 	{%f4037, %f4038, %f4039, %f4040}, [_ZZ20simulate_interactionP6float4S0_fiE6others+3216];
	sub.f32 	%f4041, %f4037, %f13;
	sub.f32 	%f4042, %f4038, %f14;
	sub.f32 	%f4043, %f4039, %f15;
	mul.f32 	%f4044, %f4042, %f4042;
	fma.rn.f32 	%f4045, %f4041, %f4041, %f4044;
	fma.rn.f32 	%f4046, %f4043, %f4043, %f4045;
	add.f32 	%f4047, %f4046, 0f24E69595;
	rsqrt.approx.f32 	%f4048, %f4047;
	mul.f32 	%f4049, %f4048, %f4048;
	mul.f32 	%f4050, %f4048, %f4049;
	mul.f32 	%f4051, %f4041, %f4040;
	fma.rn.f32 	%f4052, %f4051, %f4050, %f4032;
	mul.f32 	%f4053, %f4042, %f4040;
	fma.rn.f32 	%f4054, %f4053, %f4050, %f4034;
	mul.f32 	%f4055, %f4043, %f4040;
	fma.rn.f32 	%f4056, %f4055, %f4050, %f4036;
	ld.shared.v4.f32 	{%f4057, %f4058, %f4059, %f4060}, [_ZZ20simulate_interactionP6float4S0_fiE6others+3232];
	sub.f32 	%f4061, %f4057, %f13;
	sub.f32 	%f4062, %f4058, %f14;
	sub.f32 	%f4063, %f4059, %f15;
	mul.f32 	%f4064, %f4062, %f4062;
	fma.rn.f32 	%f4065, %f4061, %f4061, %f4064;
	fma.rn.f32 	%f4066, %f4063, %f4063, %f4065;
	add.f32 	%f4067, %f4066, 0f24E69595;
	rsqrt.approx.f32 	%f4068, %f4067;
	mul.f32 	%f4069, %f4068, %f4068;
	mul.f32 	%f4070, %f4068, %f4069;
	mul.f32 	%f4071, %f4061, %f4060;
	fma.rn.f32 	%f4072, %f4071, %f4070, %f4052;
	mul.f32 	%f4073, %f4062, %f4060;
	fma.rn.f32 	%f4074, %f4073, %f4070, %f4054;
	mul.f32 	%f4075, %f4063, %f4060;
	fma.rn.f32 	%f4076, %f4075, %f4070, %f4056;
	ld.shared.v4.f32 	{%f4077, %f4078, %f4079, %f4080}, [_ZZ20simulate_interactionP6float4S0_fiE6others+3248];
	sub.f32 	%f4081, %f4077, %f13;
	sub.f32 	%f4082, %f4078, %f14;
	sub.f32 	%f4083, %f4079, %f15;
	mul.f32 	%f4084, %f4082, %f4082;
	fma.rn.f32 	%f4085, %f4081, %f4081, %f4084;
	fma.rn.f32 	%f4086, %f4083, %f4083, %f4085;
	add.f32 	%f4087, %f4086, 0f24E69595;
	rsqrt.approx.f32 	%f4088, %f4087;
	mul.f32 	%f4089, %f4088, %f4088;
	mul.f32 	%f4090, %f4088, %f4089;
	mul.f32 	%f4091, %f4081, %f4080;
	fma.rn.f32 	%f4092, %f4091, %f4090, %f4072;
	mul.f32 	%f4093, %f4082, %f4080;
	fma.rn.f32 	%f4094, %f4093, %f4090, %f4074;
	mul.f32 	%f4095, %f4083, %f4080;
	fma.rn.f32 	%f4096, %f4095, %f4090, %f4076;
	ld.shared.v4.f32 	{%f4097, %f4098, %f4099, %f4100}, [_ZZ20simulate_interactionP6float4S0_fiE6others+3264];
	sub.f32 	%f4101, %f4097, %f13;
	sub.f32 	%f4102, %f4098, %f14;
	sub.f32 	%f4103, %f4099, %f15;
	mul.f32 	%f4104, %f4102, %f4102;
	fma.rn.f32 	%f4105, %f4101, %f4101, %f4104;
	fma.rn.f32 	%f4106, %f4103, %f4103, %f4105;
	add.f32 	%f4107, %f4106, 0f24E69595;
	rsqrt.approx.f32 	%f4108, %f4107;
	mul.f32 	%f4109, %f4108, %f4108;
	mul.f32 	%f4110, %f4108, %f4109;
	mul.f32 	%f4111, %f4101, %f4100;
	fma.rn.f32 	%f4112, %f4111, %f4110, %f4092;
	mul.f32 	%f4113, %f4102, %f4100;
	fma.rn.f32 	%f4114, %f4113, %f4110, %f4094;
	mul.f32 	%f4115, %f4103, %f4100;
	fma.rn.f32 	%f4116, %f4115, %f4110, %f4096;
	ld.shared.v4.f32 	{%f4117, %f4118, %f4119, %f4120}, [_ZZ20simulate_interactionP6float4S0_fiE6others+3280];
	sub.f32 	%f4121, %f4117, %f13;
	sub.f32 	%f4122, %f4118, %f14;
	sub.f32 	%f4123, %f4119, %f15;
	mul.f32 	%f4124, %f4122, %f4122;
	fma.rn.f32 	%f4125, %f4121, %f4121, %f4124;
	fma.rn.f32 	%f4126, %f4123, %f4123, %f4125;
	add.f32 	%f4127, %f4126, 0f24E69595;
	rsqrt.approx.f32 	%f4128, %f4127;
	mul.f32 	%f4129, %f4128, %f4128;
	mul.f32 	%f4130, %f4128, %f4129;
	mul.f32 	%f4131, %f4121, %f4120;
	fma.rn.f32 	%f4132, %f4131, %f4130, %f4112;
	mul.f32 	%f4133, %f4122, %f4120;
	fma.rn.f32 	%f4134, %f4133, %f4130, %f4114;
	mul.f32 	%f4135, %f4123, %f4120;
	fma.rn.f32 	%f4136, %f4135, %f4130, %f4116;
	ld.shared.v4.f32 	{%f4137, %f4138, %f4139, %f4140}, [_ZZ20simulate_interactionP6float4S0_fiE6others+3296];
	sub.f32 	%f4141, %f4137, %f13;
	sub.f32 	%f4142, %f4138, %f14;
	sub.f32 	%f4143, %f4139, %f15;
	mul.f32 	%f4144, %f4142, %f4142;
	fma.rn.f32 	%f4145, %f4141, %f4141, %f4144;
	fma.rn.f32 	%f4146, %f4143, %f4143, %f4145;
	add.f32 	%f4147, %f4146, 0f24E69595;
	rsqrt.approx.f32 	%f4148, %f4147;
	mul.f32 	%f4149, %f4148, %f4148;
	mul.f32 	%f4150, %f4148, %f4149;
	mul.f32 	%f4151, %f4141, %f4140;
	fma.rn.f32 	%f4152, %f4151, %f4150, %f4132;
	mul.f32 	%f4153, %f4142, %f4140;
	fma.rn.f32 	%f4154, %f4153, %f4150, %f4134;
	mul.f32 	%f4155, %f4143, %f4140;
	fma.rn.f32 	%f4156, %f4155, %f4150, %f4136;
	ld.shared.v4.f32 	{%f4157, %f4158, %f4159, %f4160}, [_ZZ20simulate_interactionP6float4S0_fiE6others+3312];
	sub.f32 	%f4161, %f4157, %f13;
	sub.f32 	%f4162, %f4158, %f14;
	sub.f32 	%f4163, %f4159, %f15;
	mul.f32 	%f4164, %f4162, %f4162;
	fma.rn.f32 	%f4165, %f4161, %f4161, %f4164;
	fma.rn.f32 	%f4166, %f4163, %f4163, %f4165;
	add.f32 	%f4167, %f4166, 0f24E69595;
	rsqrt.approx.f32 	%f4168, %f4167;
	mul.f32 	%f4169, %f4168, %f4168;
	mul.f32 	%f4170, %f4168, %f4169;
	mul.f32 	%f4171, %f4161, %f4160;
	fma.rn.f32 	%f4172, %f4171, %f4170, %f4152;
	mul.f32 	%f4173, %f4162, %f4160;
	fma.rn.f32 	%f4174, %f4173, %f4170, %f4154;
	mul.f32 	%f4175, %f4163, %f4160;
	fma.rn.f32 	%f4176, %f4175, %f4170, %f4156;
	ld.shared.v4.f32 	{%f4177, %f4178, %f4179, %f4180}, [_ZZ20simulate_interactionP6float4S0_fiE6others+3328];
	sub.f32 	%f4181, %f4177, %f13;
	sub.f32 	%f4182, %f4178, %f14;
	sub.f32 	%f4183, %f4179, %f15;
	mul.f32 	%f4184, %f4182, %f4182;
	fma.rn.f32 	%f4185, %f4181, %f4181, %f4184;
	fma.rn.f32 	%f4186, %f4183, %f4183, %f4185;
	add.f32 	%f4187, %f4186, 0f24E69595;
	rsqrt.approx.f32 	%f4188, %f4187;
	mul.f32 	%f4189, %f4188, %f4188;
	mul.f32 	%f4190, %f4188, %f4189;
	mul.f32 	%f4191, %f4181, %f4180;
	fma.rn.f32 	%f4192, %f4191, %f4190, %f4172;
	mul.f32 	%f4193, %f4182, %f4180;
	fma.rn.f32 	%f4194, %f4193, %f4190, %f4174;
	mul.f32 	%f4195, %f4183, %f4180;
	fma.rn.f32 	%f4196, %f4195, %f4190, %f4176;
	ld.shared.v4.f32 	{%f4197, %f4198, %f4199, %f4200}, [_ZZ20simulate_interactionP6float4S0_fiE6others+3344];
	sub.f32 	%f4201, %f4197, %f13;
	sub.f32 	%f4202, %f4198, %f14;
	sub.f32 	%f4203, %f4199, %f15;
	mul.f32 	%f4204, %f4202, %f4202;
	fma.rn.f32 	%f4205, %f4201, %f4201, %f4204;
	fma.rn.f32 	%f4206, %f4203, %f4203, %f4205;
	add.f32 	%f4207, %f4206, 0f24E69595;
	rsqrt.approx.f32 	%f4208, %f4207;
	mul.f32 	%f4209, %f4208, %f4208;
	mul.f32 	%f4210, %f4208, %f4209;
	mul.f32 	%f4211, %f4201, %f4200;
	fma.rn.f32 	%f4212, %f4211, %f4210, %f4192;
	mul.f32 	%f4213, %f4202, %f4200;
	fma.rn.f32 	%f4214, %f4213, %f4210, %f4194;
	mul.f32 	%f4215, %f4203, %f4200;
	fma.rn.f32 	%f4216, %f4215, %f4210, %f4196;
	ld.shared.v4.f32 	{%f4217, %f4218, %f4219, %f4220}, [_ZZ20simulate_interactionP6float4S0_fiE6others+3360];
	sub.f32 	%f4221, %f4217, %f13;
	sub.f32 	%f4222, %f4218, %f14;
	sub.f32 	%f4223, %f4219, %f15;
	mul.f32 	%f4224, %f4222, %f4222;
	fma.rn.f32 	%f4225, %f4221, %f4221, %f4224;
	fma.rn.f32 	%f4226, %f4223, %f4223, %f4225;
	add.f32 	%f4227, %f4226, 0f24E69595;
	rsqrt.approx.f32 	%f4228, %f4227;
	mul.f32 	%f4229, %f4228, %f4228;
	mul.f32 	%f4230, %f4228, %f4229;
	mul.f32 	%f4231, %f4221, %f4220;
	fma.rn.f32 	%f4232, %f4231, %f4230, %f4212;
	mul.f32 	%f4233, %f4222, %f4220;
	fma.rn.f32 	%f4234, %f4233, %f4230, %f4214;
	mul.f32 	%f4235, %f4223, %f4220;
	fma.rn.f32 	%f4236, %f4235, %f4230, %f4216;
	ld.shared.v4.f32 	{%f4237, %f4238, %f4239, %f4240}, [_ZZ20simulate_interactionP6float4S0_fiE6others+3376];
	sub.f32 	%f4241, %f4237, %f13;
	sub.f32 	%f4242, %f4238, %f14;
	sub.f32 	%f4243, %f4239, %f15;
	mul.f32 	%f4244, %f4242, %f4242;
	fma.rn.f32 	%f4245, %f4241, %f4241, %f4244;
	fma.rn.f32 	%f4246, %f4243, %f4243, %f4245;
	add.f32 	%f4247, %f4246, 0f24E69595;
	rsqrt.approx.f32 	%f4248, %f4247;
	mul.f32 	%f4249, %f4248, %f4248;
	mul.f32 	%f4250, %f4248, %f4249;
	mul.f32 	%f4251, %f4241, %f4240;
	fma.rn.f32 	%f4252, %f4251, %f4250, %f4232;
	mul.f32 	%f4253, %f4242, %f4240;
	fma.rn.f32 	%f4254, %f4253, %f4250, %f4234;
	mul.f32 	%f4255, %f4243, %f4240;
	fma.rn.f32 	%f4256, %f4255, %f4250, %f4236;
	ld.shared.v4.f32 	{%f4257, %f4258, %f4259, %f4260}, [_ZZ20simulate_interactionP6float4S0_fiE6others+3392];
	sub.f32 	%f4261, %f4257, %f13;
	sub.f32 	%f4262, %f4258, %f14;
	sub.f32 	%f4263, %f4259, %f15;
	mul.f32 	%f4264, %f4262, %f4262;
	fma.rn.f32 	%f4265, %f4261, %f4261, %f4264;
	fma.rn.f32 	%f4266, %f4263, %f4263, %f4265;
	add.f32 	%f4267, %f4266, 0f24E69595;
	rsqrt.approx.f32 	%f4268, %f4267;
	mul.f32 	%f4269, %f4268, %f4268;
	mul.f32 	%f4270, %f4268, %f4269;
	mul.f32 	%f4271, %f4261, %f4260;
	fma.rn.f32 	%f4272, %f4271, %f4270, %f4252;
	mul.f32 	%f4273, %f4262, %f4260;
	fma.rn.f32 	%f4274, %f4273, %f4270, %f4254;
	mul.f32 	%f4275, %f4263, %f4260;
	fma.rn.f32 	%f4276, %f4275, %f4270, %f4256;
	ld.shared.v4.f32 	{%f4277, %f4278, %f4279, %f4280}, [_ZZ20simulate_interactionP6float4S0_fiE6others+3408];
	sub.f32 	%f4281, %f4277, %f13;
	sub.f32 	%f4282, %f4278, %f14;
	sub.f32 	%f4283, %f4279, %f15;
	mul.f32 	%f4284, %f4282, %f4282;
	fma.rn.f32 	%f4285, %f4281, %f4281, %f4284;
	fma.rn.f32 	%f4286, %f4283, %f4283, %f4285;
	add.f32 	%f4287, %f4286, 0f24E69595;
	rsqrt.approx.f32 	%f4288, %f4287;
	mul.f32 	%f4289, %f4288, %f4288;
	mul.f32 	%f4290, %f4288, %f4289;
	mul.f32 	%f4291, %f4281, %f4280;
	fma.rn.f32 	%f4292, %f4291, %f4290, %f4272;
	mul.f32 	%f4293, %f4282, %f4280;
	fma.rn.f32 	%f4294, %f4293, %f4290, %f4274;
	mul.f32 	%f4295, %f4283, %f4280;
	fma.rn.f32 	%f4296, %f4295, %f4290, %f4276;
	ld.shared.v4.f32 	{%f4297, %f4298, %f4299, %f4300}, [_ZZ20simulate_interactionP6float4S0_fiE6others+3424];
	sub.f32 	%f4301, %f4297, %f13;
	sub.f32 	%f4302, %f4298, %f14;
	sub.f32 	%f4303, %f4299, %f15;
	mul.f32 	%f4304, %f4302, %f4302;
	fma.rn.f32 	%f4305, %f4301, %f4301, %f4304;
	fma.rn.f32 	%f4306, %f4303, %f4303, %f4305;
	add.f32 	%f4307, %f4306, 0f24E69595;
	rsqrt.approx.f32 	%f4308, %f4307;
	mul.f32 	%f4309, %f4308, %f4308;
	mul.f32 	%f4310, %f4308, %f4309;
	mul.f32 	%f4311, %f4301, %f4300;
	fma.rn.f32 	%f4312, %f4311, %f4310, %f4292;
	mul.f32 	%f4313, %f4302, %f4300;
	fma.rn.f32 	%f4314, %f4313, %f4310, %f4294;
	mul.f32 	%f4315, %f4303, %f4300;
	fma.rn.f32 	%f4316, %f4315, %f4310, %f4296;
	ld.shared.v4.f32 	{%f4317, %f4318, %f4319, %f4320}, [_ZZ20simulate_interactionP6float4S0_fiE6others+3440];
	sub.f32 	%f4321, %f4317, %f13;
	sub.f32 	%f4322, %f4318, %f14;
	sub.f32 	%f4323, %f4319, %f15;
	mul.f32 	%f4324, %f4322, %f4322;
	fma.rn.f32 	%f4325, %f4321, %f4321, %f4324;
	fma.rn.f32 	%f4326, %f4323, %f4323, %f4325;
	add.f32 	%f4327, %f4326, 0f24E69595;
	rsqrt.approx.f32 	%f4328, %f4327;
	mul.f32 	%f4329, %f4328, %f4328;
	mul.f32 	%f4330, %f4328, %f4329;
	mul.f32 	%f4331, %f4321, %f4320;
	fma.rn.f32 	%f4332, %f4331, %f4330, %f4312;
	mul.f32 	%f4333, %f4322, %f4320;
	fma.rn.f32 	%f4334, %f4333, %f4330, %f4314;
	mul.f32 	%f4335, %f4323, %f4320;
	fma.rn.f32 	%f4336, %f4335, %f4330, %f4316;
	ld.shared.v4.f32 	{%f4337, %f4338, %f4339, %f4340}, [_ZZ20simulate_interactionP6float4S0_fiE6others+3456];
	sub.f32 	%f4341, %f4337, %f13;
	sub.f32 	%f4342, %f4338, %f14;
	sub.f32 	%f4343, %f4339, %f15;
	mul.f32 	%f4344, %f4342, %f4342;
	fma.rn.f32 	%f4345, %f4341, %f4341, %f4344;
	fma.rn.f32 	%f4346, %f4343, %f4343, %f4345;
	add.f32 	%f4347, %f4346, 0f24E69595;
	rsqrt.approx.f32 	%f4348, %f4347;
	mul.f32 	%f4349, %f4348, %f4348;
	mul.f32 	%f4350, %f4348, %f4349;
	mul.f32 	%f4351, %f4341, %f4340;
	fma.rn.f32 	%f4352, %f4351, %f4350, %f4332;
	mul.f32 	%f4353, %f4342, %f4340;
	fma.rn.f32 	%f4354, %f4353, %f4350, %f4334;
	mul.f32 	%f4355, %f4343, %f4340;
	fma.rn.f32 	%f4356, %f4355, %f4350, %f4336;
	ld.shared.v4.f32 	{%f4357, %f4358, %f4359, %f4360}, [_ZZ20simulate_interactionP6float4S0_fiE6others+3472];
	sub.f32 	%f4361, %f4357, %f13;
	sub.f32 	%f4362, %f4358, %f14;
	sub.f32 	%f4363, %f4359, %f15;
	mul.f32 	%f4364, %f4362, %f4362;
	fma.rn.f32 	%f4365, %f4361, %f4361, %f4364;
	fma.rn.f32 	%f4366, %f4363, %f4363, %f4365;
	add.f32 	%f4367, %f4366, 0f24E69595;
	rsqrt.approx.f32 	%f4368, %f4367;
	mul.f32 	%f4369, %f4368, %f4368;
	mul.f32 	%f4370, %f4368, %f4369;
	mul.f32 	%f4371, %f4361, %f4360;
	fma.rn.f32 	%f4372, %f4371, %f4370, %f4352;
	mul.f32 	%f4373, %f4362, %f4360;
	fma.rn.f32 	%f4374, %f4373, %f4370, %f4354;
	mul.f32 	%f4375, %f4363, %f4360;
	fma.rn.f32 	%f4376, %f4375, %f4370, %f4356;
	ld.shared.v4.f32 	{%f4377, %f4378, %f4379, %f4380}, [_ZZ20simulate_interactionP6float4S0_fiE6others+3488];
	sub.f32 	%f4381, %f4377, %f13;
	sub.f32 	%f4382, %f4378, %f14;
	sub.f32 	%f4383, %f4379, %f15;
	mul.f32 	%f4384, %f4382, %f4382;
	fma.rn.f32 	%f4385, %f4381, %f4381, %f4384;
	fma.rn.f32 	%f4386, %f4383, %f4383, %f4385;
	add.f32 	%f4387, %f4386, 0f24E69595;
	rsqrt.approx.f32 	%f4388, %f4387;
	mul.f32 	%f4389, %f4388, %f4388;
	mul.f32 	%f4390, %f4388, %f4389;
	mul.f32 	%f4391, %f4381, %f4380;
	fma.rn.f32 	%f4392, %f4391, %f4390, %f4372;
	mul.f32 	%f4393, %f4382, %f4380;
	fma.rn.f32 	%f4394, %f4393, %f4390, %f4374;
	mul.f32 	%f4395, %f4383, %f4380;
	fma.rn.f32 	%f4396, %f4395, %f4390, %f4376;
	ld.shared.v4.f32 	{%f4397, %f4398, %f4399, %f4400}, [_ZZ20simulate_interactionP6float4S0_fiE6others+3504];
	sub.f32 	%f4401, %f4397, %f13;
	sub.f32 	%f4402, %f4398, %f14;
	sub.f32 	%f4403, %f4399, %f15;
	mul.f32 	%f4404, %f4402, %f4402;
	fma.rn.f32 	%f4405, %f4401, %f4401, %f4404;
	fma.rn.f32 	%f4406, %f4403, %f4403, %f4405;
	add.f32 	%f4407, %f4406, 0f24E69595;
	rsqrt.approx.f32 	%f4408, %f4407;
	mul.f32 	%f4409, %f4408, %f4408;
	mul.f32 	%f4410, %f4408, %f4409;
	mul.f32 	%f4411, %f4401, %f4400;
	fma.rn.f32 	%f4412, %f4411, %f4410, %f4392;
	mul.f32 	%f4413, %f4402, %f4400;
	fma.rn.f32 	%f4414, %f4413, %f4410, %f4394;
	mul.f32 	%f4415, %f4403, %f4400;
	fma.rn.f32 	%f4416, %f4415, %f4410, %f4396;
	ld.shared.v4.f32 	{%f4417, %f4418, %f4419, %f4420}, [_ZZ20simulate_interactionP6float4S0_fiE6others+3520];
	sub.f32 	%f4421, %f4417, %f13;
	sub.f32 	%f4422, %f4418, %f14;
	sub.f32 	%f4423, %f4419, %f15;
	mul.f32 	%f4424, %f4422, %f4422;
	fma.rn.f32 	%f4425, %f4421, %f4421, %f4424;
	fma.rn.f32 	%f4426, %f4423, %f4423, %f4425;
	add.f32 	%f4427, %f4426, 0f24E69595;
	rsqrt.approx.f32 	%f4428, %f4427;
	mul.f32 	%f4429, %f4428, %f4428;
	mul.f32 	%f4430, %f4428, %f4429;
	mul.f32 	%f4431, %f4421, %f4420;
	fma.rn.f32 	%f4432, %f4431, %f4430, %f4412;
	mul.f32 	%f4433, %f4422, %f4420;
	fma.rn.f32 	%f4434, %f4433, %f4430, %f4414;
	mul.f32 	%f4435, %f4423, %f4420;
	fma.rn.f32 	%f4436, %f4435, %f4430, %f4416;
	ld.shared.v4.f32 	{%f4437, %f4438, %f4439, %f4440}, [_ZZ20simulate_interactionP6float4S0_fiE6others+3536];
	sub.f32 	%f4441, %f4437, %f13;
	sub.f32 	%f4442, %f4438, %f14;
	sub.f32 	%f4443, %f4439, %f15;
	mul.f32 	%f4444, %f4442, %f4442;
	fma.rn.f32 	%f4445, %f4441, %f4441, %f4444;
	fma.rn.f32 	%f4446, %f4443, %f4443, %f4445;
	add.f32 	%f4447, %f4446, 0f24E69595;
	rsqrt.approx.f32 	%f4448, %f4447;
	mul.f32 	%f4449, %f4448, %f4448;
	mul.f32 	%f4450, %f4448, %f4449;
	mul.f32 	%f4451, %f4441, %f4440;
	fma.rn.f32 	%f4452, %f4451, %f4450, %f4432;
	mul.f32 	%f4453, %f4442, %f4440;
	fma.rn.f32 	%f4454, %f4453, %f4450, %f4434;
	mul.f32 	%f4455, %f4443, %f4440;
	fma.rn.f32 	%f4456, %f4455, %f4450, %f4436;
	ld.shared.v4.f32 	{%f4457, %f4458, %f4459, %f4460}, [_ZZ20simulate_interactionP6float4S0_fiE6others+3552];
	sub.f32 	%f4461, %f4457, %f13;
	sub.f32 	%f4462, %f4458, %f14;
	sub.f32 	%f4463, %f4459, %f15;
	mul.f32 	%f4464, %f4462, %f4462;
	fma.rn.f32 	%f4465, %f4461, %f4461, %f4464;
	fma.rn.f32 	%f4466, %f4463, %f4463, %f4465;
	add.f32 	%f4467, %f4466, 0f24E69595;
	rsqrt.approx.f32 	%f4468, %f4467;
	mul.f32 	%f4469, %f4468, %f4468;
	mul.f32 	%f4470, %f4468, %f4469;
	mul.f32 	%f4471, %f4461, %f4460;
	fma.rn.f32 	%f4472, %f4471, %f4470, %f4452;
	mul.f32 	%f4473, %f4462, %f4460;
	fma.rn.f32 	%f4474, %f4473, %f4470, %f4454;
	mul.f32 	%f4475, %f4463, %f4460;
	fma.rn.f32 	%f4476, %f4475, %f4470, %f4456;
	ld.shared.v4.f32 	{%f4477, %f4478, %f4479, %f4480}, [_ZZ20simulate_interactionP6float4S0_fiE6others+3568];
	sub.f32 	%f4481, %f4477, %f13;
	sub.f32 	%f4482, %f4478, %f14;
	sub.f32 	%f4483, %f4479, %f15;
	mul.f32 	%f4484, %f4482, %f4482;
	fma.rn.f32 	%f4485, %f4481, %f4481, %f4484;
	fma.rn.f32 	%f4486, %f4483, %f4483, %f4485;
	add.f32 	%f4487, %f4486, 0f24E69595;
	rsqrt.approx.f32 	%f4488, %f4487;
	mul.f32 	%f4489, %f4488, %f4488;
	mul.f32 	%f4490, %f4488, %f4489;
	mul.f32 	%f4491, %f4481, %f4480;
	fma.rn.f32 	%f4492, %f4491, %f4490, %f4472;
	mul.f32 	%f4493, %f4482, %f4480;
	fma.rn.f32 	%f4494, %f4493, %f4490, %f4474;
	mul.f32 	%f4495, %f4483, %f4480;
	fma.rn.f32 	%f4496, %f4495, %f4490, %f4476;
	ld.shared.v4.f32 	{%f4497, %f4498, %f4499, %f4500}, [_ZZ20simulate_interactionP6float4S0_fiE6others+3584];
	sub.f32 	%f4501, %f4497, %f13;
	sub.f32 	%f4502, %f4498, %f14;
	sub.f32 	%f4503, %f4499, %f15;
	mul.f32 	%f4504, %f4502, %f4502;
	fma.rn.f32 	%f4505, %f4501, %f4501, %f4504;
	fma.rn.f32 	%f4506, %f4503, %f4503, %f4505;
	add.f32 	%f4507, %f4506, 0f24E69595;
	rsqrt.approx.f32 	%f4508, %f4507;
	mul.f32 	%f4509, %f4508, %f4508;
	mul.f32 	%f4510, %f4508, %f4509;
	mul.f32 	%f4511, %f4501, %f4500;
	fma.rn.f32 	%f4512, %f4511, %f4510, %f4492;
	mul.f32 	%f4513, %f4502, %f4500;
	fma.rn.f32 	%f4514, %f4513, %f4510, %f4494;
	mul.f32 	%f4515, %f4503, %f4500;
	fma.rn.f32 	%f4516, %f4515, %f4510, %f4496;
	ld.shared.v4.f32 	{%f4517, %f4518, %f4519, %f4520}, [_ZZ20simulate_interactionP6float4S0_fiE6others+3600];
	sub.f32 	%f4521, %f4517, %f13;
	sub.f32 	%f4522, %f4518, %f14;
	sub.f32 	%f4523, %f4519, %f15;
	mul.f32 	%f4524, %f4522, %f4522;
	fma.rn.f32 	%f4525, %f4521, %f4521, %f4524;
	fma.rn.f32 	%f4526, %f4523, %f4523, %f4525;
	add.f32 	%f4527, %f4526, 0f24E69595;
	rsqrt.approx.f32 	%f4528, %f4527;
	mul.f32 	%f4529, %f4528, %f4528;
	mul.f32 	%f4530, %f4528, %f4529;
	mul.f32 	%f4531, %f4521, %f4520;
	fma.rn.f32 	%f4532, %f4531, %f4530, %f4512;
	mul.f32 	%f4533, %f4522, %f4520;
	fma.rn.f32 	%f4534, %f4533, %f4530, %f4514;
	mul.f32 	%f4535, %f4523, %f4520;
	fma.rn.f32 	%f4536, %f4535, %f4530, %f4516;
	ld.shared.v4.f32 	{%f4537, %f4538, %f4539, %f4540}, [_ZZ20simulate_interactionP6float4S0_fiE6others+3616];
	sub.f32 	%f4541, %f4537, %f13;
	sub.f32 	%f4542, %f4538, %f14;
	sub.f32 	%f4543, %f4539, %f15;
	mul.f32 	%f4544, %f4542, %f4542;
	fma.rn.f32 	%f4545, %f4541, %f4541, %f4544;
	fma.rn.f32 	%f4546, %f4543, %f4543, %f4545;
	add.f32 	%f4547, %f4546, 0f24E69595;
	rsqrt.approx.f32 	%f4548, %f4547;
	mul.f32 	%f4549, %f4548, %f4548;
	mul.f32 	%f4550, %f4548, %f4549;
	mul.f32 	%f4551, %f4541, %f4540;
	fma.rn.f32 	%f4552, %f4551, %f4550, %f4532;
	mul.f32 	%f4553, %f4542, %f4540;
	fma.rn.f32 	%f4554, %f4553, %f4550, %f4534;
	mul.f32 	%f4555, %f4543, %f4540;
	fma.rn.f32 	%f4556, %f4555, %f4550, %f4536;
	ld.shared.v4.f32 	{%f4557, %f4558, %f4559, %f4560}, [_ZZ20simulate_interactionP6float4S0_fiE6others+3632];
	sub.f32 	%f4561, %f4557, %f13;
	sub.f32 	%f4562, %f4558, %f14;
	sub.f32 	%f4563, %f4559, %f15;
	mul.f32 	%f4564, %f4562, %f4562;
	fma.rn.f32 	%f4565, %f4561, %f4561, %f4564;
	fma.rn.f32 	%f4566, %f4563, %f4563, %f4565;
	add.f32 	%f4567, %f4566, 0f24E69595;
	rsqrt.approx.f32 	%f4568, %f4567;
	mul.f32 	%f4569, %f4568, %f4568;
	mul.f32 	%f4570, %f4568, %f4569;
	mul.f32 	%f4571, %f4561, %f4560;
	fma.rn.f32 	%f4572, %f4571, %f4570, %f4552;
	mul.f32 	%f4573, %f4562, %f4560;
	fma.rn.f32 	%f4574, %f4573, %f4570, %f4554;
	mul.f32 	%f4575, %f4563, %f4560;
	fma.rn.f32 	%f4576, %f4575, %f4570, %f4556;
	ld.shared.v4.f32 	{%f4577, %f4578, %f4579, %f4580}, [_ZZ20simulate_interactionP6float4S0_fiE6others+3648];
	sub.f32 	%f4581, %f4577, %f13;
	sub.f32 	%f4582, %f4578, %f14;
	sub.f32 	%f4583, %f4579, %f15;
	mul.f32 	%f4584, %f4582, %f4582;
	fma.rn.f32 	%f4585, %f4581, %f4581, %f4584;
	fma.rn.f32 	%f4586, %f4583, %f4583, %f4585;
	add.f32 	%f4587, %f4586, 0f24E69595;
	rsqrt.approx.f32 	%f4588, %f4587;
	mul.f32 	%f4589, %f4588, %f4588;
	mul.f32 	%f4590, %f4588, %f4589;
	mul.f32 	%f4591, %f4581, %f4580;
	fma.rn.f32 	%f4592, %f4591, %f4590, %f4572;
	mul.f32 	%f4593, %f4582, %f4580;
	fma.rn.f32 	%f4594, %f4593, %f4590, %f4574;
	mul.f32 	%f4595, %f4583, %f4580;
	fma.rn.f32 	%f4596, %f4595, %f4590, %f4576;
	ld.shared.v4.f32 	{%f4597, %f4598, %f4599, %f4600}, [_ZZ20simulate_interactionP6float4S0_fiE6others+3664];
	sub.f32 	%f4601, %f4597, %f13;
	sub.f32 	%f4602, %f4598, %f14;
	sub.f32 	%f4603, %f4599, %f15;
	mul.f32 	%f4604, %f4602, %f4602;
	fma.rn.f32 	%f4605, %f4601, %f4601, %f4604;
	fma.rn.f32 	%f4606, %f4603, %f4603, %f4605;
	add.f32 	%f4607, %f4606, 0f24E69595;
	rsqrt.approx.f32 	%f4608, %f4607;
	mul.f32 	%f4609, %f4608, %f4608;
	mul.f32 	%f4610, %f4608, %f4609;
	mul.f32 	%f4611, %f4601, %f4600;
	fma.rn.f32 	%f4612, %f4611, %f4610, %f4592;
	mul.f32 	%f4613, %f4602, %f4600;
	fma.rn.f32 	%f4614, %f4613, %f4610, %f4594;
	mul.f32 	%f4615, %f4603, %f4600;
	fma.rn.f32 	%f4616, %f4615, %f4610, %f4596;
	ld.shared.v4.f32 	{%f4617, %f4618, %f4619, %f4620}, [_ZZ20simulate_interactionP6float4S0_fiE6others+3680];
	sub.f32 	%f4621, %f4617, %f13;
	sub.f32 	%f4622, %f4618, %f14;
	sub.f32 	%f4623, %f4619, %f15;
	mul.f32 	%f4624, %f4622, %f4622;
	fma.rn.f32 	%f4625, %f4621, %f4621, %f4624;
	fma.rn.f32 	%f4626, %f4623, %f4623, %f4625;
	add.f32 	%f4627, %f4626, 0f24E69595;
	rsqrt.approx.f32 	%f4628, %f4627;
	mul.f32 	%f4629, %f4628, %f4628;
	mul.f32 	%f4630, %f4628, %f4629;
	mul.f32 	%f4631, %f4621, %f4620;
	fma.rn.f32 	%f4632, %f4631, %f4630, %f4612;
	mul.f32 	%f4633, %f4622, %f4620;
	fma.rn.f32 	%f4634, %f4633, %f4630, %f4614;
	mul.f32 	%f4635, %f4623, %f4620;
	fma.rn.f32 	%f4636, %f4635, %f4630, %f4616;
	ld.shared.v4.f32 	{%f4637, %f4638, %f4639, %f4640}, [_ZZ20simulate_interactionP6float4S0_fiE6others+3696];
	sub.f32 	%f4641, %f4637, %f13;
	sub.f32 	%f4642, %f4638, %f14;
	sub.f32 	%f4643, %f4639, %f15;
	mul.f32 	%f4644, %f4642, %f4642;
	fma.rn.f32 	%f4645, %f4641, %f4641, %f4644;
	fma.rn.f32 	%f4646, %f4643, %f4643, %f4645;
	add.f32 	%f4647, %f4646, 0f24E69595;
	rsqrt.approx.f32 	%f4648, %f4647;
	mul.f32 	%f4649, %f4648, %f4648;
	mul.f32 	%f4650, %f4648, %f4649;
	mul.f32 	%f4651, %f4641, %f4640;
	fma.rn.f32 	%f4652, %f4651, %f4650, %f4632;
	mul.f32 	%f4653, %f4642, %f4640;
	fma.rn.f32 	%f4654, %f4653, %f4650, %f4634;
	mul.f32 	%f4655, %f4643, %f4640;
	fma.rn.f32 	%f4656, %f4655, %f4650, %f4636;
	ld.shared.v4.f32 	{%f4657, %f4658, %f4659, %f4660}, [_ZZ20simulate_interactionP6float4S0_fiE6others+3712];
	sub.f32 	%f4661, %f4657, %f13;
	sub.f32 	%f4662, %f4658, %f14;
	sub.f32 	%f4663, %f4659, %f15;
	mul.f32 	%f4664, %f4662, %f4662;
	fma.rn.f32 	%f4665, %f4661, %f4661, %f4664;
	fma.rn.f32 	%f4666, %f4663, %f4663, %f4665;
	add.f32 	%f4667, %f4666, 0f24E69595;
	rsqrt.approx.f32 	%f4668, %f4667;
	mul.f32 	%f4669, %f4668, %f4668;
	mul.f32 	%f4670, %f4668, %f4669;
	mul.f32 	%f4671, %f4661, %f4660;
	fma.rn.f32 	%f4672, %f4671, %f4670, %f4652;
	mul.f32 	%f4673, %f4662, %f4660;
	fma.rn.f32 	%f4674, %f4673, %f4670, %f4654;
	mul.f32 	%f4675, %f4663, %f4660;
	fma.rn.f32 	%f4676, %f4675, %f4670, %f4656;
	ld.shared.v4.f32 	{%f4677, %f4678, %f4679, %f4680}, [_ZZ20simulate_interactionP6float4S0_fiE6others+3728];
	sub.f32 	%f4681, %f4677, %f13;
	sub.f32 	%f4682, %f4678, %f14;
	sub.f32 	%f4683, %f4679, %f15;
	mul.f32 	%f4684, %f4682, %f4682;
	fma.rn.f32 	%f4685, %f4681, %f4681, %f4684;
	fma.rn.f32 	%f4686, %f4683, %f4683, %f4685;
	add.f32 	%f4687, %f4686, 0f24E69595;
	rsqrt.approx.f32 	%f4688, %f4687;
	mul.f32 	%f4689, %f4688, %f4688;
	mul.f32 	%f4690, %f4688, %f4689;
	mul.f32 	%f4691, %f4681, %f4680;
	fma.rn.f32 	%f4692, %f4691, %f4690, %f4672;
	mul.f32 	%f4693, %f4682, %f4680;
	fma.rn.f32 	%f4694, %f4693, %f4690, %f4674;
	mul.f32 	%f4695, %f4683, %f4680;
	fma.rn.f32 	%f4696, %f4695, %f4690, %f4676;
	ld.shared.v4.f32 	{%f4697, %f4698, %f4699, %f4700}, [_ZZ20simulate_interactionP6float4S0_fiE6others+3744];
	sub.f32 	%f4701, %f4697, %f13;
	sub.f32 	%f4702, %f4698, %f14;
	sub.f32 	%f4703, %f4699, %f15;
	mul.f32 	%f4704, %f4702, %f4702;
	fma.rn.f32 	%f4705, %f4701, %f4701, %f4704;
	fma.rn.f32 	%f4706, %f4703, %f4703, %f4705;
	add.f32 	%f4707, %f4706, 0f24E69595;
	rsqrt.approx.f32 	%f4708, %f4707;
	mul.f32 	%f4709, %f4708, %f4708;
	mul.f32 	%f4710, %f4708, %f4709;
	mul.f32 	%f4711, %f4701, %f4700;
	fma.rn.f32 	%f4712, %f4711, %f4710, %f4692;
	mul.f32 	%f4713, %f4702, %f4700;
	fma.rn.f32 	%f4714, %f4713, %f4710, %f4694;
	mul.f32 	%f4715, %f4703, %f4700;
	fma.rn.f32 	%f4716, %f4715, %f4710, %f4696;
	ld.shared.v4.f32 	{%f4717, %f4718, %f4719, %f4720}, [_ZZ20simulate_interactionP6float4S0_fiE6others+3760];
	sub.f32 	%f4721, %f4717, %f13;
	sub.f32 	%f4722, %f4718, %f14;
	sub.f32 	%f4723, %f4719, %f15;
	mul.f32 	%f4724, %f4722, %f4722;
	fma.rn.f32 	%f4725, %f4721, %f4721, %f4724;
	fma.rn.f32 	%f4726, %f4723, %f4723, %f4725;
	add.f32 	%f4727, %f4726, 0f24E69595;
	rsqrt.approx.f32 	%f4728, %f4727;
	mul.f32 	%f4729, %f4728, %f4728;
	mul.f32 	%f4730, %f4728, %f4729;
	mul.f32 	%f4731, %f4721, %f4720;
	fma.rn.f32 	%f4732, %f4731, %f4730, %f4712;
	mul.f32 	%f4733, %f4722, %f4720;
	fma.rn.f32 	%f4734, %f4733, %f4730, %f4714;
	mul.f32 	%f4735, %f4723, %f4720;
	fma.rn.f32 	%f4736, %f4735, %f4730, %f4716;
	ld.shared.v4.f32 	{%f4737, %f4738, %f4739, %f4740}, [_ZZ20simulate_interactionP6float4S0_fiE6others+3776];
	sub.f32 	%f4741, %f4737, %f13;
	sub.f32 	%f4742, %f4738, %f14;
	sub.f32 	%f4743, %f4739, %f15;
	mul.f32 	%f4744, %f4742, %f4742;
	fma.rn.f32 	%f4745, %f4741, %f4741, %f4744;
	fma.rn.f32 	%f4746, %f4743, %f4743, %f4745;
	add.f32 	%f4747, %f4746, 0f24E69595;
	rsqrt.approx.f32 	%f4748, %f4747;
	mul.f32 	%f4749, %f4748, %f4748;
	mul.f32 	%f4750, %f4748, %f4749;
	mul.f32 	%f4751, %f4741, %f4740;
	fma.rn.f32 	%f4752, %f4751, %f4750, %f4732;
	mul.f32 	%f4753, %f4742, %f4740;
	fma.rn.f32 	%f4754, %f4753, %f4750, %f4734;
	mul.f32 	%f4755, %f4743, %f4740;
	fma.rn.f32 	%f4756, %f4755, %f4750, %f4736;
	ld.shared.v4.f32 	{%f4757, %f4758, %f4759, %f4760}, [_ZZ20simulate_interactionP6float4S0_fiE6others+3792];
	sub.f32 	%f4761, %f4757, %f13;
	sub.f32 	%f4762, %f4758, %f14;
	sub.f32 	%f4763, %f4759, %f15;
	mul.f32 	%f4764, %f4762, %f4762;
	fma.rn.f32 	%f4765, %f4761, %f4761, %f4764;
	fma.rn.f32 	%f4766, %f4763, %f4763, %f4765;
	add.f32 	%f4767, %f4766, 0f24E69595;
	rsqrt.approx.f32 	%f4768, %f4767;
	mul.f32 	%f4769, %f4768, %f4768;
	mul.f32 	%f4770, %f4768, %f4769;
	mul.f32 	%f4771, %f4761, %f4760;
	fma.rn.f32 	%f4772, %f4771, %f4770, %f4752;
	mul.f32 	%f4773, %f4762, %f4760;
	fma.rn.f32 	%f4774, %f4773, %f4770, %f4754;
	mul.f32 	%f4775, %f4763, %f4760;
	fma.rn.f32 	%f4776, %f4775, %f4770, %f4756;
	ld.shared.v4.f32 	{%f4777, %f4778, %f4779, %f4780}, [_ZZ20simulate_interactionP6float4S0_fiE6others+3808];
	sub.f32 	%f4781, %f4777, %f13;
	sub.f32 	%f4782, %f4778, %f14;
	sub.f32 	%f4783, %f4779, %f15;
	mul.f32 	%f4784, %f4782, %f4782;
	fma.rn.f32 	%f4785, %f4781, %f4781, %f4784;
	fma.rn.f32 	%f4786, %f4783, %f4783, %f4785;
	add.f32 	%f4787, %f4786, 0f24E69595;
	rsqrt.approx.f32 	%f4788, %f4787;
	mul.f32 	%f4789, %f4788, %f4788;
	mul.f32 	%f4790, %f4788, %f4789;
	mul.f32 	%f4791, %f4781, %f4780;
	fma.rn.f32 	%f4792, %f4791, %f4790, %f4772;
	mul.f32 	%f4793, %f4782, %f4780;
	fma.rn.f32 	%f4794, %f4793, %f4790, %f4774;
	mul.f32 	%f4795, %f4783, %f4780;
	fma.rn.f32 	%f4796, %f4795, %f4790, %f4776;
	ld.shared.v4.f32 	{%f4797, %f4798, %f4799, %f4800}, [_ZZ20simulate_interactionP6float4S0_fiE6others+3824];
	sub.f32 	%f4801, %f4797, %f13;
	sub.f32 	%f4802, %f4798, %f14;
	sub.f32 	%f4803, %f4799, %f15;
	mul.f32 	%f4804, %f4802, %f4802;
	fma.rn.f32 	%f4805, %f4801, %f4801, %f4804;
	fma.rn.f32 	%f4806, %f4803, %f4803, %f4805;
	add.f32 	%f4807, %f4806, 0f24E69595;
	rsqrt.approx.f32 	%f4808, %f4807;
	mul.f32 	%f4809, %f4808, %f4808;
	mul.f32 	%f4810, %f4808, %f4809;
	mul.f32 	%f4811, %f4801, %f4800;
	fma.rn.f32 	%f4812, %f4811, %f4810, %f4792;
	mul.f32 	%f4813, %f4802, %f4800;
	fma.rn.f32 	%f4814, %f4813, %f4810, %f4794;
	mul.f32 	%f4815, %f4803, %f4800;
	fma.rn.f32 	%f4816, %f4815, %f4810, %f4796;
	ld.shared.v4.f32 	{%f4817, %f4818, %f4819, %f4820}, [_ZZ20simulate_interactionP6float4S0_fiE6others+3840];
	sub.f32 	%f4821, %f4817, %f13;
	sub.f32 	%f4822, %f4818, %f14;
	sub.f32 	%f4823, %f4819, %f15;
	mul.f32 	%f4824, %f4822, %f4822;
	fma.rn.f32 	%f4825, %f4821, %f4821, %f4824;
	fma.rn.f32 	%f4826, %f4823, %f4823, %f4825;
	add.f32 	%f4827, %f4826, 0f24E69595;
	rsqrt.approx.f32 	%f4828, %f4827;
	mul.f32 	%f4829, %f4828, %f4828;
	mul.f32 	%f4830, %f4828, %f4829;
	mul.f32 	%f4831, %f4821, %f4820;
	fma.rn.f32 	%f4832, %f4831, %f4830, %f4812;
	mul.f32 	%f4833, %f4822, %f4820;
	fma.rn.f32 	%f4834, %f4833, %f4830, %f4814;
	mul.f32 	%f4835, %f4823, %f4820;
	fma.rn.f32 	%f4836, %f4835, %f4830, %f4816;
	ld.shared.v4.f32 	{%f4837, %f4838, %f4839, %f4840}, [_ZZ20simulate_interactionP6float4S0_fiE6others+3856];
	sub.f32 	%f4841, %f4837, %f13;
	sub.f32 	%f4842, %f4838, %f14;
	sub.f32 	%f4843, %f4839, %f15;
	mul.f32 	%f4844, %f4842, %f4842;
	fma.rn.f32 	%f4845, %f4841, %f4841, %f4844;
	fma.rn.f32 	%f4846, %f4843, %f4843, %f4845;
	add.f32 	%f4847, %f4846, 0f24E69595;
	rsqrt.approx.f32 	%f4848, %f4847;
	mul.f32 	%f4849, %f4848, %f4848;
	mul.f32 	%f4850, %f4848, %f4849;
	mul.f32 	%f4851, %f4841, %f4840;
	fma.rn.f32 	%f4852, %f4851, %f4850, %f4832;
	mul.f32 	%f4853, %f4842, %f4840;
	fma.rn.f32 	%f4854, %f4853, %f4850, %f4834;
	mul.f32 	%f4855, %f4843, %f4840;
	fma.rn.f32 	%f4856, %f4855, %f4850, %f4836;
	ld.shared.v4.f32 	{%f4857, %f4858, %f4859, %f4860}, [_ZZ20simulate_interactionP6float4S0_fiE6others+3872];
	sub.f32 	%f4861, %f4857, %f13;
	sub.f32 	%f4862, %f4858, %f14;
	sub.f32 	%f4863, %f4859, %f15;
	mul.f32 	%f4864, %f4862, %f4862;
	fma.rn.f32 	%f4865, %f4861, %f4861, %f4864;
	fma.rn.f32 	%f4866, %f4863, %f4863, %f4865;
	add.f32 	%f4867, %f4866, 0f24E69595;
	rsqrt.approx.f32 	%f4868, %f4867;
	mul.f32 	%f4869, %f4868, %f4868;
	mul.f32 	%f4870, %f4868, %f4869;
	mul.f32 	%f4871, %f4861, %f4860;
	fma.rn.f32 	%f4872, %f4871, %f4870, %f4852;
	mul.f32 	%f4873, %f4862, %f4860;
	fma.rn.f32 	%f4874, %f4873, %f4870, %f4854;
	mul.f32 	%f4875, %f4863, %f4860;
	fma.rn.f32 	%f4876, %f4875, %f4870, %f4856;
	ld.shared.v4.f32 	{%f4877, %f4878, %f4879, %f4880}, [_ZZ20simulate_interactionP6float4S0_fiE6others+3888];
	sub.f32 	%f4881, %f4877, %f13;
	sub.f32 	%f4882, %f4878, %f14;
	sub.f32 	%f4883, %f4879, %f15;
	mul.f32 	%f4884, %f4882, %f4882;
	fma.rn.f32 	%f4885, %f4881, %f4881, %f4884;
	fma.rn.f32 	%f4886, %f4883, %f4883, %f4885;
	add.f32 	%f4887, %f4886, 0f24E69595;
	rsqrt.approx.f32 	%f4888, %f4887;
	mul.f32 	%f4889, %f4888, %f4888;
	mul.f32 	%f4890, %f4888, %f4889;
	mul.f32 	%f4891, %f4881, %f4880;
	fma.rn.f32 	%f4892, %f4891, %f4890, %f4872;
	mul.f32 	%f4893, %f4882, %f4880;
	fma.rn.f32 	%f4894, %f4893, %f4890, %f4874;
	mul.f32 	%f4895, %f4883, %f4880;
	fma.rn.f32 	%f4896, %f4895, %f4890, %f4876;
	ld.shared.v4.f32 	{%f4897, %f4898, %f4899, %f4900}, [_ZZ20simulate_interactionP6float4S0_fiE6others+3904];
	sub.f32 	%f4901, %f4897, %f13;
	sub.f32 	%f4902, %f4898, %f14;
	sub.f32 	%f4903, %f4899, %f15;
	mul.f32 	%f4904, %f4902, %f4902;
	fma.rn.f32 	%f4905, %f4901, %f4901, %f4904;
	fma.rn.f32 	%f4906, %f4903, %f4903, %f4905;
	add.f32 	%f4907, %f4906, 0f24E69595;
	rsqrt.approx.f32 	%f4908, %f4907;
	mul.f32 	%f4909, %f4908, %f4908;
	mul.f32 	%f4910, %f4908, %f4909;
	mul.f32 	%f4911, %f4901, %f4900;
	fma.rn.f32 	%f4912, %f4911, %f4910, %f4892;
	mul.f32 	%f4913, %f4902, %f4900;
	fma.rn.f32 	%f4914, %f4913, %f4910, %f4894;
	mul.f32 	%f4915, %f4903, %f4900;
	fma.rn.f32 	%f4916, %f4915, %f4910, %f4896;
	ld.shared.v4.f32 	{%f4917, %f4918, %f4919, %f4920}, [_ZZ20simulate_interactionP6float4S0_fiE6others+3920];
	sub.f32 	%f4921, %f4917, %f13;
	sub.f32 	%f4922, %f4918, %f14;
	sub.f32 	%f4923, %f4919, %f15;
	mul.f32 	%f4924, %f4922, %f4922;
	fma.rn.f32 	%f4925, %f4921, %f4921, %f4924;
	fma.rn.f32 	%f4926, %f4923, %f4923, %f4925;
	add.f32 	%f4927, %f4926, 0f24E69595;
	rsqrt.approx.f32 	%f4928, %f4927;
	mul.f32 	%f4929, %f4928, %f4928;
	mul.f32 	%f4930, %f4928, %f4929;
	mul.f32 	%f4931, %f4921, %f4920;
	fma.rn.f32 	%f4932, %f4931, %f4930, %f4912;
	mul.f32 	%f4933, %f4922, %f4920;
	fma.rn.f32 	%f4934, %f4933, %f4930, %f4914;
	mul.f32 	%f4935, %f4923, %f4920;
	fma.rn.f32 	%f4936, %f4935, %f4930, %f4916;
	ld.shared.v4.f32 	{%f4937, %f4938, %f4939, %f4940}, [_ZZ20simulate_interactionP6float4S0_fiE6others+3936];
	sub.f32 	%f4941, %f4937, %f13;
	sub.f32 	%f4942, %f4938, %f14;
	sub.f32 	%f4943, %f4939, %f15;
	mul.f32 	%f4944, %f4942, %f4942;
	fma.rn.f32 	%f4945, %f4941, %f4941, %f4944;
	fma.rn.f32 	%f4946, %f4943, %f4943, %f4945;
	add.f32 	%f4947, %f4946, 0f24E69595;
	rsqrt.approx.f32 	%f4948, %f4947;
	mul.f32 	%f4949, %f4948, %f4948;
	mul.f32 	%f4950, %f4948, %f4949;
	mul.f32 	%f4951, %f4941, %f4940;
	fma.rn.f32 	%f4952, %f4951, %f4950, %f4932;
	mul.f32 	%f4953, %f4942, %f4940;
	fma.rn.f32 	%f4954, %f4953, %f4950, %f4934;
	mul.f32 	%f4955, %f4943, %f4940;
	fma.rn.f32 	%f4956, %f4955, %f4950, %f4936;
	ld.shared.v4.f32 	{%f4957, %f4958, %f4959, %f4960}, [_ZZ20simulate_interactionP6float4S0_fiE6others+3952];
	sub.f32 	%f4961, %f4957, %f13;
	sub.f32 	%f4962, %f4958, %f14;
	sub.f32 	%f4963, %f4959, %f15;
	mul.f32 	%f4964, %f4962, %f4962;
	fma.rn.f32 	%f4965, %f4961, %f4961, %f4964;
	fma.rn.f32 	%f4966, %f4963, %f4963, %f4965;
	add.f32 	%f4967, %f4966, 0f24E69595;
	rsqrt.approx.f32 	%f4968, %f4967;
	mul.f32 	%f4969, %f4968, %f4968;
	mul.f32 	%f4970, %f4968, %f4969;
	mul.f32 	%f4971, %f4961, %f4960;
	fma.rn.f32 	%f4972, %f4971, %f4970, %f4952;
	mul.f32 	%f4973, %f4962, %f4960;
	fma.rn.f32 	%f4974, %f4973, %f4970, %f4954;
	mul.f32 	%f4975, %f4963, %f4960;
	fma.rn.f32 	%f4976, %f4975, %f4970, %f4956;
	ld.shared.v4.f32 	{%f4977, %f4978, %f4979, %f4980}, [_ZZ20simulate_interactionP6float4S0_fiE6others+3968];
	sub.f32 	%f4981, %f4977, %f13;
	sub.f32 	%f4982, %f4978, %f14;
	sub.f32 	%f4983, %f4979, %f15;
	mul.f32 	%f4984, %f4982, %f4982;
	fma.rn.f32 	%f4985, %f4981, %f4981, %f4984;
	fma.rn.f32 	%f4986, %f4983, %f4983, %f4985;
	add.f32 	%f4987, %f4986, 0f24E69595;
	rsqrt.approx.f32 	%f4988, %f4987;
	mul.f32 	%f4989, %f4988, %f4988;
	mul.f32 	%f4990, %f4988, %f4989;
	mul.f32 	%f4991, %f4981, %f4980;
	fma.rn.f32 	%f4992, %f4991, %f4990, %f4972;
	mul.f32 	%f4993, %f4982, %f4980;
	fma.rn.f32 	%f4994, %f4993, %f4990, %f4974;
	mul.f32 	%f4995, %f4983, %f4980;
	fma.rn.f32 	%f4996, %f4995, %f4990, %f4976;
	ld.shared.v4.f32 	{%f4997, %f4998, %f4999, %f5000}, [_ZZ20simulate_interactionP6float4S0_fiE6others+3984];
	sub.f32 	%f5001, %f4997, %f13;
	sub.f32 	%f5002, %f4998, %f14;
	sub.f32 	%f5003, %f4999, %f15;
	mul.f32 	%f5004, %f5002, %f5002;
	fma.rn.f32 	%f5005, %f5001, %f5001, %f5004;
	fma.rn.f32 	%f5006, %f5003, %f5003, %f5005;
	add.f32 	%f5007, %f5006, 0f24E69595;
	rsqrt.approx.f32 	%f5008, %f5007;
	mul.f32 	%f5009, %f5008, %f5008;
	mul.f32 	%f5010, %f5008, %f5009;
	mul.f32 	%f5011, %f5001, %f5000;
	fma.rn.f32 	%f5012, %f5011, %f5010, %f4992;
	mul.f32 	%f5013, %f5002, %f5000;
	fma.rn.f32 	%f5014, %f5013, %f5010, %f4994;
	mul.f32 	%f5015, %f5003, %f5000;
	fma.rn.f32 	%f5016, %f5015, %f5010, %f4996;
	ld.shared.v4.f32 	{%f5017, %f5018, %f5019, %f5020}, [_ZZ20simulate_interactionP6float4S0_fiE6others+4000];
	sub.f32 	%f5021, %f5017, %f13;
	sub.f32 	%f5022, %f5018, %f14;
	sub.f32 	%f5023, %f5019, %f15;
	mul.f32 	%f5024, %f5022, %f5022;
	fma.rn.f32 	%f5025, %f5021, %f5021, %f5024;
	fma.rn.f32 	%f5026, %f5023, %f5023, %f5025;
	add.f32 	%f5027, %f5026, 0f24E69595;
	rsqrt.approx.f32 	%f5028, %f5027;
	mul.f32 	%f5029, %f5028, %f5028;
	mul.f32 	%f5030, %f5028, %f5029;
	mul.f32 	%f5031, %f5021, %f5020;
	fma.rn.f32 	%f5032, %f5031, %f5030, %f5012;
	mul.f32 	%f5033, %f5022, %f5020;
	fma.rn.f32 	%f5034, %f5033, %f5030, %f5014;
	mul.f32 	%f5035, %f5023, %f5020;
	fma.rn.f32 	%f5036, %f5035, %f5030, %f5016;
	ld.shared.v4.f32 	{%f5037, %f5038, %f5039, %f5040}, [_ZZ20simulate_interactionP6float4S0_fiE6others+4016];
	sub.f32 	%f5041, %f5037, %f13;
	sub.f32 	%f5042, %f5038, %f14;
	sub.f32 	%f5043, %f5039, %f15;
	mul.f32 	%f5044, %f5042, %f5042;
	fma.rn.f32 	%f5045, %f5041, %f5041, %f5044;
	fma.rn.f32 	%f5046, %f5043, %f5043, %f5045;
	add.f32 	%f5047, %f5046, 0f24E69595;
	rsqrt.approx.f32 	%f5048, %f5047;
	mul.f32 	%f5049, %f5048, %f5048;
	mul.f32 	%f5050, %f5048, %f5049;
	mul.f32 	%f5051, %f5041, %f5040;
	fma.rn.f32 	%f5052, %f5051, %f5050, %f5032;
	mul.f32 	%f5053, %f5042, %f5040;
	fma.rn.f32 	%f5054, %f5053, %f5050, %f5034;
	mul.f32 	%f5055, %f5043, %f5040;
	fma.rn.f32 	%f5056, %f5055, %f5050, %f5036;
	ld.shared.v4.f32 	{%f5057, %f5058, %f5059, %f5060}, [_ZZ20simulate_interactionP6float4S0_fiE6others+4032];
	sub.f32 	%f5061, %f5057, %f13;
	sub.f32 	%f5062, %f5058, %f14;
	sub.f32 	%f5063, %f5059, %f15;
	mul.f32 	%f5064, %f5062, %f5062;
	fma.rn.f32 	%f5065, %f5061, %f5061, %f5064;
	fma.rn.f32 	%f5066, %f5063, %f5063, %f5065;
	add.f32 	%f5067, %f5066, 0f24E69595;
	rsqrt.approx.f32 	%f5068, %f5067;
	mul.f32 	%f5069, %f5068, %f5068;
	mul.f32 	%f5070, %f5068, %f5069;
	mul.f32 	%f5071, %f5061, %f5060;
	fma.rn.f32 	%f5072, %f5071, %f5070, %f5052;
	mul.f32 	%f5073, %f5062, %f5060;
	fma.rn.f32 	%f5074, %f5073, %f5070, %f5054;
	mul.f32 	%f5075, %f5063, %f5060;
	fma.rn.f32 	%f5076, %f5075, %f5070, %f5056;
	ld.shared.v4.f32 	{%f5077, %f5078, %f5079, %f5080}, [_ZZ20simulate_interactionP6float4S0_fiE6others+4048];
	sub.f32 	%f5081, %f5077, %f13;
	sub.f32 	%f5082, %f5078, %f14;
	sub.f32 	%f5083, %f5079, %f15;
	mul.f32 	%f5084, %f5082, %f5082;
	fma.rn.f32 	%f5085, %f5081, %f5081, %f5084;
	fma.rn.f32 	%f5086, %f5083, %f5083, %f5085;
	add.f32 	%f5087, %f5086, 0f24E69595;
	rsqrt.approx.f32 	%f5088, %f5087;
	mul.f32 	%f5089, %f5088, %f5088;
	mul.f32 	%f5090, %f5088, %f5089;
	mul.f32 	%f5091, %f5081, %f5080;
	fma.rn.f32 	%f5092, %f5091, %f5090, %f5072;
	mul.f32 	%f5093, %f5082, %f5080;
	fma.rn.f32 	%f5094, %f5093, %f5090, %f5074;
	mul.f32 	%f5095, %f5083, %f5080;
	fma.rn.f32 	%f5096, %f5095, %f5090, %f5076;
	ld.shared.v4.f32 	{%f5097, %f5098, %f5099, %f5100}, [_ZZ20simulate_interactionP6float4S0_fiE6others+4064];
	sub.f32 	%f5101, %f5097, %f13;
	sub.f32 	%f5102, %f5098, %f14;
	sub.f32 	%f5103, %f5099, %f15;
	mul.f32 	%f5104, %f5102, %f5102;
	fma.rn.f32 	%f5105, %f5101, %f5101, %f5104;
	fma.rn.f32 	%f5106, %f5103, %f5103, %f5105;
	add.f32 	%f5107, %f5106, 0f24E69595;
	rsqrt.approx.f32 	%f5108, %f5107;
	mul.f32 	%f5109, %f5108, %f5108;
	mul.f32 	%f5110, %f5108, %f5109;
	mul.f32 	%f5111, %f5101, %f5100;
	fma.rn.f32 	%f5112, %f5111, %f5110, %f5092;
	mul.f32 	%f5113, %f5102, %f5100;
	fma.rn.f32 	%f5114, %f5113, %f5110, %f5094;
	mul.f32 	%f5115, %f5103, %f5100;
	fma.rn.f32 	%f5116, %f5115, %f5110, %f5096;
	ld.shared.v4.f32 	{%f5117, %f5118, %f5119, %f5120}, [_ZZ20simulate_interactionP6float4S0_fiE6others+4080];
	sub.f32 	%f5121, %f5117, %f13;
	sub.f32 	%f5122, %f5118, %f14;
	sub.f32 	%f5123, %f5119, %f15;
	mul.f32 	%f5124, %f5122, %f5122;
	fma.rn.f32 	%f5125, %f5121, %f5121, %f5124;
	fma.rn.f32 	%f5126, %f5123, %f5123, %f5125;
	add.f32 	%f5127, %f5126, 0f24E69595;
	rsqrt.approx.f32 	%f5128, %f5127;
	mul.f32 	%f5129, %f5128, %f5128;
	mul.f32 	%f5130, %f5128, %f5129;
	mul.f32 	%f5131, %f5121, %f5120;
	fma.rn.f32 	%f5132, %f5131, %f5130, %f5112;
	mul.f32 	%f5133, %f5122, %f5120;
	fma.rn.f32 	%f5134, %f5133, %f5130, %f5114;
	mul.f32 	%f5135, %f5123, %f5120;
	fma.rn.f32 	%f5136, %f5135, %f5130, %f5116;
	ld.shared.v4.f32 	{%f5137, %f5138, %f5139, %f5140}, [_ZZ20simulate_interactionP6float4S0_fiE6others+4096];
	sub.f32 	%f5141, %f5137, %f13;
	sub.f32 	%f5142, %f5138, %f14;
	sub.f32 	%f5143, %f5139, %f15;
	mul.f32 	%f5144, %f5142, %f5142;
	fma.rn.f32 	%f5145, %f5141, %f5141, %f5144;
	fma.rn.f32 	%f5146, %f5143, %f5143, %f5145;
	add.f32 	%f5147, %f5146, 0f24E69595;
	rsqrt.approx.f32 	%f5148, %f5147;
	mul.f32 	%f5149, %f5148, %f5148;
	mul.f32 	%f5150, %f5148, %f5149;
	mul.f32 	%f5151, %f5141, %f5140;
	fma.rn.f32 	%f5152, %f5151, %f5150, %f5132;
	mul.f32 	%f5153, %f5142, %f5140;
	fma.rn.f32 	%f5154, %f5153, %f5150, %f5134;
	mul.f32 	%f5155, %f5143, %f5140;
	fma.rn.f32 	%f5156, %f5155, %f5150, %f5136;
	ld.shared.v4.f32 	{%f5157, %f5158, %f5159, %f5160}, [_ZZ20simulate_interactionP6float4S0_fiE6others+4112];
	sub.f32 	%f5161, %f5157, %f13;
	sub.f32 	%f5162, %f5158, %f14;
	sub.f32 	%f5163, %f5159, %f15;
	mul.f32 	%f5164, %f5162, %f5162;
	fma.rn.f32 	%f5165, %f5161, %f5161, %f5164;
	fma.rn.f32 	%f5166, %f5163, %f5163, %f5165;
	add.f32 	%f5167, %f5166, 0f24E69595;
	rsqrt.approx.f32 	%f5168, %f5167;
	mul.f32 	%f5169, %f5168, %f5168;
	mul.f32 	%f5170, %f5168, %f5169;
	mul.f32 	%f5171, %f5161, %f5160;
	fma.rn.f32 	%f5172, %f5171, %f5170, %f5152;
	mul.f32 	%f5173, %f5162, %f5160;
	fma.rn.f32 	%f5174, %f5173, %f5170, %f5154;
	mul.f32 	%f5175, %f5163, %f5160;
	fma.rn.f32 	%f5176, %f5175, %f5170, %f5156;
	ld.shared.v4.f32 	{%f5177, %f5178, %f5179, %f5180}, [_ZZ20simulate_interactionP6float4S0_fiE6others+4128];
	sub.f32 	%f5181, %f5177, %f13;
	sub.f32 	%f5182, %f5178, %f14;
	sub.f32 	%f5183, %f5179, %f15;
	mul.f32 	%f5184, %f5182, %f5182;
	fma.rn.f32 	%f5185, %f5181, %f5181, %f5184;
	fma.rn.f32 	%f5186, %f5183, %f5183, %f5185;
	add.f32 	%f5187, %f5186, 0f24E69595;
	rsqrt.approx.f32 	%f5188, %f5187;
	mul.f32 	%f5189, %f5188, %f5188;
	mul.f32 	%f5190, %f5188, %f5189;
	mul.f32 	%f5191, %f5181, %f5180;
	fma.rn.f32 	%f5192, %f5191, %f5190, %f5172;
	mul.f32 	%f5193, %f5182, %f5180;
	fma.rn.f32 	%f5194, %f5193, %f5190, %f5174;
	mul.f32 	%f5195, %f5183, %f5180;
	fma.rn.f32 	%f5196, %f5195, %f5190, %f5176;
	ld.shared.v4.f32 	{%f5197, %f5198, %f5199, %f5200}, [_ZZ20simulate_interactionP6float4S0_fiE6others+4144];
	sub.f32 	%f5201, %f5197, %f13;
	sub.f32 	%f5202, %f5198, %f14;
	sub.f32 	%f5203, %f5199, %f15;
	mul.f32 	%f5204, %f5202, %f5202;
	fma.rn.f32 	%f5205, %f5201, %f5201, %f5204;
	fma.rn.f32 	%f5206, %f5203, %f5203, %f5205;
	add.f32 	%f5207, %f5206, 0f24E69595;
	rsqrt.approx.f32 	%f5208, %f5207;
	mul.f32 	%f5209, %f5208, %f5208;
	mul.f32 	%f5210, %f5208, %f5209;
	mul.f32 	%f5211, %f5201, %f5200;
	fma.rn.f32 	%f5212, %f5211, %f5210, %f5192;
	mul.f32 	%f5213, %f5202, %f5200;
	fma.rn.f32 	%f5214, %f5213, %f5210, %f5194;
	mul.f32 	%f5215, %f5203, %f5200;
	fma.rn.f32 	%f5216, %f5215, %f5210, %f5196;
	ld.shared.v4.f32 	{%f5217, %f5218, %f5219, %f5220}, [_ZZ20simulate_interactionP6float4S0_fiE6others+4160];
	sub.f32 	%f5221, %f5217, %f13;
	sub.f32 	%f5222, %f5218, %f14;
	sub.f32 	%f5223, %f5219, %f15;
	mul.f32 	%f5224, %f5222, %f5222;
	fma.rn.f32 	%f5225, %f5221, %f5221, %f5224;
	fma.rn.f32 	%f5226, %f5223, %f5223, %f5225;
	add.f32 	%f5227, %f5226, 0f24E69595;
	rsqrt.approx.f32 	%f5228, %f5227;
	mul.f32 	%f5229, %f5228, %f5228;
	mul.f32 	%f5230, %f5228, %f5229;
	mul.f32 	%f5231, %f5221, %f5220;
	fma.rn.f32 	%f5232, %f5231, %f5230, %f5212;
	mul.f32 	%f5233, %f5222, %f5220;
	fma.rn.f32 	%f5234, %f5233, %f5230, %f5214;
	mul.f32 	%f5235, %f5223, %f5220;
	fma.rn.f32 	%f5236, %f5235, %f5230, %f5216;
	ld.shared.v4.f32 	{%f5237, %f5238, %f5239, %f5240}, [_ZZ20simulate_interactionP6float4S0_fiE6others+4176];
	sub.f32 	%f5241, %f5237, %f13;
	sub.f32 	%f5242, %f5238, %f14;
	sub.f32 	%f5243, %f5239, %f15;
	mul.f32 	%f5244, %f5242, %f5242;
	fma.rn.f32 	%f5245, %f5241, %f5241, %f5244;
	fma.rn.f32 	%f5246, %f5243, %f5243, %f5245;
	add.f32 	%f5247, %f5246, 0f24E69595;
	rsqrt.approx.f32 	%f5248, %f5247;
	mul.f32 	%f5249, %f5248, %f5248;
	mul.f32 	%f5250, %f5248, %f5249;
	mul.f32 	%f5251, %f5241, %f5240;
	fma.rn.f32 	%f5252, %f5251, %f5250, %f5232;
	mul.f32 	%f5253, %f5242, %f5240;
	fma.rn.f32 	%f5254, %f5253, %f5250, %f5234;
	mul.f32 	%f5255, %f5243, %f5240;
	fma.rn.f32 	%f5256, %f5255, %f5250, %f5236;
	ld.shared.v4.f32 	{%f5257, %f5258, %f5259, %f5260}, [_ZZ20simulate_interactionP6float4S0_fiE6others+4192];
	sub.f32 	%f5261, %f5257, %f13;
	sub.f32 	%f5262, %f5258, %f14;
	sub.f32 	%f5263, %f5259, %f15;
	mul.f32 	%f5264, %f5262, %f5262;
	fma.rn.f32 	%f5265, %f5261, %f5261, %f5264;
	fma.rn.f32 	%f5266, %f5263, %f5263, %f5265;
	add.f32 	%f5267, %f5266, 0f24E69595;
	rsqrt.approx.f32 	%f5268, %f5267;
	mul.f32 	%f5269, %f5268, %f5268;
	mul.f32 	%f5270, %f5268, %f5269;
	mul.f32 	%f5271, %f5261, %f5260;
	fma.rn.f32 	%f5272, %f5271, %f5270, %f5252;
	mul.f32 	%f5273, %f5262, %f5260;
	fma.rn.f32 	%f5274, %f5273, %f5270, %f5254;
	mul.f32 	%f5275, %f5263, %f5260;
	fma.rn.f32 	%f5276, %f5275, %f5270, %f5256;
	ld.shared.v4.f32 	{%f5277, %f5278, %f5279, %f5280}, [_ZZ20simulate_interactionP6float4S0_fiE6others+4208];
	sub.f32 	%f5281, %f5277, %f13;
	sub.f32 	%f5282, %f5278, %f14;
	sub.f32 	%f5283, %f5279, %f15;
	mul.f32 	%f5284, %f5282, %f5282;
	fma.rn.f32 	%f5285, %f5281, %f5281, %f5284;
	fma.rn.f32 	%f5286, %f5283, %f5283, %f5285;
	add.f32 	%f5287, %f5286, 0f24E69595;
	rsqrt.approx.f32 	%f5288, %f5287;
	mul.f32 	%f5289, %f5288, %f5288;
	mul.f32 	%f5290, %f5288, %f5289;
	mul.f32 	%f5291, %f5281, %f5280;
	fma.rn.f32 	%f5292, %f5291, %f5290, %f5272;
	mul.f32 	%f5293, %f5282, %f5280;
	fma.rn.f32 	%f5294, %f5293, %f5290, %f5274;
	mul.f32 	%f5295, %f5283, %f5280;
	fma.rn.f32 	%f5296, %f5295, %f5290, %f5276;
	ld.shared.v4.f32 	{%f5297, %f5298, %f5299, %f5300}, [_ZZ20simulate_interactionP6float4S0_fiE6others+4224];
	sub.f32 	%f5301, %f5297, %f13;
	sub.f32 	%f5302, %f5298, %f14;
	sub.f32 	%f5303, %f5299, %f15;
	mul.f32 	%f5304, %f5302, %f5302;
	fma.rn.f32 	%f5305, %f5301, %f5301, %f5304;
	fma.rn.f32 	%f5306, %f5303, %f5303, %f5305;
	add.f32 	%f5307, %f5306, 0f24E69595;
	rsqrt.approx.f32 	%f5308, %f5307;
	mul.f32 	%f5309, %f5308, %f5308;
	mul.f32 	%f5310, %f5308, %f5309;
	mul.f32 	%f5311, %f5301, %f5300;
	fma.rn.f32 	%f5312, %f5311, %f5310, %f5292;
	mul.f32 	%f5313, %f5302, %f5300;
	fma.rn.f32 	%f5314, %f5313, %f5310, %f5294;
	mul.f32 	%f5315, %f5303, %f5300;
	fma.rn.f32 	%f5316, %f5315, %f5310, %f5296;
	ld.shared.v4.f32 	{%f5317, %f5318, %f5319, %f5320}, [_ZZ20simulate_interactionP6float4S0_fiE6others+4240];
	sub.f32 	%f5321, %f5317, %f13;
	sub.f32 	%f5322, %f5318, %f14;
	sub.f32 	%f5323, %f5319, %f15;
	mul.f32 	%f5324, %f5322, %f5322;
	fma.rn.f32 	%f5325, %f5321, %f5321, %f5324;
	fma.rn.f32 	%f5326, %f5323, %f5323, %f5325;
	add.f32 	%f5327, %f5326, 0f24E69595;
	rsqrt.approx.f32 	%f5328, %f5327;
	mul.f32 	%f5329, %f5328, %f5328;
	mul.f32 	%f5330, %f5328, %f5329;
	mul.f32 	%f5331, %f5321, %f5320;
	fma.rn.f32 	%f5332, %f5331, %f5330, %f5312;
	mul.f32 	%f5333, %f5322, %f5320;
	fma.rn.f32 	%f5334, %f5333, %f5330, %f5314;
	mul.f32 	%f5335, %f5323, %f5320;
	fma.rn.f32 	%f5336, %f5335, %f5330, %f5316;
	ld.shared.v4.f32 	{%f5337, %f5338, %f5339, %f5340}, [_ZZ20simulate_interactionP6float4S0_fiE6others+4256];
	sub.f32 	%f5341, %f5337, %f13;
	sub.f32 	%f5342, %f5338, %f14;
	sub.f32 	%f5343, %f5339, %f15;
	mul.f32 	%f5344, %f5342, %f5342;
	fma.rn.f32 	%f5345, %f5341, %f5341, %f5344;
	fma.rn.f32 	%f5346, %f5343, %f5343, %f5345;
	add.f32 	%f5347, %f5346, 0f24E69595;
	rsqrt.approx.f32 	%f5348, %f5347;
	mul.f32 	%f5349, %f5348, %f5348;
	mul.f32 	%f5350, %f5348, %f5349;
	mul.f32 	%f5351, %f5341, %f5340;
	fma.rn.f32 	%f5352, %f5351, %f5350, %f5332;
	mul.f32 	%f5353, %f5342, %f5340;
	fma.rn.f32 	%f5354, %f5353, %f5350, %f5334;
	mul.f32 	%f5355, %f5343, %f5340;
	fma.rn.f32 	%f5356, %f5355, %f5350, %f5336;
	ld.shared.v4.f32 	{%f5357, %f5358, %f5359, %f5360}, [_ZZ20simulate_interactionP6float4S0_fiE6others+4272];
	sub.f32 	%f5361, %f5357, %f13;
	sub.f32 	%f5362, %f5358, %f14;
	sub.f32 	%f5363, %f5359, %f15;
	mul.f32 	%f5364, %f5362, %f5362;
	fma.rn.f32 	%f5365, %f5361, %f5361, %f5364;
	fma.rn.f32 	%f5366, %f5363, %f5363, %f5365;
	add.f32 	%f5367, %f5366, 0f24E69595;
	rsqrt.approx.f32 	%f5368, %f5367;
	mul.f32 	%f5369, %f5368, %f5368;
	mul.f32 	%f5370, %f5368, %f5369;
	mul.f32 	%f5371, %f5361, %f5360;
	fma.rn.f32 	%f5372, %f5371, %f5370, %f5352;
	mul.f32 	%f5373, %f5362, %f5360;
	fma.rn.f32 	%f5374, %f5373, %f5370, %f5354;
	mul.f32 	%f5375, %f5363, %f5360;
	fma.rn.f32 	%f5376, %f5375, %f5370, %f5356;
	ld.shared.v4.f32 	{%f5377, %f5378, %f5379, %f5380}, [_ZZ20simulate_interactionP6float4S0_fiE6others+4288];
	sub.f32 	%f5381, %f5377, %f13;
	sub.f32 	%f5382, %f5378, %f14;
	sub.f32 	%f5383, %f5379, %f15;
	mul.f32 	%f5384, %f5382, %f5382;
	fma.rn.f32 	%f5385, %f5381, %f5381, %f5384;
	fma.rn.f32 	%f5386, %f5383, %f5383, %f5385;
	add.f32 	%f5387, %f5386, 0f24E69595;
	rsqrt.approx.f32 	%f5388, %f5387;
	mul.f32 	%f5389, %f5388, %f5388;
	mul.f32 	%f5390, %f5388, %f5389;
	mul.f32 	%f5391, %f5381, %f5380;
	fma.rn.f32 	%f5392, %f5391, %f5390, %f5372;
	mul.f32 	%f5393, %f5382, %f5380;
	fma.rn.f32 	%f5394, %f5393, %f5390, %f5374;
	mul.f32 	%f5395, %f5383, %f5380;
	fma.rn.f32 	%f5396, %f5395, %f5390, %f5376;
	ld.shared.v4.f32 	{%f5397, %f5398, %f5399, %f5400}, [_ZZ20simulate_interactionP6float4S0_fiE6others+4304];
	sub.f32 	%f5401, %f5397, %f13;
	sub.f32 	%f5402, %f5398, %f14;
	sub.f32 	%f5403, %f5399, %f15;
	mul.f32 	%f5404, %f5402, %f5402;
	fma.rn.f32 	%f5405, %f5401, %f5401, %f5404;
	fma.rn.f32 	%f5406, %f5403, %f5403, %f5405;
	add.f32 	%f5407, %f5406, 0f24E69595;
	rsqrt.approx.f32 	%f5408, %f5407;
	mul.f32 	%f5409, %f5408, %f5408;
	mul.f32 	%f5410, %f5408, %f5409;
	mul.f32 	%f5411, %f5401, %f5400;
	fma.rn.f32 	%f5412, %f5411, %f5410, %f5392;
	mul.f32 	%f5413, %f5402, %f5400;
	fma.rn.f32 	%f5414, %f5413, %f5410, %f5394;
	mul.f32 	%f5415, %f5403, %f5400;
	fma.rn.f32 	%f5416, %f5415, %f5410, %f5396;
	ld.shared.v4.f32 	{%f5417, %f5418, %f5419, %f5420}, [_ZZ20simulate_interactionP6float4S0_fiE6others+4320];
	sub.f32 	%f5421, %f5417, %f13;
	sub.f32 	%f5422, %f5418, %f14;
	sub.f32 	%f5423, %f5419, %f15;
	mul.f32 	%f5424, %f5422, %f5422;
	fma.rn.f32 	%f5425, %f5421, %f5421, %f5424;
	fma.rn.f32 	%f5426, %f5423, %f5423, %f5425;
	add.f32 	%f5427, %f5426, 0f24E69595;
	rsqrt.approx.f32 	%f5428, %f5427;
	mul.f32 	%f5429, %f5428, %f5428;
	mul.f32 	%f5430, %f5428, %f5429;
	mul.f32 	%f5431, %f5421, %f5420;
	fma.rn.f32 	%f5432, %f5431, %f5430, %f5412;
	mul.f32 	%f5433, %f5422, %f5420;
	fma.rn.f32 	%f5434, %f5433, %f5430, %f5414;
	mul.f32 	%f5435, %f5423, %f5420;
	fma.rn.f32 	%f5436, %f5435, %f5430, %f5416;
	ld.shared.v4.f32 	{%f5437, %f5438, %f5439, %f5440}, [_ZZ20simulate_interactionP6float4S0_fiE6others+4336];
	sub.f32 	%f5441, %f5437, %f13;
	sub.f32 	%f5442, %f5438, %f14;
	sub.f32 	%f5443, %f5439, %f15;
	mul.f32 	%f5444, %f5442, %f5442;
	fma.rn.f32 	%f5445, %f5441, %f5441, %f5444;
	fma.rn.f32 	%f5446, %f5443, %f5443, %f5445;
	add.f32 	%f5447, %f5446, 0f24E69595;
	rsqrt.approx.f32 	%f5448, %f5447;
	mul.f32 	%f5449, %f5448, %f5448;
	mul.f32 	%f5450, %f5448, %f5449;
	mul.f32 	%f5451, %f5441, %f5440;
	fma.rn.f32 	%f5452, %f5451, %f5450, %f5432;
	mul.f32 	%f5453, %f5442, %f5440;
	fma.rn.f32 	%f5454, %f5453, %f5450, %f5434;
	mul.f32 	%f5455, %f5443, %f5440;
	fma.rn.f32 	%f5456, %f5455, %f5450, %f5436;
	ld.shared.v4.f32 	{%f5457, %f5458, %f5459, %f5460}, [_ZZ20simulate_interactionP6float4S0_fiE6others+4352];
	sub.f32 	%f5461, %f5457, %f13;
	sub.f32 	%f5462, %f5458, %f14;
	sub.f32 	%f5463, %f5459, %f15;
	mul.f32 	%f5464, %f5462, %f5462;
	fma.rn.f32 	%f5465, %f5461, %f5461, %f5464;
	fma.rn.f32 	%f5466, %f5463, %f5463, %f5465;
	add.f32 	%f5467, %f5466, 0f24E69595;
	rsqrt.approx.f32 	%f5468, %f5467;
	mul.f32 	%f5469, %f5468, %f5468;
	mul.f32 	%f5470, %f5468, %f5469;
	mul.f32 	%f5471, %f5461, %f5460;
	fma.rn.f32 	%f5472, %f5471, %f5470, %f5452;
	mul.f32 	%f5473, %f5462, %f5460;
	fma.rn.f32 	%f5474, %f5473, %f5470, %f5454;
	mul.f32 	%f5475, %f5463, %f5460;
	fma.rn.f32 	%f5476, %f5475, %f5470, %f5456;
	ld.shared.v4.f32 	{%f5477, %f5478, %f5479, %f5480}, [_ZZ20simulate_interactionP6float4S0_fiE6others+4368];
	sub.f32 	%f5481, %f5477, %f13;
	sub.f32 	%f5482, %f5478, %f14;
	sub.f32 	%f5483, %f5479, %f15;
	mul.f32 	%f5484, %f5482, %f5482;
	fma.rn.f32 	%f5485, %f5481, %f5481, %f5484;
	fma.rn.f32 	%f5486, %f5483, %f5483, %f5485;
	add.f32 	%f5487, %f5486, 0f24E69595;
	rsqrt.approx.f32 	%f5488, %f5487;
	mul.f32 	%f5489, %f5488, %f5488;
	mul.f32 	%f5490, %f5488, %f5489;
	mul.f32 	%f5491, %f5481, %f5480;
	fma.rn.f32 	%f5492, %f5491, %f5490, %f5472;
	mul.f32 	%f5493, %f5482, %f5480;
	fma.rn.f32 	%f5494, %f5493, %f5490, %f5474;
	mul.f32 	%f5495, %f5483, %f5480;
	fma.rn.f32 	%f5496, %f5495, %f5490, %f5476;
	ld.shared.v4.f32 	{%f5497, %f5498, %f5499, %f5500}, [_ZZ20simulate_interactionP6float4S0_fiE6others+4384];
	sub.f32 	%f5501, %f5497, %f13;
	sub.f32 	%f5502, %f5498, %f14;
	sub.f32 	%f5503, %f5499, %f15;
	mul.f32 	%f5504, %f5502, %f5502;
	fma.rn.f32 	%f5505, %f5501, %f5501, %f5504;
	fma.rn.f32 	%f5506, %f5503, %f5503, %f5505;
	add.f32 	%f5507, %f5506, 0f24E69595;
	rsqrt.approx.f32 	%f5508, %f5507;
	mul.f32 	%f5509, %f5508, %f5508;
	mul.f32 	%f5510, %f5508, %f5509;
	mul.f32 	%f5511, %f5501, %f5500;
	fma.rn.f32 	%f5512, %f5511, %f5510, %f5492;
	mul.f32 	%f5513, %f5502, %f5500;
	fma.rn.f32 	%f5514, %f5513, %f5510, %f5494;
	mul.f32 	%f5515, %f5503, %f5500;
	fma.rn.f32 	%f5516, %f5515, %f5510, %f5496;
	ld.shared.v4.f32 	{%f5517, %f5518, %f5519, %f5520}, [_ZZ20simulate_interactionP6float4S0_fiE6others+4400];
	sub.f32 	%f5521, %f5517, %f13;
	sub.f32 	%f5522, %f5518, %f14;
	sub.f32 	%f5523, %f5519, %f15;
	mul.f32 	%f5524, %f5522, %f5522;
	fma.rn.f32 	%f5525, %f5521, %f5521, %f5524;
	fma.rn.f32 	%f5526, %f5523, %f5523, %f5525;
	add.f32 	%f5527, %f5526, 0f24E69595;
	rsqrt.approx.f32 	%f5528, %f5527;
	mul.f32 	%f5529, %f5528, %f5528;
	mul.f32 	%f5530, %f5528, %f5529;
	mul.f32 	%f5531, %f5521, %f5520;
	fma.rn.f32 	%f5532, %f5531, %f5530, %f5512;
	mul.f32 	%f5533, %f5522, %f5520;
	fma.rn.f32 	%f5534, %f5533, %f5530, %f5514;
	mul.f32 	%f5535, %f5523, %f5520;
	fma.rn.f32 	%f5536, %f5535, %f5530, %f5516;
	ld.shared.v4.f32 	{%f5537, %f5538, %f5539, %f5540}, [_ZZ20simulate_interactionP6float4S0_fiE6others+4416];
	sub.f32 	%f5541, %f5537, %f13;
	sub.f32 	%f5542, %f5538, %f14;
	sub.f32 	%f5543, %f5539, %f15;
	mul.f32 	%f5544, %f5542, %f5542;
	fma.rn.f32 	%f5545, %f5541, %f5541, %f5544;
	fma.rn.f32 	%f5546, %f5543, %f5543, %f5545;
	add.f32 	%f5547, %f5546, 0f24E69595;
	rsqrt.approx.f32 	%f5548, %f5547;
	mul.f32 	%f5549, %f5548, %f5548;
	mul.f32 	%f5550, %f5548, %f5549;
	mul.f32 	%f5551, %f5541, %f5540;
	fma.rn.f32 	%f5552, %f5551, %f5550, %f5532;
	mul.f32 	%f5553, %f5542, %f5540;
	fma.rn.f32 	%f5554, %f5553, %f5550, %f5534;
	mul.f32 	%f5555, %f5543, %f5540;
	fma.rn.f32 	%f5556, %f5555, %f5550, %f5536;
	ld.shared.v4.f32 	{%f5557, %f5558, %f5559, %f5560}, [_ZZ20simulate_interactionP6float4S0_fiE6others+4432];
	sub.f32 	%f5561, %f5557, %f13;
	sub.f32 	%f5562, %f5558, %f14;
	sub.f32 	%f5563, %f5559, %f15;
	mul.f32 	%f5564, %f5562, %f5562;
	fma.rn.f32 	%f5565, %f5561, %f5561, %f5564;
	fma.rn.f32 	%f5566, %f5563, %f5563, %f5565;
	add.f32 	%f5567, %f5566, 0f24E69595;
	rsqrt.approx.f32 	%f5568, %f5567;
	mul.f32 	%f5569, %f5568, %f5568;
	mul.f32 	%f5570, %f5568, %f5569;
	mul.f32 	%f5571, %f5561, %f5560;
	fma.rn.f32 	%f5572, %f5571, %f5570, %f5552;
	mul.f32 	%f5573, %f5562, %f5560;
	fma.rn.f32 	%f5574, %f5573, %f5570, %f5554;
	mul.f32 	%f5575, %f5563, %f5560;
	fma.rn.f32 	%f5576, %f5575, %f5570, %f5556;
	ld.shared.v4.f32 	{%f5577, %f5578, %f5579, %f5580}, [_ZZ20simulate_interactionP6float4S0_fiE6others+4448];
	sub.f32 	%f5581, %f5577, %f13;
	sub.f32 	%f5582, %f5578, %f14;
	sub.f32 	%f5583, %f5579, %f15;
	mul.f32 	%f5584, %f5582, %f5582;
	fma.rn.f32 	%f5585, %f5581, %f5581, %f5584;
	fma.rn.f32 	%f5586, %f5583, %f5583, %f5585;
	add.f32 	%f5587, %f5586, 0f24E69595;
	rsqrt.approx.f32 	%f5588, %f5587;
	mul.f32 	%f5589, %f5588, %f5588;
	mul.f32 	%f5590, %f5588, %f5589;
	mul.f32 	%f5591, %f5581, %f5580;
	fma.rn.f32 	%f5592, %f5591, %f5590, %f5572;
	mul.f32 	%f5593, %f5582, %f5580;
	fma.rn.f32 	%f5594, %f5593, %f5590, %f5574;
	mul.f32 	%f5595, %f5583, %f5580;
	fma.rn.f32 	%f5596, %f5595, %f5590, %f5576;
	ld.shared.v4.f32 	{%f5597, %f5598, %f5599, %f5600}, [_ZZ20simulate_interactionP6float4S0_fiE6others+4464];
	sub.f32 	%f5601, %f5597, %f13;
	sub.f32 	%f5602, %f5598, %f14;
	sub.f32 	%f5603, %f5599, %f15;
	mul.f32 	%f5604, %f5602, %f5602;
	fma.rn.f32 	%f5605, %f5601, %f5601, %f5604;
	fma.rn.f32 	%f5606, %f5603, %f5603, %f5605;
	add.f32 	%f5607, %f5606, 0f24E69595;
	rsqrt.approx.f32 	%f5608, %f5607;
	mul.f32 	%f5609, %f5608, %f5608;
	mul.f32 	%f5610, %f5608, %f5609;
	mul.f32 	%f5611, %f5601, %f5600;
	fma.rn.f32 	%f5612, %f5611, %f5610, %f5592;
	mul.f32 	%f5613, %f5602, %f5600;
	fma.rn.f32 	%f5614, %f5613, %f5610, %f5594;
	mul.f32 	%f5615, %f5603, %f5600;
	fma.rn.f32 	%f5616, %f5615, %f5610, %f5596;
	ld.shared.v4.f32 	{%f5617, %f5618, %f5619, %f5620}, [_ZZ20simulate_interactionP6float4S0_fiE6others+4480];
	sub.f32 	%f5621, %f5617, %f13;
	sub.f32 	%f5622, %f5618, %f14;
	sub.f32 	%f5623, %f5619, %f15;
	mul.f32 	%f5624, %f5622, %f5622;
	fma.rn.f32 	%f5625, %f5621, %f5621, %f5624;
	fma.rn.f32 	%f5626, %f5623, %f5623, %f5625;
	add.f32 	%f5627, %f5626, 0f24E69595;
	rsqrt.approx.f32 	%f5628, %f5627;
	mul.f32 	%f5629, %f5628, %f5628;
	mul.f32 	%f5630, %f5628, %f5629;
	mul.f32 	%f5631, %f5621, %f5620;
	fma.rn.f32 	%f5632, %f5631, %f5630, %f5612;
	mul.f32 	%f5633, %f5622, %f5620;
	fma.rn.f32 	%f5634, %f5633, %f5630, %f5614;
	mul.f32 	%f5635, %f5623, %f5620;
	fma.rn.f32 	%f5636, %f5635, %f5630, %f5616;
	ld.shared.v4.f32 	{%f5637, %f5638, %f5639, %f5640}, [_ZZ20simulate_interactionP6float4S0_fiE6others+4496];
	sub.f32 	%f5641, %f5637, %f13;
	sub.f32 	%f5642, %f5638, %f14;
	sub.f32 	%f5643, %f5639, %f15;
	mul.f32 	%f5644, %f5642, %f5642;
	fma.rn.f32 	%f5645, %f5641, %f5641, %f5644;
	fma.rn.f32 	%f5646, %f5643, %f5643, %f5645;
	add.f32 	%f5647, %f5646, 0f24E69595;
	rsqrt.approx.f32 	%f5648, %f5647;
	mul.f32 	%f5649, %f5648, %f5648;
	mul.f32 	%f5650, %f5648, %f5649;
	mul.f32 	%f5651, %f5641, %f5640;
	fma.rn.f32 	%f5652, %f5651, %f5650, %f5632;
	mul.f32 	%f5653, %f5642, %f5640;
	fma.rn.f32 	%f5654, %f5653, %f5650, %f5634;
	mul.f32 	%f5655, %f5643, %f5640;
	fma.rn.f32 	%f5656, %f5655, %f5650, %f5636;
	ld.shared.v4.f32 	{%f5657, %f5658, %f5659, %f5660}, [_ZZ20simulate_interactionP6float4S0_fiE6others+4512];
	sub.f32 	%f5661, %f5657, %f13;
	sub.f32 	%f5662, %f5658, %f14;
	sub.f32 	%f5663, %f5659, %f15;
	mul.f32 	%f5664, %f5662, %f5662;
	fma.rn.f32 	%f5665, %f5661, %f5661, %f5664;
	fma.rn.f32 	%f5666, %f5663, %f5663, %f5665;
	add.f32 	%f5667, %f5666, 0f24E69595;
	rsqrt.approx.f32 	%f5668, %f5667;
	mul.f32 	%f5669, %f5668, %f5668;
	mul.f32 	%f5670, %f5668, %f5669;
	mul.f32 	%f5671, %f5661, %f5660;
	fma.rn.f32 	%f5672, %f5671, %f5670, %f5652;
	mul.f32 	%f5673, %f5662, %f5660;
	fma.rn.f32 	%f5674, %f5673, %f5670, %f5654;
	mul.f32 	%f5675, %f5663, %f5660;
	fma.rn.f32 	%f5676, %f5675, %f5670, %f5656;
	ld.shared.v4.f32 	{%f5677, %f5678, %f5679, %f5680}, [_ZZ20simulate_interactionP6float4S0_fiE6others+4528];
	sub.f32 	%f5681, %f5677, %f13;
	sub.f32 	%f5682, %f5678, %f14;
	sub.f32 	%f5683, %f5679, %f15;
	mul.f32 	%f5684, %f5682, %f5682;
	fma.rn.f32 	%f5685, %f5681, %f5681, %f5684;
	fma.rn.f32 	%f5686, %f5683, %f5683, %f5685;
	add.f32 	%f5687, %f5686, 0f24E69595;
	rsqrt.approx.f32 	%f5688, %f5687;
	mul.f32 	%f5689, %f5688, %f5688;
	mul.f32 	%f5690, %f5688, %f5689;
	mul.f32 	%f5691, %f5681, %f5680;
	fma.rn.f32 	%f5692, %f5691, %f5690, %f5672;
	mul.f32 	%f5693, %f5682, %f5680;
	fma.rn.f32 	%f5694, %f5693, %f5690, %f5674;
	mul.f32 	%f5695, %f5683, %f5680;
	fma.rn.f32 	%f5696, %f5695, %f5690, %f5676;
	ld.shared.v4.f32 	{%f5697, %f5698, %f5699, %f5700}, [_ZZ20simulate_interactionP6float4S0_fiE6others+4544];
	sub.f32 	%f5701, %f5697, %f13;
	sub.f32 	%f5702, %f5698, %f14;
	sub.f32 	%f5703, %f5699, %f15;
	mul.f32 	%f5704, %f5702, %f5702;
	fma.rn.f32 	%f5705, %f5701, %f5701, %f5704;
	fma.rn.f32 	%f5706, %f5703, %f5703, %f5705;
	add.f32 	%f5707, %f5706, 0f24E69595;
	rsqrt.approx.f32 	%f5708, %f5707;
	mul.f32 	%f5709, %f5708, %f5708;
	mul.f32 	%f5710, %f5708, %f5709;
	mul.f32 	%f5711, %f5701, %f5700;
	fma.rn.f32 	%f5712, %f5711, %f5710, %f5692;
	mul.f32 	%f5713, %f5702, %f5700;
	fma.rn.f32 	%f5714, %f5713, %f5710, %f5694;
	mul.f32 	%f5715, %f5703, %f5700;
	fma.rn.f32 	%f5716, %f5715, %f5710, %f5696;
	ld.shared.v4.f32 	{%f5717, %f5718, %f5719, %f5720}, [_ZZ20simulate_interactionP6float4S0_fiE6others+4560];
	sub.f32 	%f5721, %f5717, %f13;
	sub.f32 	%f5722, %f5718, %f14;
	sub.f32 	%f5723, %f5719, %f15;
	mul.f32 	%f5724, %f5722, %f5722;
	fma.rn.f32 	%f5725, %f5721, %f5721, %f5724;
	fma.rn.f32 	%f5726, %f5723, %f5723, %f5725;
	add.f32 	%f5727, %f5726, 0f24E69595;
	rsqrt.approx.f32 	%f5728, %f5727;
	mul.f32 	%f5729, %f5728, %f5728;
	mul.f32 	%f5730, %f5728, %f5729;
	mul.f32 	%f5731, %f5721, %f5720;
	fma.rn.f32 	%f5732, %f5731, %f5730, %f5712;
	mul.f32 	%f5733, %f5722, %f5720;
	fma.rn.f32 	%f5734, %f5733, %f5730, %f5714;
	mul.f32 	%f5735, %f5723, %f5720;
	fma.rn.f32 	%f5736, %f5735, %f5730, %f5716;
	ld.shared.v4.f32 	{%f5737, %f5738, %f5739, %f5740}, [_ZZ20simulate_interactionP6float4S0_fiE6others+4576];
	sub.f32 	%f5741, %f5737, %f13;
	sub.f32 	%f5742, %f5738, %f14;
	sub.f32 	%f5743, %f5739, %f15;
	mul.f32 	%f5744, %f5742, %f5742;
	fma.rn.f32 	%f5745, %f5741, %f5741, %f5744;
	fma.rn.f32 	%f5746, %f5743, %f5743, %f5745;
	add.f32 	%f5747, %f5746, 0f24E69595;
	rsqrt.approx.f32 	%f5748, %f5747;
	mul.f32 	%f5749, %f5748, %f5748;
	mul.f32 	%f5750, %f5748, %f5749;
	mul.f32 	%f5751, %f5741, %f5740;
	fma.rn.f32 	%f5752, %f5751, %f5750, %f5732;
	mul.f32 	%f5753, %f5742, %f5740;
	fma.rn.f32 	%f5754, %f5753, %f5750, %f5734;
	mul.f32 	%f5755, %f5743, %f5740;
	fma.rn.f32 	%f5756, %f5755, %f5750, %f5736;
	ld.shared.v4.f32 	{%f5757, %f5758, %f5759, %f5760}, [_ZZ20simulate_interactionP6float4S0_fiE6others+4592];
	sub.f32 	%f5761, %f5757, %f13;
	sub.f32 	%f5762, %f5758, %f14;
	sub.f32 	%f5763, %f5759, %f15;
	mul.f32 	%f5764, %f5762, %f5762;
	fma.rn.f32 	%f5765, %f5761, %f5761, %f5764;
	fma.rn.f32 	%f5766, %f5763, %f5763, %f5765;
	add.f32 	%f5767, %f5766, 0f24E69595;
	rsqrt.approx.f32 	%f5768, %f5767;
	mul.f32 	%f5769, %f5768, %f5768;
	mul.f32 	%f5770, %f5768, %f5769;
	mul.f32 	%f5771, %f5761, %f5760;
	fma.rn.f32 	%f5772, %f5771, %f5770, %f5752;
	mul.f32 	%f5773, %f5762, %f5760;
	fma.rn.f32 	%f5774, %f5773, %f5770, %f5754;
	mul.f32 	%f5775, %f5763, %f5760;
	fma.rn.f32 	%f5776, %f5775, %f5770, %f5756;
	ld.shared.v4.f32 	{%f5777, %f5778, %f5779, %f5780}, [_ZZ20simulate_interactionP6float4S0_fiE6others+4608];
	sub.f32 	%f5781, %f5777, %f13;
	sub.f32 	%f5782, %f5778, %f14;
	sub.f32 	%f5783, %f5779, %f15;
	mul.f32 	%f5784, %f5782, %f5782;
	fma.rn.f32 	%f5785, %f5781, %f5781, %f5784;
	fma.rn.f32 	%f5786, %f5783, %f5783, %f5785;
	add.f32 	%f5787, %f5786, 0f24E69595;
	rsqrt.approx.f32 	%f5788, %f5787;
	mul.f32 	%f5789, %f5788, %f5788;
	mul.f32 	%f5790, %f5788, %f5789;
	mul.f32 	%f5791, %f5781, %f5780;
	fma.rn.f32 	%f5792, %f5791, %f5790, %f5772;
	mul.f32 	%f5793, %f5782, %f5780;
	fma.rn.f32 	%f5794, %f5793, %f5790, %f5774;
	mul.f32 	%f5795, %f5783, %f5780;
	fma.rn.f32 	%f5796, %f5795, %f5790, %f5776;
	ld.shared.v4.f32 	{%f5797, %f5798, %f5799, %f5800}, [_ZZ20simulate_interactionP6float4S0_fiE6others+4624];
	sub.f32 	%f5801, %f5797, %f13;
	sub.f32 	%f5802, %f5798, %f14;
	sub.f32 	%f5803, %f5799, %f15;
	mul.f32 	%f5804, %f5802, %f5802;
	fma.rn.f32 	%f5805, %f5801, %f5801, %f5804;
	fma.rn.f32 	%f5806, %f5803, %f5803, %f5805;
	add.f32 	%f5807, %f5806, 0f24E69595;
	rsqrt.approx.f32 	%f5808, %f5807;
	mul.f32 	%f5809, %f5808, %f5808;
	mul.f32 	%f5810, %f5808, %f5809;
	mul.f32 	%f5811, %f5801, %f5800;
	fma.rn.f32 	%f5812, %f5811, %f5810, %f5792;
	mul.f32 	%f5813, %f5802, %f5800;
	fma.rn.f32 	%f5814, %f5813, %f5810, %f5794;
	mul.f32 	%f5815, %f5803, %f5800;
	fma.rn.f32 	%f5816, %f5815, %f5810, %f5796;
	ld.shared.v4.f32 	{%f5817, %f5818, %f5819, %f5820}, [_ZZ20simulate_interactionP6float4S0_fiE6others+4640];
	sub.f32 	%f5821, %f5817, %f13;
	sub.f32 	%f5822, %f5818, %f14;
	sub.f32 	%f5823, %f5819, %f15;
	mul.f32 	%f5824, %f5822, %f5822;
	fma.rn.f32 	%f5825, %f5821, %f5821, %f5824;
	fma.rn.f32 	%f5826, %f5823, %f5823, %f5825;
	add.f32 	%f5827, %f5826, 0f24E69595;
	rsqrt.approx.f32 	%f5828, %f5827;
	mul.f32 	%f5829, %f5828, %f5828;
	mul.f32 	%f5830, %f5828, %f5829;
	mul.f32 	%f5831, %f5821, %f5820;
	fma.rn.f32 	%f5832, %f5831, %f5830, %f5812;
	mul.f32 	%f5833, %f5822, %f5820;
	fma.rn.f32 	%f5834, %f5833, %f5830, %f5814;
	mul.f32 	%f5835, %f5823, %f5820;
	fma.rn.f32 	%f5836, %f5835, %f5830, %f5816;
	ld.shared.v4.f32 	{%f5837, %f5838, %f5839, %f5840}, [_ZZ20simulate_interactionP6float4S0_fiE6others+4656];
	sub.f32 	%f5841, %f5837, %f13;
	sub.f32 	%f5842, %f5838, %f14;
	sub.f32 	%f5843, %f5839, %f15;
	mul.f32 	%f5844, %f5842, %f5842;
	fma.rn.f32 	%f5845, %f5841, %f5841, %f5844;
	fma.rn.f32 	%f5846, %f5843, %f5843, %f5845;
	add.f32 	%f5847, %f5846, 0f24E69595;
	rsqrt.approx.f32 	%f5848, %f5847;
	mul.f32 	%f5849, %f5848, %f5848;
	mul.f32 	%f5850, %f5848, %f5849;
	mul.f32 	%f5851, %f5841, %f5840;
	fma.rn.f32 	%f5852, %f5851, %f5850, %f5832;
	mul.f32 	%f5853, %f5842, %f5840;
	fma.rn.f32 	%f5854, %f5853, %f5850, %f5834;
	mul.f32 	%f5855, %f5843, %f5840;
	fma.rn.f32 	%f5856, %f5855, %f5850, %f5836;
	ld.shared.v4.f32 	{%f5857, %f5858, %f5859, %f5860}, [_ZZ20simulate_interactionP6float4S0_fiE6others+4672];
	sub.f32 	%f5861, %f5857, %f13;
	sub.f32 	%f5862, %f5858, %f14;
	sub.f32 	%f5863, %f5859, %f15;
	mul.f32 	%f5864, %f5862, %f5862;
	fma.rn.f32 	%f5865, %f5861, %f5861, %f5864;
	fma.rn.f32 	%f5866, %f5863, %f5863, %f5865;
	add.f32 	%f5867, %f5866, 0f24E69595;
	rsqrt.approx.f32 	%f5868, %f5867;
	mul.f32 	%f5869, %f5868, %f5868;
	mul.f32 	%f5870, %f5868, %f5869;
	mul.f32 	%f5871, %f5861, %f5860;
	fma.rn.f32 	%f5872, %f5871, %f5870, %f5852;
	mul.f32 	%f5873, %f5862, %f5860;
	fma.rn.f32 	%f5874, %f5873, %f5870, %f5854;
	mul.f32 	%f5875, %f5863, %f5860;
	fma.rn.f32 	%f5876, %f5875, %f5870, %f5856;
	ld.shared.v4.f32 	{%f5877, %f5878, %f5879, %f5880}, [_ZZ20simulate_interactionP6float4S0_fiE6others+4688];
	sub.f32 	%f5881, %f5877, %f13;
	sub.f32 	%f5882, %f5878, %f14;
	sub.f32 	%f5883, %f5879, %f15;
	mul.f32 	%f5884, %f5882, %f5882;
	fma.rn.f32 	%f5885, %f5881, %f5881, %f5884;
	fma.rn.f32 	%f5886, %f5883, %f5883, %f5885;
	add.f32 	%f5887, %f5886, 0f24E69595;
	rsqrt.approx.f32 	%f5888, %f5887;
	mul.f32 	%f5889, %f5888, %f5888;
	mul.f32 	%f5890, %f5888, %f5889;
	mul.f32 	%f5891, %f5881, %f5880;
	fma.rn.f32 	%f5892, %f5891, %f5890, %f5872;
	mul.f32 	%f5893, %f5882, %f5880;
	fma.rn.f32 	%f5894, %f5893, %f5890, %f5874;
	mul.f32 	%f5895, %f5883, %f5880;
	fma.rn.f32 	%f5896, %f5895, %f5890, %f5876;
	ld.shared.v4.f32 	{%f5897, %f5898, %f5899, %f5900}, [_ZZ20simulate_interactionP6float4S0_fiE6others+4704];
	sub.f32 	%f5901, %f5897, %f13;
	sub.f32 	%f5902, %f5898, %f14;
	sub.f32 	%f5903, %f5899, %f15;
	mul.f32 	%f5904, %f5902, %f5902;
	fma.rn.f32 	%f5905, %f5901, %f5901, %f5904;
	fma.rn.f32 	%f5906, %f5903, %f5903, %f5905;
	add.f32 	%f5907, %f5906, 0f24E69595;
	rsqrt.approx.f32 	%f5908, %f5907;
	mul.f32 	%f5909, %f5908, %f5908;
	mul.f32 	%f5910, %f5908, %f5909;
	mul.f32 	%f5911, %f5901, %f5900;
	fma.rn.f32 	%f5912, %f5911, %f5910, %f5892;
	mul.f32 	%f5913, %f5902, %f5900;
	fma.rn.f32 	%f5914, %f5913, %f5910, %f5894;
	mul.f32 	%f5915, %f5903, %f5900;
	fma.rn.f32 	%f5916, %f5915, %f5910, %f5896;
	ld.shared.v4.f32 	{%f5917, %f5918, %f5919, %f5920}, [_ZZ20simulate_interactionP6float4S0_fiE6others+4720];
	sub.f32 	%f5921, %f5917, %f13;
	sub.f32 	%f5922, %f5918, %f14;
	sub.f32 	%f5923, %f5919, %f15;
	mul.f32 	%f5924, %f5922, %f5922;
	fma.rn.f32 	%f5925, %f5921, %f5921, %f5924;
	fma.rn.f32 	%f5926, %f5923, %f5923, %f5925;
	add.f32 	%f5927, %f5926, 0f24E69595;
	rsqrt.approx.f32 	%f5928, %f5927;
	mul.f32 	%f5929, %f5928, %f5928;
	mul.f32 	%f5930, %f5928, %f5929;
	mul.f32 	%f5931, %f5921, %f5920;
	fma.rn.f32 	%f5932, %f5931, %f5930, %f5912;
	mul.f32 	%f5933, %f5922, %f5920;
	fma.rn.f32 	%f5934, %f5933, %f5930, %f5914;
	mul.f32 	%f5935, %f5923, %f5920;
	fma.rn.f32 	%f5936, %f5935, %f5930, %f5916;
	ld.shared.v4.f32 	{%f5937, %f5938, %f5939, %f5940}, [_ZZ20simulate_interactionP6float4S0_fiE6others+4736];
	sub.f32 	%f5941, %f5937, %f13;
	sub.f32 	%f5942, %f5938, %f14;
	sub.f32 	%f5943, %f5939, %f15;
	mul.f32 	%f5944, %f5942, %f5942;
	fma.rn.f32 	%f5945, %f5941, %f5941, %f5944;
	fma.rn.f32 	%f5946, %f5943, %f5943, %f5945;
	add.f32 	%f5947, %f5946, 0f24E69595;
	rsqrt.approx.f32 	%f5948, %f5947;
	mul.f32 	%f5949, %f5948, %f5948;
	mul.f32 	%f5950, %f5948, %f5949;
	mul.f32 	%f5951, %f5941, %f5940;
	fma.rn.f32 	%f5952, %f5951, %f5950, %f5932;
	mul.f32 	%f5953, %f5942, %f5940;
	fma.rn.f32 	%f5954, %f5953, %f5950, %f5934;
	mul.f32 	%f5955, %f5943, %f5940;
	fma.rn.f32 	%f5956, %f5955, %f5950, %f5936;
	ld.shared.v4.f32 	{%f5957, %f5958, %f5959, %f5960}, [_ZZ20simulate_interactionP6float4S0_fiE6others+4752];
	sub.f32 	%f5961, %f5957, %f13;
	sub.f32 	%f5962, %f5958, %f14;
	sub.f32 	%f5963, %f5959, %f15;
	mul.f32 	%f5964, %f5962, %f5962;
	fma.rn.f32 	%f5965, %f5961, %f5961, %f5964;
	fma.rn.f32 	%f5966, %f5963, %f5963, %f5965;
	add.f32 	%f5967, %f5966, 0f24E69595;
	rsqrt.approx.f32 	%f5968, %f5967;
	mul.f32 	%f5969, %f5968, %f5968;
	mul.f32 	%f5970, %f5968, %f5969;
	mul.f32 	%f5971, %f5961, %f5960;
	fma.rn.f32 	%f5972, %f5971, %f5970, %f5952;
	mul.f32 	%f5973, %f5962, %f5960;
	fma.rn.f32 	%f5974, %f5973, %f5970, %f5954;
	mul.f32 	%f5975, %f5963, %f5960;
	fma.rn.f32 	%f5976, %f5975, %f5970, %f5956;
	ld.shared.v4.f32 	{%f5977, %f5978, %f5979, %f5980}, [_ZZ20simulate_interactionP6float4S0_fiE6others+4768];
	sub.f32 	%f5981, %f5977, %f13;
	sub.f32 	%f5982, %f5978, %f14;
	sub.f32 	%f5983, %f5979, %f15;
	mul.f32 	%f5984, %f5982, %f5982;
	fma.rn.f32 	%f5985, %f5981, %f5981, %f5984;
	fma.rn.f32 	%f5986, %f5983, %f5983, %f5985;
	add.f32 	%f5987, %f5986, 0f24E69595;
	rsqrt.approx.f32 	%f5988, %f5987;
	mul.f32 	%f5989, %f5988, %f5988;
	mul.f32 	%f5990, %f5988, %f5989;
	mul.f32 	%f5991, %f5981, %f5980;
	fma.rn.f32 	%f5992, %f5991, %f5990, %f5972;
	mul.f32 	%f5993, %f5982, %f5980;
	fma.rn.f32 	%f5994, %f5993, %f5990, %f5974;
	mul.f32 	%f5995, %f5983, %f5980;
	fma.rn.f32 	%f5996, %f5995, %f5990, %f5976;
	ld.shared.v4.f32 	{%f5997, %f5998, %f5999, %f6000}, [_ZZ20simulate_interactionP6float4S0_fiE6others+4784];
	sub.f32 	%f6001, %f5997, %f13;
	sub.f32 	%f6002, %f5998, %f14;
	sub.f32 	%f6003, %f5999, %f15;
	mul.f32 	%f6004, %f6002, %f6002;
	fma.rn.f32 	%f6005, %f6001, %f6001, %f6004;
	fma.rn.f32 	%f6006, %f6003, %f6003, %f6005;
	add.f32 	%f6007, %f6006, 0f24E69595;
	rsqrt.approx.f32 	%f6008, %f6007;
	mul.f32 	%f6009, %f6008, %f6008;
	mul.f32 	%f6010, %f6008, %f6009;
	mul.f32 	%f6011, %f6001, %f6000;
	fma.rn.f32 	%f6012, %f6011, %f6010, %f5992;
	mul.f32 	%f6013, %f6002, %f6000;
	fma.rn.f32 	%f6014, %f6013, %f6010, %f5994;
	mul.f32 	%f6015, %f6003, %f6000;
	fma.rn.f32 	%f6016, %f6015, %f6010, %f5996;
	ld.shared.v4.f32 	{%f6017, %f6018, %f6019, %f6020}, [_ZZ20simulate_interactionP6float4S0_fiE6others+4800];
	sub.f32 	%f6021, %f6017, %f13;
	sub.f32 	%f6022, %f6018, %f14;
	sub.f32 	%f6023, %f6019, %f15;
	mul.f32 	%f6024, %f6022, %f6022;
	fma.rn.f32 	%f6025, %f6021, %f6021, %f6024;
	fma.rn.f32 	%f6026, %f6023, %f6023, %f6025;
	add.f32 	%f6027, %f6026, 0f24E69595;
	rsqrt.approx.f32 	%f6028, %f6027;
	mul.f32 	%f6029, %f6028, %f6028;
	mul.f32 	%f6030, %f6028, %f6029;
	mul.f32 	%f6031, %f6021, %f6020;
	fma.rn.f32 	%f6032, %f6031, %f6030, %f6012;
	mul.f32 	%f6033, %f6022, %f6020;
	fma.rn.f32 	%f6034, %f6033, %f6030, %f6014;
	mul.f32 	%f6035, %f6023, %f6020;
	fma.rn.f32 	%f6036, %f6035, %f6030, %f6016;
	ld.shared.v4.f32 	{%f6037, %f6038, %f6039, %f6040}, [_ZZ20simulate_interactionP6float4S0_fiE6others+4816];
	sub.f32 	%f6041, %f6037, %f13;
	sub.f32 	%f6042, %f6038, %f14;
	sub.f32 	%f6043, %f6039, %f15;
	mul.f32 	%f6044, %f6042, %f6042;
	fma.rn.f32 	%f6045, %f6041, %f6041, %f6044;
	fma.rn.f32 	%f6046, %f6043, %f6043, %f6045;
	add.f32 	%f6047, %f6046, 0f24E69595;
	rsqrt.approx.f32 	%f6048, %f6047;
	mul.f32 	%f6049, %f6048, %f6048;
	mul.f32 	%f6050, %f6048, %f6049;
	mul.f32 	%f6051, %f6041, %f6040;
	fma.rn.f32 	%f6052, %f6051, %f6050, %f6032;
	mul.f32 	%f6053, %f6042, %f6040;
	fma.rn.f32 	%f6054, %f6053, %f6050, %f6034;
	mul.f32 	%f6055, %f6043, %f6040;
	fma.rn.f32 	%f6056, %f6055, %f6050, %f6036;
	ld.shared.v4.f32 	{%f6057, %f6058, %f6059, %f6060}, [_ZZ20simulate_interactionP6float4S0_fiE6others+4832];
	sub.f32 	%f6061, %f6057, %f13;
	sub.f32 	%f6062, %f6058, %f14;
	sub.f32 	%f6063, %f6059, %f15;
	mul.f32 	%f6064, %f6062, %f6062;
	fma.rn.f32 	%f6065, %f6061, %f6061, %f6064;
	fma.rn.f32 	%f6066, %f6063, %f6063, %f6065;
	add.f32 	%f6067, %f6066, 0f24E69595;
	rsqrt.approx.f32 	%f6068, %f6067;
	mul.f32 	%f6069, %f6068, %f6068;
	mul.f32 	%f6070, %f6068, %f6069;
	mul.f32 	%f6071, %f6061, %f6060;
	fma.rn.f32 	%f6072, %f6071, %f6070, %f6052;
	mul.f32 	%f6073, %f6062, %f6060;
	fma.rn.f32 	%f6074, %f6073, %f6070, %f6054;
	mul.f32 	%f6075, %f6063, %f6060;
	fma.rn.f32 	%f6076, %f6075, %f6070, %f6056;
	ld.shared.v4.f32 	{%f6077, %f6078, %f6079, %f6080}, [_ZZ20simulate_interactionP6float4S0_fiE6others+4848];
	sub.f32 	%f6081, %f6077, %f13;
	sub.f32 	%f6082, %f6078, %f14;
	sub.f32 	%f6083, %f6079, %f15;
	mul.f32 	%f6084, %f6082, %f6082;
	fma.rn.f32 	%f6085, %f6081, %f6081, %f6084;
	fma.rn.f32 	%f6086, %f6083, %f6083, %f6085;
	add.f32 	%f6087, %f6086, 0f24E69595;
	rsqrt.approx.f32 	%f6088, %f6087;
	mul.f32 	%f6089, %f6088, %f6088;
	mul.f32 	%f6090, %f6088, %f6089;
	mul.f32 	%f6091, %f6081, %f6080;
	fma.rn.f32 	%f6092, %f6091, %f6090, %f6072;
	mul.f32 	%f6093, %f6082, %f6080;
	fma.rn.f32 	%f6094, %f6093, %f6090, %f6074;
	mul.f32 	%f6095, %f6083, %f6080;
	fma.rn.f32 	%f6096, %f6095, %f6090, %f6076;
	ld.shared.v4.f32 	{%f6097, %f6098, %f6099, %f6100}, [_ZZ20simulate_interactionP6float4S0_fiE6others+4864];
	sub.f32 	%f6101, %f6097, %f13;
	sub.f32 	%f6102, %f6098, %f14;
	sub.f32 	%f6103, %f6099, %f15;
	mul.f32 	%f6104, %f6102, %f6102;
	fma.rn.f32 	%f6105, %f6101, %f6101, %f6104;
	fma.rn.f32 	%f6106, %f6103, %f6103, %f6105;
	add.f32 	%f6107, %f6106, 0f24E69595;
	rsqrt.approx.f32 	%f6108, %f6107;
	mul.f32 	%f6109, %f6108, %f6108;
	mul.f32 	%f6110, %f6108, %f6109;
	mul.f32 	%f6111, %f6101, %f6100;
	fma.rn.f32 	%f6112, %f6111, %f6110, %f6092;
	mul.f32 	%f6113, %f6102, %f6100;
	fma.rn.f32 	%f6114, %f6113, %f6110, %f6094;
	mul.f32 	%f6115, %f6103, %f6100;
	fma.rn.f32 	%f6116, %f6115, %f6110, %f6096;
	ld.shared.v4.f32 	{%f6117, %f6118, %f6119, %f6120}, [_ZZ20simulate_interactionP6float4S0_fiE6others+4880];
	sub.f32 	%f6121, %f6117, %f13;
	sub.f32 	%f6122, %f6118, %f14;
	sub.f32 	%f6123, %f6119, %f15;
	mul.f32 	%f6124, %f6122, %f6122;
	fma.rn.f32 	%f6125, %f6121, %f6121, %f6124;
	fma.rn.f32 	%f6126, %f6123, %f6123, %f6125;
	add.f32 	%f6127, %f6126, 0f24E69595;
	rsqrt.approx.f32 	%f6128, %f6127;
	mul.f32 	%f6129, %f6128, %f6128;
	mul.f32 	%f6130, %f6128, %f6129;
	mul.f32 	%f6131, %f6121, %f6120;
	fma.rn.f32 	%f6132, %f6131, %f6130, %f6112;
	mul.f32 	%f6133, %f6122, %f6120;
	fma.rn.f32 	%f6134, %f6133, %f6130, %f6114;
	mul.f32 	%f6135, %f6123, %f6120;
	fma.rn.f32 	%f6136, %f6135, %f6130, %f6116;
	ld.shared.v4.f32 	{%f6137, %f6138, %f6139, %f6140}, [_ZZ20simulate_interactionP6float4S0_fiE6others+4896];
	sub.f32 	%f6141, %f6137, %f13;
	sub.f32 	%f6142, %f6138, %f14;
	sub.f32 	%f6143, %f6139, %f15;
	mul.f32 	%f6144, %f6142, %f6142;
	fma.rn.f32 	%f6145, %f6141, %f6141, %f6144;
	fma.rn.f32 	%f6146, %f6143, %f6143, %f6145;
	add.f32 	%f6147, %f6146, 0f24E69595;
	rsqrt.approx.f32 	%f6148, %f6147;
	mul.f32 	%f6149, %f6148, %f6148;
	mul.f32 	%f6150, %f6148, %f6149;
	mul.f32 	%f6151, %f6141, %f6140;
	fma.rn.f32 	%f6152, %f6151, %f6150, %f6132;
	mul.f32 	%f6153, %f6142, %f6140;
	fma.rn.f32 	%f6154, %f6153, %f6150, %f6134;
	mul.f32 	%f6155, %f6143, %f6140;
	fma.rn.f32 	%f6156, %f6155, %f6150, %f6136;
	ld.shared.v4.f32 	{%f6157, %f6158, %f6159, %f6160}, [_ZZ20simulate_interactionP6float4S0_fiE6others+4912];
	sub.f32 	%f6161, %f6157, %f13;
	sub.f32 	%f6162, %f6158, %f14;
	sub.f32 	%f6163, %f6159, %f15;
	mul.f32 	%f6164, %f6162, %f6162;
	fma.rn.f32 	%f6165, %f6161, %f6161, %f6164;
	fma.rn.f32 	%f6166, %f6163, %f6163, %f6165;
	add.f32 	%f6167, %f6166, 0f24E69595;
	rsqrt.approx.f32 	%f6168, %f6167;
	mul.f32 	%f6169, %f6168, %f6168;
	mul.f32 	%f6170, %f6168, %f6169;
	mul.f32 	%f6171, %f6161, %f6160;
	fma.rn.f32 	%f6172, %f6171, %f6170, %f6152;
	mul.f32 	%f6173, %f6162, %f6160;
	fma.rn.f32 	%f6174, %f6173, %f6170, %f6154;
	mul.f32 	%f6175, %f6163, %f6160;
	fma.rn.f32 	%f6176, %f6175, %f6170, %f6156;
	ld.shared.v4.f32 	{%f6177, %f6178, %f6179, %f6180}, [_ZZ20simulate_interactionP6float4S0_fiE6others+4928];
	sub.f32 	%f6181, %f6177, %f13;
	sub.f32 	%f6182, %f6178, %f14;
	sub.f32 	%f6183, %f6179, %f15;
	mul.f32 	%f6184, %f6182, %f6182;
	fma.rn.f32 	%f6185, %f6181, %f6181, %f6184;
	fma.rn.f32 	%f6186, %f6183, %f6183, %f6185;
	add.f32 	%f6187, %f6186, 0f24E69595;
	rsqrt.approx.f32 	%f6188, %f6187;
	mul.f32 	%f6189, %f6188, %f6188;
	mul.f32 	%f6190, %f6188, %f6189;
	mul.f32 	%f6191, %f6181, %f6180;
	fma.rn.f32 	%f6192, %f6191, %f6190, %f6172;
	mul.f32 	%f6193, %f6182, %f6180;
	fma.rn.f32 	%f6194, %f6193, %f6190, %f6174;
	mul.f32 	%f6195, %f6183, %f6180;
	fma.rn.f32 	%f6196, %f6195, %f6190, %f6176;
	ld.shared.v4.f32 	{%f6197, %f6198, %f6199, %f6200}, [_ZZ20simulate_interactionP6float4S0_fiE6others+4944];
	sub.f32 	%f6201, %f6197, %f13;
	sub.f32 	%f6202, %f6198, %f14;
	sub.f32 	%f6203, %f6199, %f15;
	mul.f32 	%f6204, %f6202, %f6202;
	fma.rn.f32 	%f6205, %f6201, %f6201, %f6204;
	fma.rn.f32 	%f6206, %f6203, %f6203, %f6205;
	add.f32 	%f6207, %f6206, 0f24E69595;
	rsqrt.approx.f32 	%f6208, %f6207;
	mul.f32 	%f6209, %f6208, %f6208;
	mul.f32 	%f6210, %f6208, %f6209;
	mul.f32 	%f6211, %f6201, %f6200;
	fma.rn.f32 	%f6212, %f6211, %f6210, %f6192;
	mul.f32 	%f6213, %f6202, %f6200;
	fma.rn.f32 	%f6214, %f6213, %f6210, %f6194;
	mul.f32 	%f6215, %f6203, %f6200;
	fma.rn.f32 	%f6216, %f6215, %f6210, %f6196;
	ld.shared.v4.f32 	{%f6217, %f6218, %f6219, %f6220}, [_ZZ20simulate_interactionP6float4S0_fiE6others+4960];
	sub.f32 	%f6221, %f6217, %f13;
	sub.f32 	%f6222, %f6218, %f14;
	sub.f32 	%f6223, %f6219, %f15;
	mul.f32 	%f6224, %f6222, %f6222;
	fma.rn.f32 	%f6225, %f6221, %f6221, %f6224;
	fma.rn.f32 	%f6226, %f6223, %f6223, %f6225;
	add.f32 	%f6227, %f6226, 0f24E69595;
	rsqrt.approx.f32 	%f6228, %f6227;
	mul.f32 	%f6229, %f6228, %f6228;
	mul.f32 	%f6230, %f6228, %f6229;
	mul.f32 	%f6231, %f6221, %f6220;
	fma.rn.f32 	%f6232, %f6231, %f6230, %f6212;
	mul.f32 	%f6233, %f6222, %f6220;
	fma.rn.f32 	%f6234, %f6233, %f6230, %f6214;
	mul.f32 	%f6235, %f6223, %f6220;
	fma.rn.f32 	%f6236, %f6235, %f6230, %f6216;
	ld.shared.v4.f32 	{%f6237, %f6238, %f6239, %f6240}, [_ZZ20simulate_interactionP6float4S0_fiE6others+4976];
	sub.f32 	%f6241, %f6237, %f13;
	sub.f32 	%f6242, %f6238, %f14;
	sub.f32 	%f6243, %f6239, %f15;
	mul.f32 	%f6244, %f6242, %f6242;
	fma.rn.f32 	%f6245, %f6241, %f6241, %f6244;
	fma.rn.f32 	%f6246, %f6243, %f6243, %f6245;
	add.f32 	%f6247, %f6246, 0f24E69595;
	rsqrt.approx.f32 	%f6248, %f6247;
	mul.f32 	%f6249, %f6248, %f6248;
	mul.f32 	%f6250, %f6248, %f6249;
	mul.f32 	%f6251, %f6241, %f6240;
	fma.rn.f32 	%f6252, %f6251, %f6250, %f6232;
	mul.f32 	%f6253, %f6242, %f6240;
	fma.rn.f32 	%f6254, %f6253, %f6250, %f6234;
	mul.f32 	%f6255, %f6243, %f6240;
	fma.rn.f32 	%f6256, %f6255, %f6250, %f6236;
	ld.shared.v4.f32 	{%f6257, %f6258, %f6259, %f6260}, [_ZZ20simulate_interactionP6float4S0_fiE6others+4992];
	sub.f32 	%f6261, %f6257, %f13;
	sub.f32 	%f6262, %f6258, %f14;
	sub.f32 	%f6263, %f6259, %f15;
	mul.f32 	%f6264, %f6262, %f6262;
	fma.rn.f32 	%f6265, %f6261, %f6261, %f6264;
	fma.rn.f32 	%f6266, %f6263, %f6263, %f6265;
	add.f32 	%f6267, %f6266, 0f24E69595;
	rsqrt.approx.f32 	%f6268, %f6267;
	mul.f32 	%f6269, %f6268, %f6268;
	mul.f32 	%f6270, %f6268, %f6269;
	mul.f32 	%f6271, %f6261, %f6260;
	fma.rn.f32 	%f6272, %f6271, %f6270, %f6252;
	mul.f32 	%f6273, %f6262, %f6260;
	fma.rn.f32 	%f6274, %f6273, %f6270, %f6254;
	mul.f32 	%f6275, %f6263, %f6260;
	fma.rn.f32 	%f6276, %f6275, %f6270, %f6256;
	ld.shared.v4.f32 	{%f6277, %f6278, %f6279, %f6280}, [_ZZ20simulate_interactionP6float4S0_fiE6others+5008];
	sub.f32 	%f6281, %f6277, %f13;
	sub.f32 	%f6282, %f6278, %f14;
	sub.f32 	%f6283, %f6279, %f15;
	mul.f32 	%f6284, %f6282, %f6282;
	fma.rn.f32 	%f6285, %f6281, %f6281, %f6284;
	fma.rn.f32 	%f6286, %f6283, %f6283, %f6285;
	add.f32 	%f6287, %f6286, 0f24E69595;
	rsqrt.approx.f32 	%f6288, %f6287;
	mul.f32 	%f6289, %f6288, %f6288;
	mul.f32 	%f6290, %f6288, %f6289;
	mul.f32 	%f6291, %f6281, %f6280;
	fma.rn.f32 	%f6292, %f6291, %f6290, %f6272;
	mul.f32 	%f6293, %f6282, %f6280;
	fma.rn.f32 	%f6294, %f6293, %f6290, %f6274;
	mul.f32 	%f6295, %f6283, %f6280;
	fma.rn.f32 	%f6296, %f6295, %f6290, %f6276;
	ld.shared.v4.f32 	{%f6297, %f6298, %f6299, %f6300}, [_ZZ20simulate_interactionP6float4S0_fiE6others+5024];
	sub.f32 	%f6301, %f6297, %f13;
	sub.f32 	%f6302, %f6298, %f14;
	sub.f32 	%f6303, %f6299, %f15;
	mul.f32 	%f6304, %f6302, %f6302;
	fma.rn.f32 	%f6305, %f6301, %f6301, %f6304;
	fma.rn.f32 	%f6306, %f6303, %f6303, %f6305;
	add.f32 	%f6307, %f6306, 0f24E69595;
	rsqrt.approx.f32 	%f6308, %f6307;
	mul.f32 	%f6309, %f6308, %f6308;
	mul.f32 	%f6310, %f6308, %f6309;
	mul.f32 	%f6311, %f6301, %f6300;
	fma.rn.f32 	%f6312, %f6311, %f6310, %f6292;
	mul.f32 	%f6313, %f6302, %f6300;
	fma.rn.f32 	%f6314, %f6313, %f6310, %f6294;
	mul.f32 	%f6315, %f6303, %f6300;
	fma.rn.f32 	%f6316, %f6315, %f6310, %f6296;
	ld.shared.v4.f32 	{%f6317, %f6318, %f6319, %f6320}, [_ZZ20simulate_interactionP6float4S0_fiE6others+5040];
	sub.f32 	%f6321, %f6317, %f13;
	sub.f32 	%f6322, %f6318, %f14;
	sub.f32 	%f6323, %f6319, %f15;
	mul.f32 	%f6324, %f6322, %f6322;
	fma.rn.f32 	%f6325, %f6321, %f6321, %f6324;
	fma.rn.f32 	%f6326, %f6323, %f6323, %f6325;
	add.f32 	%f6327, %f6326, 0f24E69595;
	rsqrt.approx.f32 	%f6328, %f6327;
	mul.f32 	%f6329, %f6328, %f6328;
	mul.f32 	%f6330, %f6328, %f6329;
	mul.f32 	%f6331, %f6321, %f6320;
	fma.rn.f32 	%f6332, %f6331, %f6330, %f6312;
	mul.f32 	%f6333, %f6322, %f6320;
	fma.rn.f32 	%f6334, %f6333, %f6330, %f6314;
	mul.f32 	%f6335, %f6323, %f6320;
	fma.rn.f32 	%f6336, %f6335, %f6330, %f6316;
	ld.shared.v4.f32 	{%f6337, %f6338, %f6339, %f6340}, [_ZZ20simulate_interactionP6float4S0_fiE6others+5056];
	sub.f32 	%f6341, %f6337, %f13;
	sub.f32 	%f6342, %f6338, %f14;
	sub.f32 	%f6343, %f6339, %f15;
	mul.f32 	%f6344, %f6342, %f6342;
	fma.rn.f32 	%f6345, %f6341, %f6341, %f6344;
	fma.rn.f32 	%f6346, %f6343, %f6343, %f6345;
	add.f32 	%f6347, %f6346, 0f24E69595;
	rsqrt.approx.f32 	%f6348, %f6347;
	mul.f32 	%f6349, %f6348, %f6348;
	mul.f32 	%f6350, %f6348, %f6349;
	mul.f32 	%f6351, %f6341, %f6340;
	fma.rn.f32 	%f6352, %f6351, %f6350, %f6332;
	mul.f32 	%f6353, %f6342, %f6340;
	fma.rn.f32 	%f6354, %f6353, %f6350, %f6334;
	mul.f32 	%f6355, %f6343, %f6340;
	fma.rn.f32 	%f6356, %f6355, %f6350, %f6336;
	ld.shared.v4.f32 	{%f6357, %f6358, %f6359, %f6360}, [_ZZ20simulate_interactionP6float4S0_fiE6others+5072];
	sub.f32 	%f6361, %f6357, %f13;
	sub.f32 	%f6362, %f6358, %f14;
	sub.f32 	%f6363, %f6359, %f15;
	mul.f32 	%f6364, %f6362, %f6362;
	fma.rn.f32 	%f6365, %f6361, %f6361, %f6364;
	fma.rn.f32 	%f6366, %f6363, %f6363, %f6365;
	add.f32 	%f6367, %f6366, 0f24E69595;
	rsqrt.approx.f32 	%f6368, %f6367;
	mul.f32 	%f6369, %f6368, %f6368;
	mul.f32 	%f6370, %f6368, %f6369;
	mul.f32 	%f6371, %f6361, %f6360;
	fma.rn.f32 	%f6372, %f6371, %f6370, %f6352;
	mul.f32 	%f6373, %f6362, %f6360;
	fma.rn.f32 	%f6374, %f6373, %f6370, %f6354;
	mul.f32 	%f6375, %f6363, %f6360;
	fma.rn.f32 	%f6376, %f6375, %f6370, %f6356;
	ld.shared.v4.f32 	{%f6377, %f6378, %f6379, %f6380}, [_ZZ20simulate_interactionP6float4S0_fiE6others+5088];
	sub.f32 	%f6381, %f6377, %f13;
	sub.f32 	%f6382, %f6378, %f14;
	sub.f32 	%f6383, %f6379, %f15;
	mul.f32 	%f6384, %f6382, %f6382;
	fma.rn.f32 	%f6385, %f6381, %f6381, %f6384;
	fma.rn.f32 	%f6386, %f6383, %f6383, %f6385;
	add.f32 	%f6387, %f6386, 0f24E69595;
	rsqrt.approx.f32 	%f6388, %f6387;
	mul.f32 	%f6389, %f6388, %f6388;
	mul.f32 	%f6390, %f6388, %f6389;
	mul.f32 	%f6391, %f6381, %f6380;
	fma.rn.f32 	%f6392, %f6391, %f6390, %f6372;
	mul.f32 	%f6393, %f6382, %f6380;
	fma.rn.f32 	%f6394, %f6393, %f6390, %f6374;
	mul.f32 	%f6395, %f6383, %f6380;
	fma.rn.f32 	%f6396, %f6395, %f6390, %f6376;
	ld.shared.v4.f32 	{%f6397, %f6398, %f6399, %f6400}, [_ZZ20simulate_interactionP6float4S0_fiE6others+5104];
	sub.f32 	%f6401, %f6397, %f13;
	sub.f32 	%f6402, %f6398, %f14;
	sub.f32 	%f6403, %f6399, %f15;
	mul.f32 	%f6404, %f6402, %f6402;
	fma.rn.f32 	%f6405, %f6401, %f6401, %f6404;
	fma.rn.f32 	%f6406, %f6403, %f6403, %f6405;
	add.f32 	%f6407, %f6406, 0f24E69595;
	rsqrt.approx.f32 	%f6408, %f6407;
	mul.f32 	%f6409, %f6408, %f6408;
	mul.f32 	%f6410, %f6408, %f6409;
	mul.f32 	%f6411, %f6401, %f6400;
	fma.rn.f32 	%f6412, %f6411, %f6410, %f6392;
	mul.f32 	%f6413, %f6402, %f6400;
	fma.rn.f32 	%f6414, %f6413, %f6410, %f6394;
	mul.f32 	%f6415, %f6403, %f6400;
	fma.rn.f32 	%f6416, %f6415, %f6410, %f6396;
	ld.shared.v4.f32 	{%f6417, %f6418, %f6419, %f6420}, [_ZZ20simulate_interactionP6float4S0_fiE6others+5120];
	sub.f32 	%f6421, %f6417, %f13;
	sub.f32 	%f6422, %f6418, %f14;
	sub.f32 	%f6423, %f6419, %f15;
	mul.f32 	%f6424, %f6422, %f6422;
	fma.rn.f32 	%f6425, %f6421, %f6421, %f6424;
	fma.rn.f32 	%f6426, %f6423, %f6423, %f6425;
	add.f32 	%f6427, %f6426, 0f24E69595;
	rsqrt.approx.f32 	%f6428, %f6427;
	mul.f32 	%f6429, %f6428, %f6428;
	mul.f32 	%f6430, %f6428, %f6429;
	mul.f32 	%f6431, %f6421, %f6420;
	fma.rn.f32 	%f6432, %f6431, %f6430, %f6412;
	mul.f32 	%f6433, %f6422, %f6420;
	fma.rn.f32 	%f6434, %f6433, %f6430, %f6414;
	mul.f32 	%f6435, %f6423, %f6420;
	fma.rn.f32 	%f6436, %f6435, %f6430, %f6416;
	ld.shared.v4.f32 	{%f6437, %f6438, %f6439, %f6440}, [_ZZ20simulate_interactionP6float4S0_fiE6others+5136];
	sub.f32 	%f6441, %f6437, %f13;
	sub.f32 	%f6442, %f6438, %f14;
	sub.f32 	%f6443, %f6439, %f15;
	mul.f32 	%f6444, %f6442, %f6442;
	fma.rn.f32 	%f6445, %f6441, %f6441, %f6444;
	fma.rn.f32 	%f6446, %f6443, %f6443, %f6445;
	add.f32 	%f6447, %f6446, 0f24E69595;
	rsqrt.approx.f32 	%f6448, %f6447;
	mul.f32 	%f6449, %f6448, %f6448;
	mul.f32 	%f6450, %f6448, %f6449;
	mul.f32 	%f6451, %f6441, %f6440;
	fma.rn.f32 	%f6452, %f6451, %f6450, %f6432;
	mul.f32 	%f6453, %f6442, %f6440;
	fma.rn.f32 	%f6454, %f6453, %f6450, %f6434;
	mul.f32 	%f6455, %f6443, %f6440;
	fma.rn.f32 	%f6456, %f6455, %f6450, %f6436;
	ld.shared.v4.f32 	{%f6457, %f6458, %f6459, %f6460}, [_ZZ20simulate_interactionP6float4S0_fiE6others+5152];
	sub.f32 	%f6461, %f6457, %f13;
	sub.f32 	%f6462, %f6458, %f14;
	sub.f32 	%f6463, %f6459, %f15;
	mul.f32 	%f6464, %f6462, %f6462;
	fma.rn.f32 	%f6465, %f6461, %f6461, %f6464;
	fma.rn.f32 	%f6466, %f6463, %f6463, %f6465;
	add.f32 	%f6467, %f6466, 0f24E69595;
	rsqrt.approx.f32 	%f6468, %f6467;
	mul.f32 	%f6469, %f6468, %f6468;
	mul.f32 	%f6470, %f6468, %f6469;
	mul.f32 	%f6471, %f6461, %f6460;
	fma.rn.f32 	%f6472, %f6471, %f6470, %f6452;
	mul.f32 	%f6473, %f6462, %f6460;
	fma.rn.f32 	%f6474, %f6473, %f6470, %f6454;
	mul.f32 	%f6475, %f6463, %f6460;
	fma.rn.f32 	%f6476, %f6475, %f6470, %f6456;
	ld.shared.v4.f32 	{%f6477, %f6478, %f6479, %f6480}, [_ZZ20simulate_interactionP6float4S0_fiE6others+5168];
	sub.f32 	%f6481, %f6477, %f13;
	sub.f32 	%f6482, %f6478, %f14;
	sub.f32 	%f6483, %f6479, %f15;
	mul.f32 	%f6484, %f6482, %f6482;
	fma.rn.f32 	%f6485, %f6481, %f6481, %f6484;
	fma.rn.f32 	%f6486, %f6483, %f6483, %f6485;
	add.f32 	%f6487, %f6486, 0f24E69595;
	rsqrt.approx.f32 	%f6488, %f6487;
	mul.f32 	%f6489, %f6488, %f6488;
	mul.f32 	%f6490, %f6488, %f6489;
	mul.f32 	%f6491, %f6481, %f6480;
	fma.rn.f32 	%f6492, %f6491, %f6490, %f6472;
	mul.f32 	%f6493, %f6482, %f6480;
	fma.rn.f32 	%f6494, %f6493, %f6490, %f6474;
	mul.f32 	%f6495, %f6483, %f6480;
	fma.rn.f32 	%f6496, %f6495, %f6490, %f6476;
	ld.shared.v4.f32 	{%f6497, %f6498, %f6499, %f6500}, [_ZZ20simulate_interactionP6float4S0_fiE6others+5184];
	sub.f32 	%f6501, %f6497, %f13;
	sub.f32 	%f6502, %f6498, %f14;
	sub.f32 	%f6503, %f6499, %f15;
	mul.f32 	%f6504, %f6502, %f6502;
	fma.rn.f32 	%f6505, %f6501, %f6501, %f6504;
	fma.rn.f32 	%f6506, %f6503, %f6503, %f6505;
	add.f32 	%f6507, %f6506, 0f24E69595;
	rsqrt.approx.f32 	%f6508, %f6507;
	mul.f32 	%f6509, %f6508, %f6508;
	mul.f32 	%f6510, %f6508, %f6509;
	mul.f32 	%f6511, %f6501, %f6500;
	fma.rn.f32 	%f6512, %f6511, %f6510, %f6492;
	mul.f32 	%f6513, %f6502, %f6500;
	fma.rn.f32 	%f6514, %f6513, %f6510, %f6494;
	mul.f32 	%f6515, %f6503, %f6500;
	fma.rn.f32 	%f6516, %f6515, %f6510, %f6496;
	ld.shared.v4.f32 	{%f6517, %f6518, %f6519, %f6520}, [_ZZ20simulate_interactionP6float4S0_fiE6others+5200];
	sub.f32 	%f6521, %f6517, %f13;
	sub.f32 	%f6522, %f6518, %f14;
	sub.f32 	%f6523, %f6519, %f15;
	mul.f32 	%f6524, %f6522, %f6522;
	fma.rn.f32 	%f6525, %f6521, %f6521, %f6524;
	fma.rn.f32 	%f6526, %f6523, %f6523, %f6525;
	add.f32 	%f6527, %f6526, 0f24E69595;
	rsqrt.approx.f32 	%f6528, %f6527;
	mul.f32 	%f6529, %f6528, %f6528;
	mul.f32 	%f6530, %f6528, %f6529;
	mul.f32 	%f6531, %f6521, %f6520;
	fma.rn.f32 	%f6532, %f6531, %f6530, %f6512;
	mul.f32 	%f6533, %f6522, %f6520;
	fma.rn.f32 	%f6534, %f6533, %f6530, %f6514;
	mul.f32 	%f6535, %f6523, %f6520;
	fma.rn.f32 	%f6536, %f6535, %f6530, %f6516;
	ld.shared.v4.f32 	{%f6537, %f6538, %f6539, %f6540}, [_ZZ20simulate_interactionP6float4S0_fiE6others+5216];
	sub.f32 	%f6541, %f6537, %f13;
	sub.f32 	%f6542, %f6538, %f14;
	sub.f32 	%f6543, %f6539, %f15;
	mul.f32 	%f6544, %f6542, %f6542;
	fma.rn.f32 	%f6545, %f6541, %f6541, %f6544;
	fma.rn.f32 	%f6546, %f6543, %f6543, %f6545;
	add.f32 	%f6547, %f6546, 0f24E69595;
	rsqrt.approx.f32 	%f6548, %f6547;
	mul.f32 	%f6549, %f6548, %f6548;
	mul.f32 	%f6550, %f6548, %f6549;
	mul.f32 	%f6551, %f6541, %f6540;
	fma.rn.f32 	%f6552, %f6551, %f6550, %f6532;
	mul.f32 	%f6553, %f6542, %f6540;
	fma.rn.f32 	%f6554, %f6553, %f6550, %f6534;
	mul.f32 	%f6555, %f6543, %f6540;
	fma.rn.f32 	%f6556, %f6555, %f6550, %f6536;
	ld.shared.v4.f32 	{%f6557, %f6558, %f6559, %f6560}, [_ZZ20simulate_interactionP6float4S0_fiE6others+5232];
	sub.f32 	%f6561, %f6557, %f13;
	sub.f32 	%f6562, %f6558, %f14;
	sub.f32 	%f6563, %f6559, %f15;
	mul.f32 	%f6564, %f6562, %f6562;
	fma.rn.f32 	%f6565, %f6561, %f6561, %f6564;
	fma.rn.f32 	%f6566, %f6563, %f6563, %f6565;
	add.f32 	%f6567, %f6566, 0f24E69595;
	rsqrt.approx.f32 	%f6568, %f6567;
	mul.f32 	%f6569, %f6568, %f6568;
	mul.f32 	%f6570, %f6568, %f6569;
	mul.f32 	%f6571, %f6561, %f6560;
	fma.rn.f32 	%f6572, %f6571, %f6570, %f6552;
	mul.f32 	%f6573, %f6562, %f6560;
	fma.rn.f32 	%f6574, %f6573, %f6570, %f6554;
	mul.f32 	%f6575, %f6563, %f6560;
	fma.rn.f32 	%f6576, %f6575, %f6570, %f6556;
	ld.shared.v4.f32 	{%f6577, %f6578, %f6579, %f6580}, [_ZZ20simulate_interactionP6float4S0_fiE6others+5248];
	sub.f32 	%f6581, %f6577, %f13;
	sub.f32 	%f6582, %f6578, %f14;
	sub.f32 	%f6583, %f6579, %f15;
	mul.f32 	%f6584, %f6582, %f6582;
	fma.rn.f32 	%f6585, %f6581, %f6581, %f6584;
	fma.rn.f32 	%f6586, %f6583, %f6583, %f6585;
	add.f32 	%f6587, %f6586, 0f24E69595;
	rsqrt.approx.f32 	%f6588, %f6587;
	mul.f32 	%f6589, %f6588, %f6588;
	mul.f32 	%f6590, %f6588, %f6589;
	mul.f32 	%f6591, %f6581, %f6580;
	fma.rn.f32 	%f6592, %f6591, %f6590, %f6572;
	mul.f32 	%f6593, %f6582, %f6580;
	fma.rn.f32 	%f6594, %f6593, %f6590, %f6574;
	mul.f32 	%f6595, %f6583, %f6580;
	fma.rn.f32 	%f6596, %f6595, %f6590, %f6576;
	ld.shared.v4.f32 	{%f6597, %f6598, %f6599, %f6600}, [_ZZ20simulate_interactionP6float4S0_fiE6others+5264];
	sub.f32 	%f6601, %f6597, %f13;
	sub.f32 	%f6602, %f6598, %f14;
	sub.f32 	%f6603, %f6599, %f15;
	mul.f32 	%f6604, %f6602, %f6602;
	fma.rn.f32 	%f6605, %f6601, %f6601, %f6604;
	fma.rn.f32 	%f6606, %f6603, %f6603, %f6605;
	add.f32 	%f6607, %f6606, 0f24E69595;
	rsqrt.approx.f32 	%f6608, %f6607;
	mul.f32 	%f6609, %f6608, %f6608;
	mul.f32 	%f6610, %f6608, %f6609;
	mul.f32 	%f6611, %f6601, %f6600;
	fma.rn.f32 	%f6612, %f6611, %f6610, %f6592;
	mul.f32 	%f6613, %f6602, %f6600;
	fma.rn.f32 	%f6614, %f6613, %f6610, %f6594;
	mul.f32 	%f6615, %f6603, %f6600;
	fma.rn.f32 	%f6616, %f6615, %f6610, %f6596;
	ld.shared.v4.f32 	{%f6617, %f6618, %f6619, %f6620}, [_ZZ20simulate_interactionP6float4S0_fiE6others+5280];
	sub.f32 	%f6621, %f6617, %f13;
	sub.f32 	%f6622, %f6618, %f14;
	sub.f32 	%f6623, %f6619, %f15;
	mul.f32 	%f6624, %f6622, %f6622;
	fma.rn.f32 	%f6625, %f6621, %f6621, %f6624;
	fma.rn.f32 	%f6626, %f6623, %f6623, %f6625;
	add.f32 	%f6627, %f6626, 0f24E69595;
	rsqrt.approx.f32 	%f6628, %f6627;
	mul.f32 	%f6629, %f6628, %f6628;
	mul.f32 	%f6630, %f6628, %f6629;
	mul.f32 	%f6631, %f6621, %f6620;
	fma.rn.f32 	%f6632, %f6631, %f6630, %f6612;
	mul.f32 	%f6633, %f6622, %f6620;
	fma.rn.f32 	%f6634, %f6633, %f6630, %f6614;
	mul.f32 	%f6635, %f6623, %f6620;
	fma.rn.f32 	%f6636, %f6635, %f6630, %f6616;
	ld.shared.v4.f32 	{%f6637, %f6638, %f6639, %f6640}, [_ZZ20simulate_interactionP6float4S0_fiE6others+5296];
	sub.f32 	%f6641, %f6637, %f13;
	sub.f32 	%f6642, %f6638, %f14;
	sub.f32 	%f6643, %f6639, %f15;
	mul.f32 	%f6644, %f6642, %f6642;
	fma.rn.f32 	%f6645, %f6641, %f6641, %f6644;
	fma.rn.f32 	%f6646, %f6643, %f6643, %f6645;
	add.f32 	%f6647, %f6646, 0f24E69595;
	rsqrt.approx.f32 	%f6648, %f6647;
	mul.f32 	%f6649, %f6648, %f6648;
	mul.f32 	%f6650, %f6648, %f6649;
	mul.f32 	%f6651, %f6641, %f6640;
	fma.rn.f32 	%f6652, %f6651, %f6650, %f6632;
	mul.f32 	%f6653, %f6642, %f6640;
	fma.rn.f32 	%f6654, %f6653, %f6650, %f6634;
	mul.f32 	%f6655, %f6643, %f6640;
	fma.rn.f32 	%f6656, %f6655, %f6650, %f6636;
	ld.shared.v4.f32 	{%f6657, %f6658, %f6659, %f6660}, [_ZZ20simulate_interactionP6float4S0_fiE6others+5312];
	sub.f32 	%f6661, %f6657, %f13;
	sub.f32 	%f6662, %f6658, %f14;
	sub.f32 	%f6663, %f6659, %f15;
	mul.f32 	%f6664, %f6662, %f6662;
	fma.rn.f32 	%f6665, %f6661, %f6661, %f6664;
	fma.rn.f32 	%f6666, %f6663, %f6663, %f6665;
	add.f32 	%f6667, %f6666, 0f24E69595;
	rsqrt.approx.f32 	%f6668, %f6667;
	mul.f32 	%f6669, %f6668, %f6668;
	mul.f32 	%f6670, %f6668, %f6669;
	mul.f32 	%f6671, %f6661, %f6660;
	fma.rn.f32 	%f6672, %f6671, %f6670, %f6652;
	mul.f32 	%f6673, %f6662, %f6660;
	fma.rn.f32 	%f6674, %f6673, %f6670, %f6654;
	mul.f32 	%f6675, %f6663, %f6660;
	fma.rn.f32 	%f6676, %f6675, %f6670, %f6656;
	ld.shared.v4.f32 	{%f6677, %f6678, %f6679, %f6680}, [_ZZ20simulate_interactionP6float4S0_fiE6others+5328];
	sub.f32 	%f6681, %f6677, %f13;
	sub.f32 	%f6682, %f6678, %f14;
	sub.f32 	%f6683, %f6679, %f15;
	mul.f32 	%f6684, %f6682, %f6682;
	fma.rn.f32 	%f6685, %f6681, %f6681, %f6684;
	fma.rn.f32 	%f6686, %f6683, %f6683, %f6685;
	add.f32 	%f6687, %f6686, 0f24E69595;
	rsqrt.approx.f32 	%f6688, %f6687;
	mul.f32 	%f6689, %f6688, %f6688;
	mul.f32 	%f6690, %f6688, %f6689;
	mul.f32 	%f6691, %f6681, %f6680;
	fma.rn.f32 	%f6692, %f6691, %f6690, %f6672;
	mul.f32 	%f6693, %f6682, %f6680;
	fma.rn.f32 	%f6694, %f6693, %f6690, %f6674;
	mul.f32 	%f6695, %f6683, %f6680;
	fma.rn.f32 	%f6696, %f6695, %f6690, %f6676;
	ld.shared.v4.f32 	{%f6697, %f6698, %f6699, %f6700}, [_ZZ20simulate_interactionP6float4S0_fiE6others+5344];
	sub.f32 	%f6701, %f6697, %f13;
	sub.f32 	%f6702, %f6698, %f14;
	sub.f32 	%f6703, %f6699, %f15;
	mul.f32 	%f6704, %f6702, %f6702;
	fma.rn.f32 	%f6705, %f6701, %f6701, %f6704;
	fma.rn.f32 	%f6706, %f6703, %f6703, %f6705;
	add.f32 	%f6707, %f6706, 0f24E69595;
	rsqrt.approx.f32 	%f6708, %f6707;
	mul.f32 	%f6709, %f6708, %f6708;
	mul.f32 	%f6710, %f6708, %f6709;
	mul.f32 	%f6711, %f6701, %f6700;
	fma.rn.f32 	%f6712, %f6711, %f6710, %f6692;
	mul.f32 	%f6713, %f6702, %f6700;
	fma.rn.f32 	%f6714, %f6713, %f6710, %f6694;
	mul.f32 	%f6715, %f6703, %f6700;
	fma.rn.f32 	%f6716, %f6715, %f6710, %f6696;
	ld.shared.v4.f32 	{%f6717, %f6718, %f6719, %f6720}, [_ZZ20simulate_interactionP6float4S0_fiE6others+5360];
	sub.f32 	%f6721, %f6717, %f13;
	sub.f32 	%f6722, %f6718, %f14;
	sub.f32 	%f6723, %f6719, %f15;
	mul.f32 	%f6724, %f6722, %f6722;
	fma.rn.f32 	%f6725, %f6721, %f6721, %f6724;
	fma.rn.f32 	%f6726, %f6723, %f6723, %f6725;
	add.f32 	%f6727, %f6726, 0f24E69595;
	rsqrt.approx.f32 	%f6728, %f6727;
	mul.f32 	%f6729, %f6728, %f6728;
	mul.f32 	%f6730, %f6728, %f6729;
	mul.f32 	%f6731, %f6721, %f6720;
	fma.rn.f32 	%f6732, %f6731, %f6730, %f6712;
	mul.f32 	%f6733, %f6722, %f6720;
	fma.rn.f32 	%f6734, %f6733, %f6730, %f6714;
	mul.f32 	%f6735, %f6723, %f6720;
	fma.rn.f32 	%f6736, %f6735, %f6730, %f6716;
	ld.shared.v4.f32 	{%f6737, %f6738, %f6739, %f6740}, [_ZZ20simulate_interactionP6float4S0_fiE6others+5376];
	sub.f32 	%f6741, %f6737, %f13;
	sub.f32 	%f6742, %f6738, %f14;
	sub.f32 	%f6743, %f6739, %f15;
	mul.f32 	%f6744, %f6742, %f6742;
	fma.rn.f32 	%f6745, %f6741, %f6741, %f6744;
	fma.rn.f32 	%f6746, %f6743, %f6743, %f6745;
	add.f32 	%f6747, %f6746, 0f24E69595;
	rsqrt.approx.f32 	%f6748, %f6747;
	mul.f32 	%f6749, %f6748, %f6748;
	mul.f32 	%f6750, %f6748, %f6749;
	mul.f32 	%f6751, %f6741, %f6740;
	fma.rn.f32 	%f6752, %f6751, %f6750, %f6732;
	mul.f32 	%f6753, %f6742, %f6740;
	fma.rn.f32 	%f6754, %f6753, %f6750, %f6734;
	mul.f32 	%f6755, %f6743, %f6740;
	fma.rn.f32 	%f6756, %f6755, %f6750, %f6736;
	ld.shared.v4.f32 	{%f6757, %f6758, %f6759, %f6760}, [_ZZ20simulate_interactionP6float4S0_fiE6others+5392];
	sub.f32 	%f6761, %f6757, %f13;
	sub.f32 	%f6762, %f6758, %f14;
	sub.f32 	%f6763, %f6759, %f15;
	mul.f32 	%f6764, %f6762, %f6762;
	fma.rn.f32 	%f6765, %f6761, %f6761, %f6764;
	fma.rn.f32 	%f6766, %f6763, %f6763, %f6765;
	add.f32 	%f6767, %f6766, 0f24E69595;
	rsqrt.approx.f32 	%f6768, %f6767;
	mul.f32 	%f6769, %f6768, %f6768;
	mul.f32 	%f6770, %f6768, %f6769;
	mul.f32 	%f6771, %f6761, %f6760;
	fma.rn.f32 	%f6772, %f6771, %f6770, %f6752;
	mul.f32 	%f6773, %f6762, %f6760;
	fma.rn.f32 	%f6774, %f6773, %f6770, %f6754;
	mul.f32 	%f6775, %f6763, %f6760;
	fma.rn.f32 	%f6776, %f6775, %f6770, %f6756;
	ld.shared.v4.f32 	{%f6777, %f6778, %f6779, %f6780}, [_ZZ20simulate_interactionP6float4S0_fiE6others+5408];
	sub.f32 	%f6781, %f6777, %f13;
	sub.f32 	%f6782, %f6778, %f14;
	sub.f32 	%f6783, %f6779, %f15;
	mul.f32 	%f6784, %f6782, %f6782;
	fma.rn.f32 	%f6785, %f6781, %f6781, %f6784;
	fma.rn.f32 	%f6786, %f6783, %f6783, %f6785;
	add.f32 	%f6787, %f6786, 0f24E69595;
	rsqrt.approx.f32 	%f6788, %f6787;
	mul.f32 	%f6789, %f6788, %f6788;
	mul.f32 	%f6790, %f6788, %f6789;
	mul.f32 	%f6791, %f6781, %f6780;
	fma.rn.f32 	%f6792, %f6791, %f6790, %f6772;
	mul.f32 	%f6793, %f6782, %f6780;
	fma.rn.f32 	%f6794, %f6793, %f6790, %f6774;
	mul.f32 	%f6795, %f6783, %f6780;
	fma.rn.f32 	%f6796, %f6795, %f6790, %f6776;
	ld.shared.v4.f32 	{%f6797, %f6798, %f6799, %f6800}, [_ZZ20simulate_interactionP6float4S0_fiE6others+5424];
	sub.f32 	%f6801, %f6797, %f13;
	sub.f32 	%f6802, %f6798, %f14;
	sub.f32 	%f6803, %f6799, %f15;
	mul.f32 	%f6804, %f6802, %f6802;
	fma.rn.f32 	%f6805, %f6801, %f6801, %f6804;
	fma.rn.f32 	%f6806, %f6803, %f6803, %f6805;
	add.f32 	%f6807, %f6806, 0f24E69595;
	rsqrt.approx.f32 	%f6808, %f6807;
	mul.f32 	%f6809, %f6808, %f6808;
	mul.f32 	%f6810, %f6808, %f6809;
	mul.f32 	%f6811, %f6801, %f6800;
	fma.rn.f32 	%f6812, %f6811, %f6810, %f6792;
	mul.f32 	%f6813, %f6802, %f6800;
	fma.rn.f32 	%f6814, %f6813, %f6810, %f6794;
	mul.f32 	%f6815, %f6803, %f6800;
	fma.rn.f32 	%f6816, %f6815, %f6810, %f6796;
	ld.shared.v4.f32 	{%f6817, %f6818, %f6819, %f6820}, [_ZZ20simulate_interactionP6float4S0_fiE6others+5440];
	sub.f32 	%f6821, %f6817, %f13;
	sub.f32 	%f6822, %f6818, %f14;
	sub.f32 	%f6823, %f6819, %f15;
	mul.f32 	%f6824, %f6822, %f6822;
	fma.rn.f32 	%f6825, %f6821, %f6821, %f6824;
	fma.rn.f32 	%f6826, %f6823, %f6823, %f6825;
	add.f32 	%f6827, %f6826, 0f24E69595;
	rsqrt.approx.f32 	%f6828, %f6827;
	mul.f32 	%f6829, %f6828, %f6828;
	mul.f32 	%f6830, %f6828, %f6829;
	mul.f32 	%f6831, %f6821, %f6820;
	fma.rn.f32 	%f6832, %f6831, %f6830, %f6812;
	mul.f32 	%f6833, %f6822, %f6820;
	fma.rn.f32 	%f6834, %f6833, %f6830, %f6814;
	mul.f32 	%f6835, %f6823, %f6820;
	fma.rn.f32 	%f6836, %f6835, %f6830, %f6816;
	ld.shared.v4.f32 	{%f6837, %f6838, %f6839, %f6840}, [_ZZ20simulate_interactionP6float4S0_fiE6others+5456];
	sub.f32 	%f6841, %f6837, %f13;
	sub.f32 	%f6842, %f6838, %f14;
	sub.f32 	%f6843, %f6839, %f15;
	mul.f32 	%f6844, %f6842, %f6842;
	fma.rn.f32 	%f6845, %f6841, %f6841, %f6844;
	fma.rn.f32 	%f6846, %f6843, %f6843, %f6845;
	add.f32 	%f6847, %f6846, 0f24E69595;
	rsqrt.approx.f32 	%f6848, %f6847;
	mul.f32 	%f6849, %f6848, %f6848;
	mul.f32 	%f6850, %f6848, %f6849;
	mul.f32 	%f6851, %f6841, %f6840;
	fma.rn.f32 	%f6852, %f6851, %f6850, %f6832;
	mul.f32 	%f6853, %f6842, %f6840;
	fma.rn.f32 	%f6854, %f6853, %f6850, %f6834;
	mul.f32 	%f6855, %f6843, %f6840;
	fma.rn.f32 	%f6856, %f6855, %f6850, %f6836;
	ld.shared.v4.f32 	{%f6857, %f6858, %f6859, %f6860}, [_ZZ20simulate_interactionP6float4S0_fiE6others+5472];
	sub.f32 	%f6861, %f6857, %f13;
	sub.f32 	%f6862, %f6858, %f14;
	sub.f32 	%f6863, %f6859, %f15;
	mul.f32 	%f6864, %f6862, %f6862;
	fma.rn.f32 	%f6865, %f6861, %f6861, %f6864;
	fma.rn.f32 	%f6866, %f6863, %f6863, %f6865;
	add.f32 	%f6867, %f6866, 0f24E69595;
	rsqrt.approx.f32 	%f6868, %f6867;
	mul.f32 	%f6869, %f6868, %f6868;
	mul.f32 	%f6870, %f6868, %f6869;
	mul.f32 	%f6871, %f6861, %f6860;
	fma.rn.f32 	%f6872, %f6871, %f6870, %f6852;
	mul.f32 	%f6873, %f6862, %f6860;
	fma.rn.f32 	%f6874, %f6873, %f6870, %f6854;
	mul.f32 	%f6875, %f6863, %f6860;
	fma.rn.f32 	%f6876, %f6875, %f6870, %f6856;
	ld.shared.v4.f32 	{%f6877, %f6878, %f6879, %f6880}, [_ZZ20simulate_interactionP6float4S0_fiE6others+5488];
	sub.f32 	%f6881, %f6877, %f13;
	sub.f32 	%f6882, %f6878, %f14;
	sub.f32 	%f6883, %f6879, %f15;
	mul.f32 	%f6884, %f6882, %f6882;
	fma.rn.f32 	%f6885, %f6881, %f6881, %f6884;
	fma.rn.f32 	%f6886, %f6883, %f6883, %f6885;
	add.f32 	%f6887, %f6886, 0f24E69595;
	rsqrt.approx.f32 	%f6888, %f6887;
	mul.f32 	%f6889, %f6888, %f6888;
	mul.f32 	%f6890, %f6888, %f6889;
	mul.f32 	%f6891, %f6881, %f6880;
	fma.rn.f32 	%f6892, %f6891, %f6890, %f6872;
	mul.f32 	%f6893, %f6882, %f6880;
	fma.rn.f32 	%f6894, %f6893, %f6890, %f6874;
	mul.f32 	%f6895, %f6883, %f6880;
	fma.rn.f32 	%f6896, %f6895, %f6890, %f6876;
	ld.shared.v4.f32 	{%f6897, %f6898, %f6899, %f6900}, [_ZZ20simulate_interactionP6float4S0_fiE6others+5504];
	sub.f32 	%f6901, %f6897, %f13;
	sub.f32 	%f6902, %f6898, %f14;
	sub.f32 	%f6903, %f6899, %f15;
	mul.f32 	%f6904, %f6902, %f6902;
	fma.rn.f32 	%f6905, %f6901, %f6901, %f6904;
	fma.rn.f32 	%f6906, %f6903, %f6903, %f6905;
	add.f32 	%f6907, %f6906, 0f24E69595;
	rsqrt.approx.f32 	%f6908, %f6907;
	mul.f32 	%f6909, %f6908, %f6908;
	mul.f32 	%f6910, %f6908, %f6909;
	mul.f32 	%f6911, %f6901, %f6900;
	fma.rn.f32 	%f6912, %f6911, %f6910, %f6892;
	mul.f32 	%f6913, %f6902, %f6900;
	fma.rn.f32 	%f6914, %f6913, %f6910, %f6894;
	mul.f32 	%f6915, %f6903, %f6900;
	fma.rn.f32 	%f6916, %f6915, %f6910, %f6896;
	ld.shared.v4.f32 	{%f6917, %f6918, %f6919, %f6920}, [_ZZ20simulate_interactionP6float4S0_fiE6others+5520];
	sub.f32 	%f6921, %f6917, %f13;
	sub.f32 	%f6922, %f6918, %f14;
	sub.f32 	%f6923, %f6919, %f15;
	mul.f32 	%f6924, %f6922, %f6922;
	fma.rn.f32 	%f6925, %f6921, %f6921, %f6924;
	fma.rn.f32 	%f6926, %f6923, %f6923, %f6925;
	add.f32 	%f6927, %f6926, 0f24E69595;
	rsqrt.approx.f32 	%f6928, %f6927;
	mul.f32 	%f6929, %f6928, %f6928;
	mul.f32 	%f6930, %f6928, %f6929;
	mul.f32 	%f6931, %f6921, %f6920;
	fma.rn.f32 	%f6932, %f6931, %f6930, %f6912;
	mul.f32 	%f6933, %f6922, %f6920;
	fma.rn.f32 	%f6934, %f6933, %f6930, %f6914;
	mul.f32 	%f6935, %f6923, %f6920;
	fma.rn.f32 	%f6936, %f6935, %f6930, %f6916;
	ld.shared.v4.f32 	{%f6937, %f6938, %f6939, %f6940}, [_ZZ20simulate_interactionP6float4S0_fiE6others+5536];
	sub.f32 	%f6941, %f6937, %f13;
	sub.f32 	%f6942, %f6938, %f14;
	sub.f32 	%f6943, %f6939, %f15;
	mul.f32 	%f6944, %f6942, %f6942;
	fma.rn.f32 	%f6945, %f6941, %f6941, %f6944;
	fma.rn.f32 	%f6946, %f6943, %f6943, %f6945;
	add.f32 	%f6947, %f6946, 0f24E69595;
	rsqrt.approx.f32 	%f6948, %f6947;
	mul.f32 	%f6949, %f6948, %f6948;
	mul.f32 	%f6950, %f6948, %f6949;
	mul.f32 	%f6951, %f6941, %f6940;
	fma.rn.f32 	%f6952, %f6951, %f6950, %f6932;
	mul.f32 	%f6953, %f6942, %f6940;
	fma.rn.f32 	%f6954, %f6953, %f6950, %f6934;
	mul.f32 	%f6955, %f6943, %f6940;
	fma.rn.f32 	%f6956, %f6955, %f6950, %f6936;
	ld.shared.v4.f32 	{%f6957, %f6958, %f6959, %f6960}, [_ZZ20simulate_interactionP6float4S0_fiE6others+5552];
	sub.f32 	%f6961, %f6957, %f13;
	sub.f32 	%f6962, %f6958, %f14;
	sub.f32 	%f6963, %f6959, %f15;
	mul.f32 	%f6964, %f6962, %f6962;
	fma.rn.f32 	%f6965, %f6961, %f6961, %f6964;
	fma.rn.f32 	%f6966, %f6963, %f6963, %f6965;
	add.f32 	%f6967, %f6966, 0f24E69595;
	rsqrt.approx.f32 	%f6968, %f6967;
	mul.f32 	%f6969, %f6968, %f6968;
	mul.f32 	%f6970, %f6968, %f6969;
	mul.f32 	%f6971, %f6961, %f6960;
	fma.rn.f32 	%f6972, %f6971, %f6970, %f6952;
	mul.f32 	%f6973, %f6962, %f6960;
	fma.rn.f32 	%f6974, %f6973, %f6970, %f6954;
	mul.f32 	%f6975, %f6963, %f6960;
	fma.rn.f32 	%f6976, %f6975, %f6970, %f6956;
	ld.shared.v4.f32 	{%f6977, %f6978, %f6979, %f6980}, [_ZZ20simulate_interactionP6float4S0_fiE6others+5568];
	sub.f32 	%f6981, %f6977, %f13;
	sub.f32 	%f6982, %f6978, %f14;
	sub.f32 	%f6983, %f6979, %f15;
	mul.f32 	%f6984, %f6982, %f6982;
	fma.rn.f32 	%f6985, %f6981, %f6981, %f6984;
	fma.rn.f32 	%f6986, %f6983, %f6983, %f6985;
	add.f32 	%f6987, %f6986, 0f24E69595;
	rsqrt.approx.f32 	%f6988, %f6987;
	mul.f32 	%f6989, %f6988, %f6988;
	mul.f32 	%f6990, %f6988, %f6989;
	mul.f32 	%f6991, %f6981, %f6980;
	fma.rn.f32 	%f6992, %f6991, %f6990, %f6972;
	mul.f32 	%f6993, %f6982, %f6980;
	fma.rn.f32 	%f6994, %f6993, %f6990, %f6974;
	mul.f32 	%f6995, %f6983, %f6980;
	fma.rn.f32 	%f6996, %f6995, %f6990, %f6976;
	ld.shared.v4.f32 	{%f6997, %f6998, %f6999, %f7000}, [_ZZ20simulate_interactionP6float4S0_fiE6others+5584];
	sub.f32 	%f7001, %f6997, %f13;
	sub.f32 	%f7002, %f6998, %f14;
	sub.f32 	%f7003, %f6999, %f15;
	mul.f32 	%f7004, %f7002, %f7002;
	fma.rn.f32 	%f7005, %f7001, %f7001, %f7004;
	fma.rn.f32 	%f7006, %f7003, %f7003, %f7005;
	add.f32 	%f7007, %f7006, 0f24E69595;
	rsqrt.approx.f32 	%f7008, %f7007;
	mul.f32 	%f7009, %f7008, %f7008;
	mul.f32 	%f7010, %f7008, %f7009;
	mul.f32 	%f7011, %f7001, %f7000;
	fma.rn.f32 	%f7012, %f7011, %f7010, %f6992;
	mul.f32 	%f7013, %f7002, %f7000;
	fma.rn.f32 	%f7014, %f7013, %f7010, %f6994;
	mul.f32 	%f7015, %f7003, %f7000;
	fma.rn.f32 	%f7016, %f7015, %f7010, %f6996;
	ld.shared.v4.f32 	{%f7017, %f7018, %f7019, %f7020}, [_ZZ20simulate_interactionP6float4S0_fiE6others+5600];
	sub.f32 	%f7021, %f7017, %f13;
	sub.f32 	%f7022, %f7018, %f14;
	sub.f32 	%f7023, %f7019, %f15;
	mul.f32 	%f7024, %f7022, %f7022;
	fma.rn.f32 	%f7025, %f7021, %f7021, %f7024;
	fma.rn.f32 	%f7026, %f7023, %f7023, %f7025;
	add.f32 	%f7027, %f7026, 0f24E69595;
	rsqrt.approx.f32 	%f7028, %f7027;
	mul.f32 	%f7029, %f7028, %f7028;
	mul.f32 	%f7030, %f7028, %f7029;
	mul.f32 	%f7031, %f7021, %f7020;
	fma.rn.f32 	%f7032, %f7031, %f7030, %f7012;
	mul.f32 	%f7033, %f7022, %f7020;
	fma.rn.f32 	%f7034, %f7033, %f7030, %f7014;
	mul.f32 	%f7035, %f7023, %f7020;
	fma.rn.f32 	%f7036, %f7035, %f7030, %f7016;
	ld.shared.v4.f32 	{%f7037, %f7038, %f7039, %f7040}, [_ZZ20simulate_interactionP6float4S0_fiE6others+5616];
	sub.f32 	%f7041, %f7037, %f13;
	sub.f32 	%f7042, %f7038, %f14;
	sub.f32 	%f7043, %f7039, %f15;
	mul.f32 	%f7044, %f7042, %f7042;
	fma.rn.f32 	%f7045, %f7041, %f7041, %f7044;
	fma.rn.f32 	%f7046, %f7043, %f7043, %f7045;
	add.f32 	%f7047, %f7046, 0f24E69595;
	rsqrt.approx.f32 	%f7048, %f7047;
	mul.f32 	%f7049, %f7048, %f7048;
	mul.f32 	%f7050, %f7048, %f7049;
	mul.f32 	%f7051, %f7041, %f7040;
	fma.rn.f32 	%f7052, %f7051, %f7050, %f7032;
	mul.f32 	%f7053, %f7042, %f7040;
	fma.rn.f32 	%f7054, %f7053, %f7050, %f7034;
	mul.f32 	%f7055, %f7043, %f7040;
	fma.rn.f32 	%f7056, %f7055, %f7050, %f7036;
	ld.shared.v4.f32 	{%f7057, %f7058, %f7059, %f7060}, [_ZZ20simulate_interactionP6float4S0_fiE6others+5632];
	sub.f32 	%f7061, %f7057, %f13;
	sub.f32 	%f7062, %f7058, %f14;
	sub.f32 	%f7063, %f7059, %f15;
	mul.f32 	%f7064, %f7062, %f7062;
	fma.rn.f32 	%f7065, %f7061, %f7061, %f7064;
	fma.rn.f32 	%f7066, %f7063, %f7063, %f7065;
	add.f32 	%f7067, %f7066, 0f24E69595;
	rsqrt.approx.f32 	%f7068, %f7067;
	mul.f32 	%f7069, %f7068, %f7068;
	mul.f32 	%f7070, %f7068, %f7069;
	mul.f32 	%f7071, %f7061, %f7060;
	fma.rn.f32 	%f7072, %f7071, %f7070, %f7052;
	mul.f32 	%f7073, %f7062, %f7060;
	fma.rn.f32 	%f7074, %f7073, %f7070, %f7054;
	mul.f32 	%f7075, %f7063, %f7060;
	fma.rn.f32 	%f7076, %f7075, %f7070, %f7056;
	ld.shared.v4.f32 	{%f7077, %f7078, %f7079, %f7080}, [_ZZ20simulate_interactionP6float4S0_fiE6others+5648];
	sub.f32 	%f7081, %f7077, %f13;
	sub.f32 	%f7082, %f7078, %f14;
	sub.f32 	%f7083, %f7079, %f15;
	mul.f32 	%f7084, %f7082, %f7082;
	fma.rn.f32 	%f7085, %f7081, %f7081, %f7084;
	fma.rn.f32 	%f7086, %f7083, %f7083, %f7085;
	add.f32 	%f7087, %f7086, 0f24E69595;
	rsqrt.approx.f32 	%f7088, %f7087;
	mul.f32 	%f7089, %f7088, %f7088;
	mul.f32 	%f7090, %f7088, %f7089;
	mul.f32 	%f7091, %f7081, %f7080;
	fma.rn.f32 	%f7092, %f7091, %f7090, %f7072;
	mul.f32 	%f7093, %f7082, %f7080;
	fma.rn.f32 	%f7094, %f7093, %f7090, %f7074;
	mul.f32 	%f7095, %f7083, %f7080;
	fma.rn.f32 	%f7096, %f7095, %f7090, %f7076;
	ld.shared.v4.f32 	{%f7097, %f7098, %f7099, %f7100}, [_ZZ20simulate_interactionP6float4S0_fiE6others+5664];
	sub.f32 	%f7101, %f7097, %f13;
	sub.f32 	%f7102, %f7098, %f14;
	sub.f32 	%f7103, %f7099, %f15;
	mul.f32 	%f7104, %f7102, %f7102;
	fma.rn.f32 	%f7105, %f7101, %f7101, %f7104;
	fma.rn.f32 	%f7106, %f7103, %f7103, %f7105;
	add.f32 	%f7107, %f7106, 0f24E69595;
	rsqrt.approx.f32 	%f7108, %f7107;
	mul.f32 	%f7109, %f7108, %f7108;
	mul.f32 	%f7110, %f7108, %f7109;
	mul.f32 	%f7111, %f7101, %f7100;
	fma.rn.f32 	%f7112, %f7111, %f7110, %f7092;
	mul.f32 	%f7113, %f7102, %f7100;
	fma.rn.f32 	%f7114, %f7113, %f7110, %f7094;
	mul.f32 	%f7115, %f7103, %f7100;
	fma.rn.f32 	%f7116, %f7115, %f7110, %f7096;
	ld.shared.v4.f32 	{%f7117, %f7118, %f7119, %f7120}, [_ZZ20simulate_interactionP6float4S0_fiE6others+5680];
	sub.f32 	%f7121, %f7117, %f13;
	sub.f32 	%f7122, %f7118, %f14;
	sub.f32 	%f7123, %f7119, %f15;
	mul.f32 	%f7124, %f7122, %f7122;
	fma.rn.f32 	%f7125, %f7121, %f7121, %f7124;
	fma.rn.f32 	%f7126, %f7123, %f7123, %f7125;
	add.f32 	%f7127, %f7126, 0f24E69595;
	rsqrt.approx.f32 	%f7128, %f7127;
	mul.f32 	%f7129, %f7128, %f7128;
	mul.f32 	%f7130, %f7128, %f7129;
	mul.f32 	%f7131, %f7121, %f7120;
	fma.rn.f32 	%f7132, %f7131, %f7130, %f7112;
	mul.f32 	%f7133, %f7122, %f7120;
	fma.rn.f32 	%f7134, %f7133, %f7130, %f7114;
	mul.f32 	%f7135, %f7123, %f7120;
	fma.rn.f32 	%f7136, %f7135, %f7130, %f7116;
	ld.shared.v4.f32 	{%f7137, %f7138, %f7139, %f7140}, [_ZZ20simulate_interactionP6float4S0_fiE6others+5696];
	sub.f32 	%f7141, %f7137, %f13;
	sub.f32 	%f7142, %f7138, %f14;
	sub.f32 	%f7143, %f7139, %f15;
	mul.f32 	%f7144, %f7142, %f7142;
	fma.rn.f32 	%f7145, %f7141, %f7141, %f7144;
	fma.rn.f32 	%f7146, %f7143, %f7143, %f7145;
	add.f32 	%f7147, %f7146, 0f24E69595;
	rsqrt.approx.f32 	%f7148, %f7147;
	mul.f32 	%f7149, %f7148, %f7148;
	mul.f32 	%f7150, %f7148, %f7149;
	mul.f32 	%f7151, %f7141, %f7140;
	fma.rn.f32 	%f7152, %f7151, %f7150, %f7132;
	mul.f32 	%f7153, %f7142, %f7140;
	fma.rn.f32 	%f7154, %f7153, %f7150, %f7134;
	mul.f32 	%f7155, %f7143, %f7140;
	fma.rn.f32 	%f7156, %f7155, %f7150, %f7136;
	ld.shared.v4.f32 	{%f7157, %f7158, %f7159, %f7160}, [_ZZ20simulate_interactionP6float4S0_fiE6others+5712];
	sub.f32 	%f7161, %f7157, %f13;
	sub.f32 	%f7162, %f7158, %f14;
	sub.f32 	%f7163, %f7159, %f15;
	mul.f32 	%f7164, %f7162, %f7162;
	fma.rn.f32 	%f7165, %f7161, %f7161, %f7164;
	fma.rn.f32 	%f7166, %f7163, %f7163, %f7165;
	add.f32 	%f7167, %f7166, 0f24E69595;
	rsqrt.approx.f32 	%f7168, %f7167;
	mul.f32 	%f7169, %f7168, %f7168;
	mul.f32 	%f7170, %f7168, %f7169;
	mul.f32 	%f7171, %f7161, %f7160;
	fma.rn.f32 	%f7172, %f7171, %f7170, %f7152;
	mul.f32 	%f7173, %f7162, %f7160;
	fma.rn.f32 	%f7174, %f7173, %f7170, %f7154;
	mul.f32 	%f7175, %f7163, %f7160;
	fma.rn.f32 	%f7176, %f7175, %f7170, %f7156;
	ld.shared.v4.f32 	{%f7177, %f7178, %f7179, %f7180}, [_ZZ20simulate_interactionP6float4S0_fiE6others+5728];
	sub.f32 	%f7181, %f7177, %f13;
	sub.f32 	%f7182, %f7178, %f14;
	sub.f32 	%f7183, %f7179, %f15;
	mul.f32 	%f7184, %f7182, %f7182;
	fma.rn.f32 	%f7185, %f7181, %f7181, %f7184;
	fma.rn.f32 	%f7186, %f7183, %f7183, %f7185;
	add.f32 	%f7187, %f7186, 0f24E69595;
	rsqrt.approx.f32 	%f7188, %f7187;
	mul.f32 	%f7189, %f7188, %f7188;
	mul.f32 	%f7190, %f7188, %f7189;
	mul.f32 	%f7191, %f7181, %f7180;
	fma.rn.f32 	%f7192, %f7191, %f7190, %f7172;
	mul.f32 	%f7193, %f7182, %f7180;
	fma.rn.f32 	%f7194, %f7193, %f7190, %f7174;
	mul.f32 	%f7195, %f7183, %f7180;
	fma.rn.f32 	%f7196, %f7195, %f7190, %f7176;
	ld.shared.v4.f32 	{%f7197, %f7198, %f7199, %f7200}, [_ZZ20simulate_interactionP6float4S0_fiE6others+5744];
	sub.f32 	%f7201, %f7197, %f13;
	sub.f32 	%f7202, %f7198, %f14;
	sub.f32 	%f7203, %f7199, %f15;
	mul.f32 	%f7204, %f7202, %f7202;
	fma.rn.f32 	%f7205, %f7201, %f7201, %f7204;
	fma.rn.f32 	%f7206, %f7203, %f7203, %f7205;
	add.f32 	%f7207, %f7206, 0f24E69595;
	rsqrt.approx.f32 	%f7208, %f7207;
	mul.f32 	%f7209, %f7208, %f7208;
	mul.f32 	%f7210, %f7208, %f7209;
	mul.f32 	%f7211, %f7201, %f7200;
	fma.rn.f32 	%f7212, %f7211, %f7210, %f7192;
	mul.f32 	%f7213, %f7202, %f7200;
	fma.rn.f32 	%f7214, %f7213, %f7210, %f7194;
	mul.f32 	%f7215, %f7203, %f7200;
	fma.rn.f32 	%f7216, %f7215, %f7210, %f7196;
	ld.shared.v4.f32 	{%f7217, %f7218, %f7219, %f7220}, [_ZZ20simulate_interactionP6float4S0_fiE6others+5760];
	sub.f32 	%f7221, %f7217, %f13;
	sub.f32 	%f7222, %f7218, %f14;
	sub.f32 	%f7223, %f7219, %f15;
	mul.f32 	%f7224, %f7222, %f7222;
	fma.rn.f32 	%f7225, %f7221, %f7221, %f7224;
	fma.rn.f32 	%f7226, %f7223, %f7223, %f7225;
	add.f32 	%f7227, %f7226, 0f24E69595;
	rsqrt.approx.f32 	%f7228, %f7227;
	mul.f32 	%f7229, %f7228, %f7228;
	mul.f32 	%f7230, %f7228, %f7229;
	mul.f32 	%f7231, %f7221, %f7220;
	fma.rn.f32 	%f7232, %f7231, %f7230, %f7212;
	mul.f32 	%f7233, %f7222, %f7220;
	fma.rn.f32 	%f7234, %f7233, %f7230, %f7214;
	mul.f32 	%f7235, %f7223, %f7220;
	fma.rn.f32 	%f7236, %f7235, %f7230, %f7216;
	ld.shared.v4.f32 	{%f7237, %f7238, %f7239, %f7240}, [_ZZ20simulate_interactionP6float4S0_fiE6others+5776];
	sub.f32 	%f7241, %f7237, %f13;
	sub.f32 	%f7242, %f7238, %f14;
	sub.f32 	%f7243, %f7239, %f15;
	mul.f32 	%f7244, %f7242, %f7242;
	fma.rn.f32 	%f7245, %f7241, %f7241, %f7244;
	fma.rn.f32 	%f7246, %f7243, %f7243, %f7245;
	add.f32 	%f7247, %f7246, 0f24E69595;
	rsqrt.approx.f32 	%f7248, %f7247;
	mul.f32 	%f7249, %f7248, %f7248;
	mul.f32 	%f7250, %f7248, %f7249;
	mul.f32 	%f7251, %f7241, %f7240;
	fma.rn.f32 	%f7252, %f7251, %f7250, %f7232;
	mul.f32 	%f7253, %f7242, %f7240;
	fma.rn.f32 	%f7254, %f7253, %f7250, %f7234;
	mul.f32 	%f7255, %f7243, %f7240;
	fma.rn.f32 	%f7256, %f7255, %f7250, %f7236;
	ld.shared.v4.f32 	{%f7257, %f7258, %f7259, %f7260}, [_ZZ20simulate_interactionP6float4S0_fiE6others+5792];
	sub.f32 	%f7261, %f7257, %f13;
	sub.f32 	%f7262, %f7258, %f14;
	sub.f32 	%f7263, %f7259, %f15;
	mul.f32 	%f7264, %f7262, %f7262;
	fma.rn.f32 	%f7265, %f7261, %f7261, %f7264;
	fma.rn.f32 	%f7266, %f7263, %f7263, %f7265;
	add.f32 	%f7267, %f7266, 0f24E69595;
	rsqrt.approx.f32 	%f7268, %f7267;
	mul.f32 	%f7269, %f7268, %f7268;
	mul.f32 	%f7270, %f7268, %f7269;
	mul.f32 	%f7271, %f7261, %f7260;
	fma.rn.f32 	%f7272, %f7271, %f7270, %f7252;
	mul.f32 	%f7273, %f7262, %f7260;
	fma.rn.f32 	%f7274, %f7273, %f7270, %f7254;
	mul.f32 	%f7275, %f7263, %f7260;
	fma.rn.f32 	%f7276, %f7275, %f7270, %f7256;
	ld.shared.v4.f32 	{%f7277, %f7278, %f7279, %f7280}, [_ZZ20simulate_interactionP6float4S0_fiE6others+5808];
	sub.f32 	%f7281, %f7277, %f13;
	sub.f32 	%f7282, %f7278, %f14;
	sub.f32 	%f7283, %f7279, %f15;
	mul.f32 	%f7284, %f7282, %f7282;
	fma.rn.f32 	%f7285, %f7281, %f7281, %f7284;
	fma.rn.f32 	%f7286, %f7283, %f7283, %f7285;
	add.f32 	%f7287, %f7286, 0f24E69595;
	rsqrt.approx.f32 	%f7288, %f7287;
	mul.f32 	%f7289, %f7288, %f7288;
	mul.f32 	%f7290, %f7288, %f7289;
	mul.f32 	%f7291, %f7281, %f7280;
	fma.rn.f32 	%f7292, %f7291, %f7290, %f7272;
	mul.f32 	%f7293, %f7282, %f7280;
	fma.rn.f32 	%f7294, %f7293, %f7290, %f7274;
	mul.f32 	%f7295, %f7283, %f7280;
	fma.rn.f32 	%f7296, %f7295, %f7290, %f7276;
	ld.shared.v4.f32 	{%f7297, %f7298, %f7299, %f7300}, [_ZZ20simulate_interactionP6float4S0_fiE6others+5824];
	sub.f32 	%f7301, %f7297, %f13;
	sub.f32 	%f7302, %f7298, %f14;
	sub.f32 	%f7303, %f7299, %f15;
	mul.f32 	%f7304, %f7302, %f7302;
	fma.rn.f32 	%f7305, %f7301, %f7301, %f7304;
	fma.rn.f32 	%f7306, %f7303, %f7303, %f7305;
	add.f32 	%f7307, %f7306, 0f24E69595;
	rsqrt.approx.f32 	%f7308, %f7307;
	mul.f32 	%f7309, %f7308, %f7308;
	mul.f32 	%f7310, %f7308, %f7309;
	mul.f32 	%f7311, %f7301, %f7300;
	fma.rn.f32 	%f7312, %f7311, %f7310, %f7292;
	mul.f32 	%f7313, %f7302, %f7300;
	fma.rn.f32 	%f7314, %f7313, %f7310, %f7294;
	mul.f32 	%f7315, %f7303, %f7300;
	fma.rn.f32 	%f7316, %f7315, %f7310, %f7296;
	ld.shared.v4.f32 	{%f7317, %f7318, %f7319, %f7320}, [_ZZ20simulate_interactionP6float4S0_fiE6others+5840];
	sub.f32 	%f7321, %f7317, %f13;
	sub.f32 	%f7322, %f7318, %f14;
	sub.f32 	%f7323, %f7319, %f15;
	mul.f32 	%f7324, %f7322, %f7322;
	fma.rn.f32 	%f7325, %f7321, %f7321, %f7324;
	fma.rn.f32 	%f7326, %f7323, %f7323, %f7325;
	add.f32 	%f7327, %f7326, 0f24E69595;
	rsqrt.approx.f32 	%f7328, %f7327;
	mul.f32 	%f7329, %f7328, %f7328;
	mul.f32 	%f7330, %f7328, %f7329;
	mul.f32 	%f7331, %f7321, %f7320;
	fma.rn.f32 	%f7332, %f7331, %f7330, %f7312;
	mul.f32 	%f7333, %f7322, %f7320;
	fma.rn.f32 	%f7334, %f7333, %f7330, %f7314;
	mul.f32 	%f7335, %f7323, %f7320;
	fma.rn.f32 	%f7336, %f7335, %f7330, %f7316;
	ld.shared.v4.f32 	{%f7337, %f7338, %f7339, %f7340}, [_ZZ20simulate_interactionP6float4S0_fiE6others+5856];
	sub.f32 	%f7341, %f7337, %f13;
	sub.f32 	%f7342, %f7338, %f14;
	sub.f32 	%f7343, %f7339, %f15;
	mul.f32 	%f7344, %f7342, %f7342;
	fma.rn.f32 	%f7345, %f7341, %f7341, %f7344;
	fma.rn.f32 	%f7346, %f7343, %f7343, %f7345;
	add.f32 	%f7347, %f7346, 0f24E69595;
	rsqrt.approx.f32 	%f7348, %f7347;
	mul.f32 	%f7349, %f7348, %f7348;
	mul.f32 	%f7350, %f7348, %f7349;
	mul.f32 	%f7351, %f7341, %f7340;
	fma.rn.f32 	%f7352, %f7351, %f7350, %f7332;
	mul.f32 	%f7353, %f7342, %f7340;
	fma.rn.f32 	%f7354, %f7353, %f7350, %f7334;
	mul.f32 	%f7355, %f7343, %f7340;
	fma.rn.f32 	%f7356, %f7355, %f7350, %f7336;
	ld.shared.v4.f32 	{%f7357, %f7358, %f7359, %f7360}, [_ZZ20simulate_interactionP6float4S0_fiE6others+5872];
	sub.f32 	%f7361, %f7357, %f13;
	sub.f32 	%f7362, %f7358, %f14;
	sub.f32 	%f7363, %f7359, %f15;
	mul.f32 	%f7364, %f7362, %f7362;
	fma.rn.f32 	%f7365, %f7361, %f7361, %f7364;
	fma.rn.f32 	%f7366, %f7363, %f7363, %f7365;
	add.f32 	%f7367, %f7366, 0f24E69595;
	rsqrt.approx.f32 	%f7368, %f7367;
	mul.f32 	%f7369, %f7368, %f7368;
	mul.f32 	%f7370, %f7368, %f7369;
	mul.f32 	%f7371, %f7361, %f7360;
	fma.rn.f32 	%f7372, %f7371, %f7370, %f7352;
	mul.f32 	%f7373, %f7362, %f7360;
	fma.rn.f32 	%f7374, %f7373, %f7370, %f7354;
	mul.f32 	%f7375, %f7363, %f7360;
	fma.rn.f32 	%f7376, %f7375, %f7370, %f7356;
	ld.shared.v4.f32 	{%f7377, %f7378, %f7379, %f7380}, [_ZZ20simulate_interactionP6float4S0_fiE6others+5888];
	sub.f32 	%f7381, %f7377, %f13;
	sub.f32 	%f7382, %f7378, %f14;
	sub.f32 	%f7383, %f7379, %f15;
	mul.f32 	%f7384, %f7382, %f7382;
	fma.rn.f32 	%f7385, %f7381, %f7381, %f7384;
	fma.rn.f32 	%f7386, %f7383, %f7383, %f7385;
	add.f32 	%f7387, %f7386, 0f24E69595;
	rsqrt.approx.f32 	%f7388, %f7387;
	mul.f32 	%f7389, %f7388, %f7388;
	mul.f32 	%f7390, %f7388, %f7389;
	mul.f32 	%f7391, %f7381, %f7380;
	fma.rn.f32 	%f7392, %f7391, %f7390, %f7372;
	mul.f32 	%f7393, %f7382, %f7380;
	fma.rn.f32 	%f7394, %f7393, %f7390, %f7374;
	mul.f32 	%f7395, %f7383, %f7380;
	fma.rn.f32 	%f7396, %f7395, %f7390, %f7376;
	ld.shared.v4.f32 	{%f7397, %f7398, %f7399, %f7400}, [_ZZ20simulate_interactionP6float4S0_fiE6others+5904];
	sub.f32 	%f7401, %f7397, %f13;
	sub.f32 	%f7402, %f7398, %f14;
	sub.f32 	%f7403, %f7399, %f15;
	mul.f32 	%f7404, %f7402, %f7402;
	fma.rn.f32 	%f7405, %f7401, %f7401, %f7404;
	fma.rn.f32 	%f7406, %f7403, %f7403, %f7405;
	add.f32 	%f7407, %f7406, 0f24E69595;
	rsqrt.approx.f32 	%f7408, %f7407;
	mul.f32 	%f7409, %f7408, %f7408;
	mul.f32 	%f7410, %f7408, %f7409;
	mul.f32 	%f7411, %f7401, %f7400;
	fma.rn.f32 	%f7412, %f7411, %f7410, %f7392;
	mul.f32 	%f7413, %f7402, %f7400;
	fma.rn.f32 	%f7414, %f7413, %f7410, %f7394;
	mul.f32 	%f7415, %f7403, %f7400;
	fma.rn.f32 	%f7416, %f7415, %f7410, %f7396;
	ld.shared.v4.f32 	{%f7417, %f7418, %f7419, %f7420}, [_ZZ20simulate_interactionP6float4S0_fiE6others+5920];
	sub.f32 	%f7421, %f7417, %f13;
	sub.f32 	%f7422, %f7418, %f14;
	sub.f32 	%f7423, %f7419, %f15;
	mul.f32 	%f7424, %f7422, %f7422;
	fma.rn.f32 	%f7425, %f7421, %f7421, %f7424;
	fma.rn.f32 	%f7426, %f7423, %f7423, %f7425;
	add.f32 	%f7427, %f7426, 0f24E69595;
	rsqrt.approx.f32 	%f7428, %f7427;
	mul.f32 	%f7429, %f7428, %f7428;
	mul.f32 	%f7430, %f7428, %f7429;
	mul.f32 	%f7431, %f7421, %f7420;
	fma.rn.f32 	%f7432, %f7431, %f7430, %f7412;
	mul.f32 	%f7433, %f7422, %f7420;
	fma.rn.f32 	%f7434, %f7433, %f7430, %f7414;
	mul.f32 	%f7435, %f7423, %f7420;
	fma.rn.f32 	%f7436, %f7435, %f7430, %f7416;
	ld.shared.v4.f32 	{%f7437, %f7438, %f7439, %f7440}, [_ZZ20simulate_interactionP6float4S0_fiE6others+5936];
	sub.f32 	%f7441, %f7437, %f13;
	sub.f32 	%f7442, %f7438, %f14;
	sub.f32 	%f7443, %f7439, %f15;
	mul.f32 	%f7444, %f7442, %f7442;
	fma.rn.f32 	%f7445, %f7441, %f7441, %f7444;
	fma.rn.f32 	%f7446, %f7443, %f7443, %f7445;
	add.f32 	%f7447, %f7446, 0f24E69595;
	rsqrt.approx.f32 	%f7448, %f7447;
	mul.f32 	%f7449, %f7448, %f7448;
	mul.f32 	%f7450, %f7448, %f7449;
	mul.f32 	%f7451, %f7441, %f7440;
	fma.rn.f32 	%f7452, %f7451, %f7450, %f7432;
	mul.f32 	%f7453, %f7442, %f7440;
	fma.rn.f32 	%f7454, %f7453, %f7450, %f7434;
	mul.f32 	%f7455, %f7443, %f7440;
	fma.rn.f32 	%f7456, %f7455, %f7450, %f7436;
	ld.shared.v4.f32 	{%f7457, %f7458, %f7459, %f7460}, [_ZZ20simulate_interactionP6float4S0_fiE6others+5952];
	sub.f32 	%f7461, %f7457, %f13;
	sub.f32 	%f7462, %f7458, %f14;
	sub.f32 	%f7463, %f7459, %f15;
	mul.f32 	%f7464, %f7462, %f7462;
	fma.rn.f32 	%f7465, %f7461, %f7461, %f7464;
	fma.rn.f32 	%f7466, %f7463, %f7463, %f7465;
	add.f32 	%f7467, %f7466, 0f24E69595;
	rsqrt.approx.f32 	%f7468, %f7467;
	mul.f32 	%f7469, %f7468, %f7468;
	mul.f32 	%f7470, %f7468, %f7469;
	mul.f32 	%f7471, %f7461, %f7460;
	fma.rn.f32 	%f7472, %f7471, %f7470, %f7452;
	mul.f32 	%f7473, %f7462, %f7460;
	fma.rn.f32 	%f7474, %f7473, %f7470, %f7454;
	mul.f32 	%f7475, %f7463, %f7460;
	fma.rn.f32 	%f7476, %f7475, %f7470, %f7456;
	ld.shared.v4.f32 	{%f7477, %f7478, %f7479, %f7480}, [_ZZ20simulate_interactionP6float4S0_fiE6others+5968];
	sub.f32 	%f7481, %f7477, %f13;
	sub.f32 	%f7482, %f7478, %f14;
	sub.f32 	%f7483, %f7479, %f15;
	mul.f32 	%f7484, %f7482, %f7482;
	fma.rn.f32 	%f7485, %f7481, %f7481, %f7484;
	fma.rn.f32 	%f7486, %f7483, %f7483, %f7485;
	add.f32 	%f7487, %f7486, 0f24E69595;
	rsqrt.approx.f32 	%f7488, %f7487;
	mul.f32 	%f7489, %f7488, %f7488;
	mul.f32 	%f7490, %f7488, %f7489;
	mul.f32 	%f7491, %f7481, %f7480;
	fma.rn.f32 	%f7492, %f7491, %f7490, %f7472;
	mul.f32 	%f7493, %f7482, %f7480;
	fma.rn.f32 	%f7494, %f7493, %f7490, %f7474;
	mul.f32 	%f7495, %f7483, %f7480;
	fma.rn.f32 	%f7496, %f7495, %f7490, %f7476;
	ld.shared.v4.f32 	{%f7497, %f7498, %f7499, %f7500}, [_ZZ20simulate_interactionP6float4S0_fiE6others+5984];
	sub.f32 	%f7501, %f7497, %f13;
	sub.f32 	%f7502, %f7498, %f14;
	sub.f32 	%f7503, %f7499, %f15;
	mul.f32 	%f7504, %f7502, %f7502;
	fma.rn.f32 	%f7505, %f7501, %f7501, %f7504;
	fma.rn.f32 	%f7506, %f7503, %f7503, %f7505;
	add.f32 	%f7507, %f7506, 0f24E69595;
	rsqrt.approx.f32 	%f7508, %f7507;
	mul.f32 	%f7509, %f7508, %f7508;
	mul.f32 	%f7510, %f7508, %f7509;
	mul.f32 	%f7511, %f7501, %f7500;
	fma.rn.f32 	%f7512, %f7511, %f7510, %f7492;
	mul.f32 	%f7513, %f7502, %f7500;
	fma.rn.f32 	%f7514, %f7513, %f7510, %f7494;
	mul.f32 	%f7515, %f7503, %f7500;
	fma.rn.f32 	%f7516, %f7515, %f7510, %f7496;
	ld.shared.v4.f32 	{%f7517, %f7518, %f7519, %f7520}, [_ZZ20simulate_interactionP6float4S0_fiE6others+6000];
	sub.f32 	%f7521, %f7517, %f13;
	sub.f32 	%f7522, %f7518, %f14;
	sub.f32 	%f7523, %f7519, %f15;
	mul.f32 	%f7524, %f7522, %f7522;
	fma.rn.f32 	%f7525, %f7521, %f7521, %f7524;
	fma.rn.f32 	%f7526, %f7523, %f7523, %f7525;
	add.f32 	%f7527, %f7526, 0f24E69595;
	rsqrt.approx.f32 	%f7528, %f7527;
	mul.f32 	%f7529, %f7528, %f7528;
	mul.f32 	%f7530, %f7528, %f7529;
	mul.f32 	%f7531, %f7521, %f7520;
	fma.rn.f32 	%f7532, %f7531, %f7530, %f7512;
	mul.f32 	%f7533, %f7522, %f7520;
	fma.rn.f32 	%f7534, %f7533, %f7530, %f7514;
	mul.f32 	%f7535, %f7523, %f7520;
	fma.rn.f32 	%f7536, %f7535, %f7530, %f7516;
	ld.shared.v4.f32 	{%f7537, %f7538, %f7539, %f7540}, [_ZZ20simulate_interactionP6float4S0_fiE6others+6016];
	sub.f32 	%f7541, %f7537, %f13;
	sub.f32 	%f7542, %f7538, %f14;
	sub.f32 	%f7543, %f7539, %f15;
	mul.f32 	%f7544, %f7542, %f7542;
	fma.rn.f32 	%f7545, %f7541, %f7541, %f7544;
	fma.rn.f32 	%f7546, %f7543, %f7543, %f7545;
	add.f32 	%f7547, %f7546, 0f24E69595;
	rsqrt.approx.f32 	%f7548, %f7547;
	mul.f32 	%f7549, %f7548, %f7548;
	mul.f32 	%f7550, %f7548, %f7549;
	mul.f32 	%f7551, %f7541, %f7540;
	fma.rn.f32 	%f7552, %f7551, %f7550, %f7532;
	mul.f32 	%f7553, %f7542, %f7540;
	fma.rn.f32 	%f7554, %f7553, %f7550, %f7534;
	mul.f32 	%f7555, %f7543, %f7540;
	fma.rn.f32 	%f7556, %f7555, %f7550, %f7536;
	ld.shared.v4.f32 	{%f7557, %f7558, %f7559, %f7560}, [_ZZ20simulate_interactionP6float4S0_fiE6others+6032];
	sub.f32 	%f7561, %f7557, %f13;
	sub.f32 	%f7562, %f7558, %f14;
	sub.f32 	%f7563, %f7559, %f15;
	mul.f32 	%f7564, %f7562, %f7562;
	fma.rn.f32 	%f7565, %f7561, %f7561, %f7564;
	fma.rn.f32 	%f7566, %f7563, %f7563, %f7565;
	add.f32 	%f7567, %f7566, 0f24E69595;
	rsqrt.approx.f32 	%f7568, %f7567;
	mul.f32 	%f7569, %f7568, %f7568;
	mul.f32 	%f7570, %f7568, %f7569;
	mul.f32 	%f7571, %f7561, %f7560;
	fma.rn.f32 	%f7572, %f7571, %f7570, %f7552;
	mul.f32 	%f7573, %f7562, %f7560;
	fma.rn.f32 	%f7574, %f7573, %f7570, %f7554;
	mul.f32 	%f7575, %f7563, %f7560;
	fma.rn.f32 	%f7576, %f7575, %f7570, %f7556;
	ld.shared.v4.f32 	{%f7577, %f7578, %f7579, %f7580}, [_ZZ20simulate_interactionP6float4S0_fiE6others+6048];
	sub.f32 	%f7581, %f7577, %f13;
	sub.f32 	%f7582, %f7578, %f14;
	sub.f32 	%f7583, %f7579, %f15;
	mul.f32 	%f7584, %f7582, %f7582;
	fma.rn.f32 	%f7585, %f7581, %f7581, %f7584;
	fma.rn.f32 	%f7586, %f7583, %f7583, %f7585;
	add.f32 	%f7587, %f7586, 0f24E69595;
	rsqrt.approx.f32 	%f7588, %f7587;
	mul.f32 	%f7589, %f7588, %f7588;
	mul.f32 	%f7590, %f7588, %f7589;
	mul.f32 	%f7591, %f7581, %f7580;
	fma.rn.f32 	%f7592, %f7591, %f7590, %f7572;
	mul.f32 	%f7593, %f7582, %f7580;
	fma.rn.f32 	%f7594, %f7593, %f7590, %f7574;
	mul.f32 	%f7595, %f7583, %f7580;
	fma.rn.f32 	%f7596, %f7595, %f7590, %f7576;
	ld.shared.v4.f32 	{%f7597, %f7598, %f7599, %f7600}, [_ZZ20simulate_interactionP6float4S0_fiE6others+6064];
	sub.f32 	%f7601, %f7597, %f13;
	sub.f32 	%f7602, %f7598, %f14;
	sub.f32 	%f7603, %f7599, %f15;
	mul.f32 	%f7604, %f7602, %f7602;
	fma.rn.f32 	%f7605, %f7601, %f7601, %f7604;
	fma.rn.f32 	%f7606, %f7603, %f7603, %f7605;
	add.f32 	%f7607, %f7606, 0f24E69595;
	rsqrt.approx.f32 	%f7608, %f7607;
	mul.f32 	%f7609, %f7608, %f7608;
	mul.f32 	%f7610, %f7608, %f7609;
	mul.f32 	%f7611, %f7601, %f7600;
	fma.rn.f32 	%f7612, %f7611, %f7610, %f7592;
	mul.f32 	%f7613, %f7602, %f7600;
	fma.rn.f32 	%f7614, %f7613, %f7610, %f7594;
	mul.f32 	%f7615, %f7603, %f7600;
	fma.rn.f32 	%f7616, %f7615, %f7610, %f7596;
	ld.shared.v4.f32 	{%f7617, %f7618, %f7619, %f7620}, [_ZZ20simulate_interactionP6float4S0_fiE6others+6080];
	sub.f32 	%f7621, %f7617, %f13;
	sub.f32 	%f7622, %f7618, %f14;
	sub.f32 	%f7623, %f7619, %f15;
	mul.f32 	%f7624, %f7622, %f7622;
	fma.rn.f32 	%f7625, %f7621, %f7621, %f7624;
	fma.rn.f32 	%f7626, %f7623, %f7623, %f7625;
	add.f32 	%f7627, %f7626, 0f24E69595;
	rsqrt.approx.f32 	%f7628, %f7627;
	mul.f32 	%f7629, %f7628, %f7628;
	mul.f32 	%f7630, %f7628, %f7629;
	mul.f32 	%f7631, %f7621, %f7620;
	fma.rn.f32 	%f7632, %f7631, %f7630, %f7612;
	mul.f32 	%f7633, %f7622, %f7620;
	fma.rn.f32 	%f7634, %f7633, %f7630, %f7614;
	mul.f32 	%f7635, %f7623, %f7620;
	fma.rn.f32 	%f7636, %f7635, %f7630, %f7616;
	ld.shared.v4.f32 	{%f7637, %f7638, %f7639, %f7640}, [_ZZ20simulate_interactionP6float4S0_fiE6others+6096];
	sub.f32 	%f7641, %f7637, %f13;
	sub.f32 	%f7642, %f7638, %f14;
	sub.f32 	%f7643, %f7639, %f15;
	mul.f32 	%f7644, %f7642, %f7642;
	fma.rn.f32 	%f7645, %f7641, %f7641, %f7644;
	fma.rn.f32 	%f7646, %f7643, %f7643, %f7645;
	add.f32 	%f7647, %f7646, 0f24E69595;
	rsqrt.approx.f32 	%f7648, %f7647;
	mul.f32 	%f7649, %f7648, %f7648;
	mul.f32 	%f7650, %f7648, %f7649;
	mul.f32 	%f7651, %f7641, %f7640;
	fma.rn.f32 	%f7652, %f7651, %f7650, %f7632;
	mul.f32 	%f7653, %f7642, %f7640;
	fma.rn.f32 	%f7654, %f7653, %f7650, %f7634;
	mul.f32 	%f7655, %f7643, %f7640;
	fma.rn.f32 	%f7656, %f7655, %f7650, %f7636;
	ld.shared.v4.f32 	{%f7657, %f7658, %f7659, %f7660}, [_ZZ20simulate_interactionP6float4S0_fiE6others+6112];
	sub.f32 	%f7661, %f7657, %f13;
	sub.f32 	%f7662, %f7658, %f14;
	sub.f32 	%f7663, %f7659, %f15;
	mul.f32 	%f7664, %f7662, %f7662;
	fma.rn.f32 	%f7665, %f7661, %f7661, %f7664;
	fma.rn.f32 	%f7666, %f7663, %f7663, %f7665;
	add.f32 	%f7667, %f7666, 0f24E69595;
	rsqrt.approx.f32 	%f7668, %f7667;
	mul.f32 	%f7669, %f7668, %f7668;
	mul.f32 	%f7670, %f7668, %f7669;
	mul.f32 	%f7671, %f7661, %f7660;
	fma.rn.f32 	%f7672, %f7671, %f7670, %f7652;
	mul.f32 	%f7673, %f7662, %f7660;
	fma.rn.f32 	%f7674, %f7673, %f7670, %f7654;
	mul.f32 	%f7675, %f7663, %f7660;
	fma.rn.f32 	%f7676, %f7675, %f7670, %f7656;
	ld.shared.v4.f32 	{%f7677, %f7678, %f7679, %f7680}, [_ZZ20simulate_interactionP6float4S0_fiE6others+6128];
	sub.f32 	%f7681, %f7677, %f13;
	sub.f32 	%f7682, %f7678, %f14;
	sub.f32 	%f7683, %f7679, %f15;
	mul.f32 	%f7684, %f7682, %f7682;
	fma.rn.f32 	%f7685, %f7681, %f7681, %f7684;
	fma.rn.f32 	%f7686, %f7683, %f7683, %f7685;
	add.f32 	%f7687, %f7686, 0f24E69595;
	rsqrt.approx.f32 	%f7688, %f7687;
	mul.f32 	%f7689, %f7688, %f7688;
	mul.f32 	%f7690, %f7688, %f7689;
	mul.f32 	%f7691, %f7681, %f7680;
	fma.rn.f32 	%f7692, %f7691, %f7690, %f7672;
	mul.f32 	%f7693, %f7682, %f7680;
	fma.rn.f32 	%f7694, %f7693, %f7690, %f7674;
	mul.f32 	%f7695, %f7683, %f7680;
	fma.rn.f32 	%f7696, %f7695, %f7690, %f7676;
	ld.shared.v4.f32 	{%f7697, %f7698, %f7699, %f7700}, [_ZZ20simulate_interactionP6float4S0_fiE6others+6144];
	sub.f32 	%f7701, %f7697, %f13;
	sub.f32 	%f7702, %f7698, %f14;
	sub.f32 	%f7703, %f7699, %f15;
	mul.f32 	%f7704, %f7702, %f7702;
	fma.rn.f32 	%f7705, %f7701, %f7701, %f7704;
	fma.rn.f32 	%f7706, %f7703, %f7703, %f7705;
	add.f32 	%f7707, %f7706, 0f24E69595;
	rsqrt.approx.f32 	%f7708, %f7707;
	mul.f32 	%f7709, %f7708, %f7708;
	mul.f32 	%f7710, %f7708, %f7709;
	mul.f32 	%f7711, %f7701, %f7700;
	fma.rn.f32 	%f7712, %f7711, %f7710, %f7692;
	mul.f32 	%f7713, %f7702, %f7700;
	fma.rn.f32 	%f7714, %f7713, %f7710, %f7694;
	mul.f32 	%f7715, %f7703, %f7700;
	fma.rn.f32 	%f7716, %f7715, %f7710, %f7696;
	ld.shared.v4.f32 	{%f7717, %f7718, %f7719, %f7720}, [_ZZ20simulate_interactionP6float4S0_fiE6others+6160];
	sub.f32 	%f7721, %f7717, %f13;
	sub.f32 	%f7722, %f7718, %f14;
	sub.f32 	%f7723, %f7719, %f15;
	mul.f32 	%f7724, %f7722, %f7722;
	fma.rn.f32 	%f7725, %f7721, %f7721, %f7724;
	fma.rn.f32 	%f7726, %f7723, %f7723, %f7725;
	add.f32 	%f7727, %f7726, 0f24E69595;
	rsqrt.approx.f32 	%f7728, %f7727;
	mul.f32 	%f7729, %f7728, %f7728;
	mul.f32 	%f7730, %f7728, %f7729;
	mul.f32 	%f7731, %f7721, %f7720;
	fma.rn.f32 	%f7732, %f7731, %f7730, %f7712;
	mul.f32 	%f7733, %f7722, %f7720;
	fma.rn.f32 	%f7734, %f7733, %f7730, %f7714;
	mul.f32 	%f7735, %f7723, %f7720;
	fma.rn.f32 	%f7736, %f7735, %f7730, %f7716;
	ld.shared.v4.f32 	{%f7737, %f7738, %f7739, %f7740}, [_ZZ20simulate_interactionP6float4S0_fiE6others+6176];
	sub.f32 	%f7741, %f7737, %f13;
	sub.f32 	%f7742, %f7738, %f14;
	sub.f32 	%f7743, %f7739, %f15;
	mul.f32 	%f7744, %f7742, %f7742;
	fma.rn.f32 	%f7745, %f7741, %f7741, %f7744;
	fma.rn.f32 	%f7746, %f7743, %f7743, %f7745;
	add.f32 	%f7747, %f7746, 0f24E69595;
	rsqrt.approx.f32 	%f7748, %f7747;
	mul.f32 	%f7749, %f7748, %f7748;
	mul.f32 	%f7750, %f7748, %f7749;
	mul.f32 	%f7751, %f7741, %f7740;
	fma.rn.f32 	%f7752, %f7751, %f7750, %f7732;
	mul.f32 	%f7753, %f7742, %f7740;
	fma.rn.f32 	%f7754, %f7753, %f7750, %f7734;
	mul.f32 	%f7755, %f7743, %f7740;
	fma.rn.f32 	%f7756, %f7755, %f7750, %f7736;
	ld.shared.v4.f32 	{%f7757, %f7758, %f7759, %f7760}, [_ZZ20simulate_interactionP6float4S0_fiE6others+6192];
	sub.f32 	%f7761, %f7757, %f13;
	sub.f32 	%f7762, %f7758, %f14;
	sub.f32 	%f7763, %f7759, %f15;
	mul.f32 	%f7764, %f7762, %f7762;
	fma.rn.f32 	%f7765, %f7761, %f7761, %f7764;
	fma.rn.f32 	%f7766, %f7763, %f7763, %f7765;
	add.f32 	%f7767, %f7766, 0f24E69595;
	rsqrt.approx.f32 	%f7768, %f7767;
	mul.f32 	%f7769, %f7768, %f7768;
	mul.f32 	%f7770, %f7768, %f7769;
	mul.f32 	%f7771, %f7761, %f7760;
	fma.rn.f32 	%f7772, %f7771, %f7770, %f7752;
	mul.f32 	%f7773, %f7762, %f7760;
	fma.rn.f32 	%f7774, %f7773, %f7770, %f7754;
	mul.f32 	%f7775, %f7763, %f7760;
	fma.rn.f32 	%f7776, %f7775, %f7770, %f7756;
	ld.shared.v4.f32 	{%f7777, %f7778, %f7779, %f7780}, [_ZZ20simulate_interactionP6float4S0_fiE6others+6208];
	sub.f32 	%f7781, %f7777, %f13;
	sub.f32 	%f7782, %f7778, %f14;
	sub.f32 	%f7783, %f7779, %f15;
	mul.f32 	%f7784, %f7782, %f7782;
	fma.rn.f32 	%f7785, %f7781, %f7781, %f7784;
	fma.rn.f32 	%f7786, %f7783, %f7783, %f7785;
	add.f32 	%f7787, %f7786, 0f24E69595;
	rsqrt.approx.f32 	%f7788, %f7787;
	mul.f32 	%f7789, %f7788, %f7788;
	mul.f32 	%f7790, %f7788, %f7789;
	mul.f32 	%f7791, %f7781, %f7780;
	fma.rn.f32 	%f7792, %f7791, %f7790, %f7772;
	mul.f32 	%f7793, %f7782, %f7780;
	fma.rn.f32 	%f7794, %f7793, %f7790, %f7774;
	mul.f32 	%f7795, %f7783, %f7780;
	fma.rn.f32 	%f7796, %f7795, %f7790, %f7776;
	ld.shared.v4.f32 	{%f7797, %f7798, %f7799, %f7800}, [_ZZ20simulate_interactionP6float4S0_fiE6others+6224];
	sub.f32 	%f7801, %f7797, %f13;
	sub.f32 	%f7802, %f7798, %f14;
	sub.f32 	%f7803, %f7799, %f15;
	mul.f32 	%f7804, %f7802, %f7802;
	fma.rn.f32 	%f7805, %f7801, %f7801, %f7804;
	fma.rn.f32 	%f7806, %f7803, %f7803, %f7805;
	add.f32 	%f7807, %f7806, 0f24E69595;
	rsqrt.approx.f32 	%f7808, %f7807;
	mul.f32 	%f7809, %f7808, %f7808;
	mul.f32 	%f7810, %f7808, %f7809;
	mul.f32 	%f7811, %f7801, %f7800;
	fma.rn.f32 	%f7812, %f7811, %f7810, %f7792;
	mul.f32 	%f7813, %f7802, %f7800;
	fma.rn.f32 	%f7814, %f7813, %f7810, %f7794;
	mul.f32 	%f7815, %f7803, %f7800;
	fma.rn.f32 	%f7816, %f7815, %f7810, %f7796;
	ld.shared.v4.f32 	{%f7817, %f7818, %f7819, %f7820}, [_ZZ20simulate_interactionP6float4S0_fiE6others+6240];
	sub.f32 	%f7821, %f7817, %f13;
	sub.f32 	%f7822, %f7818, %f14;
	sub.f32 	%f7823, %f7819, %f15;
	mul.f32 	%f7824, %f7822, %f7822;
	fma.rn.f32 	%f7825, %f7821, %f7821, %f7824;
	fma.rn.f32 	%f7826, %f7823, %f7823, %f7825;
	add.f32 	%f7827, %f7826, 0f24E69595;
	rsqrt.approx.f32 	%f7828, %f7827;
	mul.f32 	%f7829, %f7828, %f7828;
	mul.f32 	%f7830, %f7828, %f7829;
	mul.f32 	%f7831, %f7821, %f7820;
	fma.rn.f32 	%f7832, %f7831, %f7830, %f7812;
	mul.f32 	%f7833, %f7822, %f7820;
	fma.rn.f32 	%f7834, %f7833, %f7830, %f7814;
	mul.f32 	%f7835, %f7823, %f7820;
	fma.rn.f32 	%f7836, %f7835, %f7830, %f7816;
	ld.shared.v4.f32 	{%f7837, %f7838, %f7839, %f7840}, [_ZZ20simulate_interactionP6float4S0_fiE6others+6256];
	sub.f32 	%f7841, %f7837, %f13;
	sub.f32 	%f7842, %f7838, %f14;
	sub.f32 	%f7843, %f7839, %f15;
	mul.f32 	%f7844, %f7842, %f7842;
	fma.rn.f32 	%f7845, %f7841, %f7841, %f7844;
	fma.rn.f32 	%f7846, %f7843, %f7843, %f7845;
	add.f32 	%f7847, %f7846, 0f24E69595;
	rsqrt.approx.f32 	%f7848, %f7847;
	mul.f32 	%f7849, %f7848, %f7848;
	mul.f32 	%f7850, %f7848, %f7849;
	mul.f32 	%f7851, %f7841, %f7840;
	fma.rn.f32 	%f7852, %f7851, %f7850, %f7832;
	mul.f32 	%f7853, %f7842, %f7840;
	fma.rn.f32 	%f7854, %f7853, %f7850, %f7834;
	mul.f32 	%f7855, %f7843, %f7840;
	fma.rn.f32 	%f7856, %f7855, %f7850, %f7836;
	ld.shared.v4.f32 	{%f7857, %f7858, %f7859, %f7860}, [_ZZ20simulate_interactionP6float4S0_fiE6others+6272];
	sub.f32 	%f7861, %f7857, %f13;
	sub.f32 	%f7862, %f7858, %f14;
	sub.f32 	%f7863, %f7859, %f15;
	mul.f32 	%f7864, %f7862, %f7862;
	fma.rn.f32 	%f7865, %f7861, %f7861, %f7864;
	fma.rn.f32 	%f7866, %f7863, %f7863, %f7865;
	add.f32 	%f7867, %f7866, 0f24E69595;
	rsqrt.approx.f32 	%f7868, %f7867;
	mul.f32 	%f7869, %f7868, %f7868;
	mul.f32 	%f7870, %f7868, %f7869;
	mul.f32 	%f7871, %f7861, %f7860;
	fma.rn.f32 	%f7872, %f7871, %f7870, %f7852;
	mul.f32 	%f7873, %f7862, %f7860;
	fma.rn.f32 	%f7874, %f7873, %f7870, %f7854;
	mul.f32 	%f7875, %f7863, %f7860;
	fma.rn.f32 	%f7876, %f7875, %f7870, %f7856;
	ld.shared.v4.f32 	{%f7877, %f7878, %f7879, %f7880}, [_ZZ20simulate_interactionP6float4S0_fiE6others+6288];
	sub.f32 	%f7881, %f7877, %f13;
	sub.f32 	%f7882, %f7878, %f14;
	sub.f32 	%f7883, %f7879, %f15;
	mul.f32 	%f7884, %f7882, %f7882;
	fma.rn.f32 	%f7885, %f7881, %f7881, %f7884;
	fma.rn.f32 	%f7886, %f7883, %f7883, %f7885;
	add.f32 	%f7887, %f7886, 0f24E69595;
	rsqrt.approx.f32 	%f7888, %f7887;
	mul.f32 	%f7889, %f7888, %f7888;
	mul.f32 	%f7890, %f7888, %f7889;
	mul.f32 	%f7891, %f7881, %f7880;
	fma.rn.f32 	%f7892, %f7891, %f7890, %f7872;
	mul.f32 	%f7893, %f7882, %f7880;
	fma.rn.f32 	%f7894, %f7893, %f7890, %f7874;
	mul.f32 	%f7895, %f7883, %f7880;
	fma.rn.f32 	%f7896, %f7895, %f7890, %f7876;
	ld.shared.v4.f32 	{%f7897, %f7898, %f7899, %f7900}, [_ZZ20simulate_interactionP6float4S0_fiE6others+6304];
	sub.f32 	%f7901, %f7897, %f13;
	sub.f32 	%f7902, %f7898, %f14;
	sub.f32 	%f7903, %f7899, %f15;
	mul.f32 	%f7904, %f7902, %f7902;
	fma.rn.f32 	%f7905, %f7901, %f7901, %f7904;
	fma.rn.f32 	%f7906, %f7903, %f7903, %f7905;
	add.f32 	%f7907, %f7906, 0f24E69595;
	rsqrt.approx.f32 	%f7908, %f7907;
	mul.f32 	%f7909, %f7908, %f7908;
	mul.f32 	%f7910, %f7908, %f7909;
	mul.f32 	%f7911, %f7901, %f7900;
	fma.rn.f32 	%f7912, %f7911, %f7910, %f7892;
	mul.f32 	%f7913, %f7902, %f7900;
	fma.rn.f32 	%f7914, %f7913, %f7910, %f7894;
	mul.f32 	%f7915, %f7903, %f7900;
	fma.rn.f32 	%f7916, %f7915, %f7910, %f7896;
	ld.shared.v4.f32 	{%f7917, %f7918, %f7919, %f7920}, [_ZZ20simulate_interactionP6float4S0_fiE6others+6320];
	sub.f32 	%f7921, %f7917, %f13;
	sub.f32 	%f7922, %f7918, %f14;
	sub.f32 	%f7923, %f7919, %f15;
	mul.f32 	%f7924, %f7922, %f7922;
	fma.rn.f32 	%f7925, %f7921, %f7921, %f7924;
	fma.rn.f32 	%f7926, %f7923, %f7923, %f7925;
	add.f32 	%f7927, %f7926, 0f24E69595;
	rsqrt.approx.f32 	%f7928, %f7927;
	mul.f32 	%f7929, %f7928, %f7928;
	mul.f32 	%f7930, %f7928, %f7929;
	mul.f32 	%f7931, %f7921, %f7920;
	fma.rn.f32 	%f7932, %f7931, %f7930, %f7912;
	mul.f32 	%f7933, %f7922, %f7920;
	fma.rn.f32 	%f7934, %f7933, %f7930, %f7914;
	mul.f32 	%f7935, %f7923, %f7920;
	fma.rn.f32 	%f7936, %f7935, %f7930, %f7916;
	ld.shared.v4.f32 	{%f7937, %f7938, %f7939, %f7940}, [_ZZ20simulate_interactionP6float4S0_fiE6others+6336];
	sub.f32 	%f7941, %f7937, %f13;
	sub.f32 	%f7942, %f7938, %f14;
	sub.f32 	%f7943, %f7939, %f15;
	mul.f32 	%f7944, %f7942, %f7942;
	fma.rn.f32 	%f7945, %f7941, %f7941, %f7944;
	fma.rn.f32 	%f7946, %f7943, %f7943, %f7945;
	add.f32 	%f7947, %f7946, 0f24E69595;
	rsqrt.approx.f32 	%f7948, %f7947;
	mul.f32 	%f7949, %f7948, %f7948;
	mul.f32 	%f7950, %f7948, %f7949;
	mul.f32 	%f7951, %f7941, %f7940;
	fma.rn.f32 	%f7952, %f7951, %f7950, %f7932;
	mul.f32 	%f7953, %f7942, %f7940;
	fma.rn.f32 	%f7954, %f7953, %f7950, %f7934;
	mul.f32 	%f7955, %f7943, %f7940;
	fma.rn.f32 	%f7956, %f7955, %f7950, %f7936;
	ld.shared.v4.f32 	{%f7957, %f7958, %f7959, %f7960}, [_ZZ20simulate_interactionP6float4S0_fiE6others+6352];
	sub.f32 	%f7961, %f7957, %f13;
	sub.f32 	%f7962, %f7958, %f14;
	sub.f32 	%f7963, %f7959, %f15;
	mul.f32 	%f7964, %f7962, %f7962;
	fma.rn.f32 	%f7965, %f7961, %f7961, %f7964;
	fma.rn.f32 	%f7966, %f7963, %f7963, %f7965;
	add.f32 	%f7967, %f7966, 0f24E69595;
	rsqrt.approx.f32 	%f7968, %f7967;
	mul.f32 	%f7969, %f7968, %f7968;
	mul.f32 	%f7970, %f7968, %f7969;
	mul.f32 	%f7971, %f7961, %f7960;
	fma.rn.f32 	%f7972, %f7971, %f7970, %f7952;
	mul.f32 	%f7973, %f7962, %f7960;
	fma.rn.f32 	%f7974, %f7973, %f7970, %f7954;
	mul.f32 	%f7975, %f7963, %f7960;
	fma.rn.f32 	%f7976, %f7975, %f7970, %f7956;
	ld.shared.v4.f32 	{%f7977, %f7978, %f7979, %f7980}, [_ZZ20simulate_interactionP6float4S0_fiE6others+6368];
	sub.f32 	%f7981, %f7977, %f13;
	sub.f32 	%f7982, %f7978, %f14;
	sub.f32 	%f7983, %f7979, %f15;
	mul.f32 	%f7984, %f7982, %f7982;
	fma.rn.f32 	%f7985, %f7981, %f7981, %f7984;
	fma.rn.f32 	%f7986, %f7983, %f7983, %f7985;
	add.f32 	%f7987, %f7986, 0f24E69595;
	rsqrt.approx.f32 	%f7988, %f7987;
	mul.f32 	%f7989, %f7988, %f7988;
	mul.f32 	%f7990, %f7988, %f7989;
	mul.f32 	%f7991, %f7981, %f7980;
	fma.rn.f32 	%f7992, %f7991, %f7990, %f7972;
	mul.f32 	%f7993, %f7982, %f7980;
	fma.rn.f32 	%f7994, %f7993, %f7990, %f7974;
	mul.f32 	%f7995, %f7983, %f7980;
	fma.rn.f32 	%f7996, %f7995, %f7990, %f7976;
	ld.shared.v4.f32 	{%f7997, %f7998, %f7999, %f8000}, [_ZZ20simulate_interactionP6float4S0_fiE6others+6384];
	sub.f32 	%f8001, %f7997, %f13;
	sub.f32 	%f8002, %f7998, %f14;
	sub.f32 	%f8003, %f7999, %f15;
	mul.f32 	%f8004, %f8002, %f8002;
	fma.rn.f32 	%f8005, %f8001, %f8001, %f8004;
	fma.rn.f32 	%f8006, %f8003, %f8003, %f8005;
	add.f32 	%f8007, %f8006, 0f24E69595;
	rsqrt.approx.f32 	%f8008, %f8007;
	mul.f32 	%f8009, %f8008, %f8008;
	mul.f32 	%f8010, %f8008, %f8009;
	mul.f32 	%f8011, %f8001, %f8000;
	fma.rn.f32 	%f8012, %f8011, %f8010, %f7992;
	mul.f32 	%f8013, %f8002, %f8000;
	fma.rn.f32 	%f8014, %f8013, %f8010, %f7994;
	mul.f32 	%f8015, %f8003, %f8000;
	fma.rn.f32 	%f8016, %f8015, %f8010, %f7996;
	ld.shared.v4.f32 	{%f8017, %f8018, %f8019, %f8020}, [_ZZ20simulate_interactionP6float4S0_fiE6others+6400];
	sub.f32 	%f8021, %f8017, %f13;
	sub.f32 	%f8022, %f8018, %f14;
	sub.f32 	%f8023, %f8019, %f15;
	mul.f32 	%f8024, %f8022, %f8022;
	fma.rn.f32 	%f8025, %f8021, %f8021, %f8024;
	fma.rn.f32 	%f8026, %f8023, %f8023, %f8025;
	add.f32 	%f8027, %f8026, 0f24E69595;
	rsqrt.approx.f32 	%f8028, %f8027;
	mul.f32 	%f8029, %f8028, %f8028;
	mul.f32 	%f8030, %f8028, %f8029;
	mul.f32 	%f8031, %f8021, %f8020;
	fma.rn.f32 	%f8032, %f8031, %f8030, %f8012;
	mul.f32 	%f8033, %f8022, %f8020;
	fma.rn.f32 	%f8034, %f8033, %f8030, %f8014;
	mul.f32 	%f8035, %f8023, %f8020;
	fma.rn.f32 	%f8036, %f8035, %f8030, %f8016;
	ld.shared.v4.f32 	{%f8037, %f8038, %f8039, %f8040}, [_ZZ20simulate_interactionP6float4S0_fiE6others+6416];
	sub.f32 	%f8041, %f8037, %f13;
	sub.f32 	%f8042, %f8038, %f14;
	sub.f32 	%f8043, %f8039, %f15;
	mul.f32 	%f8044, %f8042, %f8042;
	fma.rn.f32 	%f8045, %f8041, %f8041, %f8044;
	fma.rn.f32 	%f8046, %f8043, %f8043, %f8045;
	add.f32 	%f8047, %f8046, 0f24E69595;
	rsqrt.approx.f32 	%f8048, %f8047;
	mul.f32 	%f8049, %f8048, %f8048;
	mul.f32 	%f8050, %f8048, %f8049;
	mul.f32 	%f8051, %f8041, %f8040;
	fma.rn.f32 	%f8052, %f8051, %f8050, %f8032;
	mul.f32 	%f8053, %f8042, %f8040;
	fma.rn.f32 	%f8054, %f8053, %f8050, %f8034;
	mul.f32 	%f8055, %f8043, %f8040;
	fma.rn.f32 	%f8056, %f8055, %f8050, %f8036;
	ld.shared.v4.f32 	{%f8057, %f8058, %f8059, %f8060}, [_ZZ20simulate_interactionP6float4S0_fiE6others+6432];
	sub.f32 	%f8061, %f8057, %f13;
	sub.f32 	%f8062, %f8058, %f14;
	sub.f32 	%f8063, %f8059, %f15;
	mul.f32 	%f8064, %f8062, %f8062;
	fma.rn.f32 	%f8065, %f8061, %f8061, %f8064;
	fma.rn.f32 	%f8066, %f8063, %f8063, %f8065;
	add.f32 	%f8067, %f8066, 0f24E69595;
	rsqrt.approx.f32 	%f8068, %f8067;
	mul.f32 	%f8069, %f8068, %f8068;
	mul.f32 	%f8070, %f8068, %f8069;
	mul.f32 	%f8071, %f8061, %f8060;
	fma.rn.f32 	%f8072, %f8071, %f8070, %f8052;
	mul.f32 	%f8073, %f8062, %f8060;
	fma.rn.f32 	%f8074, %f8073, %f8070, %f8054;
	mul.f32 	%f8075, %f8063, %f8060;
	fma.rn.f32 	%f8076, %f8075, %f8070, %f8056;
	ld.shared.v4.f32 	{%f8077, %f8078, %f8079, %f8080}, [_ZZ20simulate_interactionP6float4S0_fiE6others+6448];
	sub.f32 	%f8081, %f8077, %f13;
	sub.f32 	%f8082, %f8078, %f14;
	sub.f32 	%f8083, %f8079, %f15;
	mul.f32 	%f8084, %f8082, %f8082;
	fma.rn.f32 	%f8085, %f8081, %f8081, %f8084;
	fma.rn.f32 	%f8086, %f8083, %f8083, %f8085;
	add.f32 	%f8087, %f8086, 0f24E69595;
	rsqrt.approx.f32 	%f8088, %f8087;
	mul.f32 	%f8089, %f8088, %f8088;
	mul.f32 	%f8090, %f8088, %f8089;
	mul.f32 	%f8091, %f8081, %f8080;
	fma.rn.f32 	%f8092, %f8091, %f8090, %f8072;
	mul.f32 	%f8093, %f8082, %f8080;
	fma.rn.f32 	%f8094, %f8093, %f8090, %f8074;
	mul.f32 	%f8095, %f8083, %f8080;
	fma.rn.f32 	%f8096, %f8095, %f8090, %f8076;
	ld.shared.v4.f32 	{%f8097, %f8098, %f8099, %f8100}, [_ZZ20simulate_interactionP6float4S0_fiE6others+6464];
	sub.f32 	%f8101, %f8097, %f13;
	sub.f32 	%f8102, %f8098, %f14;
	sub.f32 	%f8103, %f8099, %f15;
	mul.f32 	%f8104, %f8102, %f8102;
	fma.rn.f32 	%f8105, %f8101, %f8101, %f8104;
	fma.rn.f32 	%f8106, %f8103, %f8103, %f8105;
	add.f32 	%f8107, %f8106, 0f24E69595;
	rsqrt.approx.f32 	%f8108, %f8107;
	mul.f32 	%f8109, %f8108, %f8108;
	mul.f32 	%f8110, %f8108, %f8109;
	mul.f32 	%f8111, %f8101, %f8100;
	fma.rn.f32 	%f8112, %f8111, %f8110, %f8092;
	mul.f32 	%f8113, %f8102, %f8100;
	fma.rn.f32 	%f8114, %f8113, %f8110, %f8094;
	mul.f32 	%f8115, %f8103, %f8100;
	fma.rn.f32 	%f8116, %f8115, %f8110, %f8096;
	ld.shared.v4.f32 	{%f8117, %f8118, %f8119, %f8120}, [_ZZ20simulate_interactionP6float4S0_fiE6others+6480];
	sub.f32 	%f8121, %f8117, %f13;
	sub.f32 	%f8122, %f8118, %f14;
	sub.f32 	%f8123, %f8119, %f15;
	mul.f32 	%f8124, %f8122, %f8122;
	fma.rn.f32 	%f8125, %f8121, %f8121, %f8124;
	fma.rn.f32 	%f8126, %f8123, %f8123, %f8125;
	add.f32 	%f8127, %f8126, 0f24E69595;
	rsqrt.approx.f32 	%f8128, %f8127;
	mul.f32 	%f8129, %f8128, %f8128;
	mul.f32 	%f8130, %f8128, %f8129;
	mul.f32 	%f8131, %f8121, %f8120;
	fma.rn.f32 	%f8132, %f8131, %f8130, %f8112;
	mul.f32 	%f8133, %f8122, %f8120;
	fma.rn.f32 	%f8134, %f8133, %f8130, %f8114;
	mul.f32 	%f8135, %f8123, %f8120;
	fma.rn.f32 	%f8136, %f8135, %f8130, %f8116;
	ld.shared.v4.f32 	{%f8137, %f8138, %f8139, %f8140}, [_ZZ20simulate_interactionP6float4S0_fiE6others+6496];
	sub.f32 	%f8141, %f8137, %f13;
	sub.f32 	%f8142, %f8138, %f14;
	sub.f32 	%f8143, %f8139, %f15;
	mul.f32 	%f8144, %f8142, %f8142;
	fma.rn.f32 	%f8145, %f8141, %f8141, %f8144;
	fma.rn.f32 	%f8146, %f8143, %f8143, %f8145;
	add.f32 	%f8147, %f8146, 0f24E69595;
	rsqrt.approx.f32 	%f8148, %f8147;
	mul.f32 	%f8149, %f8148, %f8148;
	mul.f32 	%f8150, %f8148, %f8149;
	mul.f32 	%f8151, %f8141, %f8140;
	fma.rn.f32 	%f8152, %f8151, %f8150, %f8132;
	mul.f32 	%f8153, %f8142, %f8140;
	fma.rn.f32 	%f8154, %f8153, %f8150, %f8134;
	mul.f32 	%f8155, %f8143, %f8140;
	fma.rn.f32 	%f8156, %f8155, %f8150, %f8136;
	ld.shared.v4.f32 	{%f8157, %f8158, %f8159, %f8160}, [_ZZ20simulate_interactionP6float4S0_fiE6others+6512];
	sub.f32 	%f8161, %f8157, %f13;
	sub.f32 	%f8162, %f8158, %f14;
	sub.f32 	%f8163, %f8159, %f15;
	mul.f32 	%f8164, %f8162, %f8162;
	fma.rn.f32 	%f8165, %f8161, %f8161, %f8164;
	fma.rn.f32 	%f8166, %f8163, %f8163, %f8165;
	add.f32 	%f8167, %f8166, 0f24E69595;
	rsqrt.approx.f32 	%f8168, %f8167;
	mul.f32 	%f8169, %f8168, %f8168;
	mul.f32 	%f8170, %f8168, %f8169;
	mul.f32 	%f8171, %f8161, %f8160;
	fma.rn.f32 	%f8172, %f8171, %f8170, %f8152;
	mul.f32 	%f8173, %f8162, %f8160;
	fma.rn.f32 	%f8174, %f8173, %f8170, %f8154;
	mul.f32 	%f8175, %f8163, %f8160;
	fma.rn.f32 	%f8176, %f8175, %f8170, %f8156;
	ld.shared.v4.f32 	{%f8177, %f8178, %f8179, %f8180}, [_ZZ20simulate_interactionP6float4S0_fiE6others+6528];
	sub.f32 	%f8181, %f8177, %f13;
	sub.f32 	%f8182, %f8178, %f14;
	sub.f32 	%f8183, %f8179, %f15;
	mul.f32 	%f8184, %f8182, %f8182;
	fma.rn.f32 	%f8185, %f8181, %f8181, %f8184;
	fma.rn.f32 	%f8186, %f8183, %f8183, %f8185;
	add.f32 	%f8187, %f8186, 0f24E69595;
	rsqrt.approx.f32 	%f8188, %f8187;
	mul.f32 	%f8189, %f8188, %f8188;
	mul.f32 	%f8190, %f8188, %f8189;
	mul.f32 	%f8191, %f8181, %f8180;
	fma.rn.f32 	%f8192, %f8191, %f8190, %f8172;
	mul.f32 	%f8193, %f8182, %f8180;
	fma.rn.f32 	%f8194, %f8193, %f8190, %f8174;
	mul.f32 	%f8195, %f8183, %f8180;
	fma.rn.f32 	%f8196, %f8195, %f8190, %f8176;
	ld.shared.v4.f32 	{%f8197, %f8198, %f8199, %f8200}, [_ZZ20simulate_interactionP6float4S0_fiE6others+6544];
	sub.f32 	%f8201, %f8197, %f13;
	sub.f32 	%f8202, %f8198, %f14;
	sub.f32 	%f8203, %f8199, %f15;
	mul.f32 	%f8204, %f8202, %f8202;
	fma.rn.f32 	%f8205, %f8201, %f8201, %f8204;
	fma.rn.f32 	%f8206, %f8203, %f8203, %f8205;
	add.f32 	%f8207, %f8206, 0f24E69595;
	rsqrt.approx.f32 	%f8208, %f8207;
	mul.f32 	%f8209, %f8208, %f8208;
	mul.f32 	%f8210, %f8208, %f8209;
	mul.f32 	%f8211, %f8201, %f8200;
	fma.rn.f32 	%f8212, %f8211, %f8210, %f8192;
	mul.f32 	%f8213, %f8202, %f8200;
	fma.rn.f32 	%f8214, %f8213, %f8210, %f8194;
	mul.f32 	%f8215, %f8203, %f8200;
	fma.rn.f32 	%f8216, %f8215, %f8210, %f8196;
	ld.shared.v4.f32 	{%f8217, %f8218, %f8219, %f8220}, [_ZZ20simulate_interactionP6float4S0_fiE6others+6560];
	sub.f32 	%f8221, %f8217, %f13;
	sub.f32 	%f8222, %f8218, %f14;
	sub.f32 	%f8223, %f8219, %f15;
	mul.f32 	%f8224, %f8222, %f8222;
	fma.rn.f32 	%f8225, %f8221, %f8221, %f8224;
	fma.rn.f32 	%f8226, %f8223, %f8223, %f8225;
	add.f32 	%f8227, %f8226, 0f24E69595;
	rsqrt.approx.f32 	%f8228, %f8227;
	mul.f32 	%f8229, %f8228, %f8228;
	mul.f32 	%f8230, %f8228, %f8229;
	mul.f32 	%f8231, %f8221, %f8220;
	fma.rn.f32 	%f8232, %f8231, %f8230, %f8212;
	mul.f32 	%f8233, %f8222, %f8220;
	fma.rn.f32 	%f8234, %f8233, %f8230, %f8214;
	mul.f32 	%f8235, %f8223, %f8220;
	fma.rn.f32 	%f8236, %f8235, %f8230, %f8216;
	ld.shared.v4.f32 	{%f8237, %f8238, %f8239, %f8240}, [_ZZ20simulate_interactionP6float4S0_fiE6others+6576];
	sub.f32 	%f8241, %f8237, %f13;
	sub.f32 	%f8242, %f8238, %f14;
	sub.f32 	%f8243, %f8239, %f15;
	mul.f32 	%f8244, %f8242, %f8242;
	fma.rn.f32 	%f8245, %f8241, %f8241, %f8244;
	fma.rn.f32 	%f8246, %f8243, %f8243, %f8245;
	add.f32 	%f8247, %f8246, 0f24E69595;
	rsqrt.approx.f32 	%f8248, %f8247;
	mul.f32 	%f8249, %f8248, %f8248;
	mul.f32 	%f8250, %f8248, %f8249;
	mul.f32 	%f8251, %f8241, %f8240;
	fma.rn.f32 	%f8252, %f8251, %f8250, %f8232;
	mul.f32 	%f8253, %f8242, %f8240;
	fma.rn.f32 	%f8254, %f8253, %f8250, %f8234;
	mul.f32 	%f8255, %f8243, %f8240;
	fma.rn.f32 	%f8256, %f8255, %f8250, %f8236;
	ld.shared.v4.f32 	{%f8257, %f8258, %f8259, %f8260}, [_ZZ20simulate_interactionP6float4S0_fiE6others+6592];
	sub.f32 	%f8261, %f8257, %f13;
	sub.f32 	%f8262, %f8258, %f14;
	sub.f32 	%f8263, %f8259, %f15;
	mul.f32 	%f8264, %f8262, %f8262;
	fma.rn.f32 	%f8265, %f8261, %f8261, %f8264;
	fma.rn.f32 	%f8266, %f8263, %f8263, %f8265;
	add.f32 	%f8267, %f8266, 0f24E69595;
	rsqrt.approx.f32 	%f8268, %f8267;
	mul.f32 	%f8269, %f8268, %f8268;
	mul.f32 	%f8270, %f8268, %f8269;
	mul.f32 	%f8271, %f8261, %f8260;
	fma.rn.f32 	%f8272, %f8271, %f8270, %f8252;
	mul.f32 	%f8273, %f8262, %f8260;
	fma.rn.f32 	%f8274, %f8273, %f8270, %f8254;
	mul.f32 	%f8275, %f8263, %f8260;
	fma.rn.f32 	%f8276, %f8275, %f8270, %f8256;
	ld.shared.v4.f32 	{%f8277, %f8278, %f8279, %f8280}, [_ZZ20simulate_interactionP6float4S0_fiE6others+6608];
	sub.f32 	%f8281, %f8277, %f13;
	sub.f32 	%f8282, %f8278, %f14;
	sub.f32 	%f8283, %f8279, %f15;
	mul.f32 	%f8284, %f8282, %f8282;
	fma.rn.f32 	%f8285, %f8281, %f8281, %f8284;
	fma.rn.f32 	%f8286, %f8283, %f8283, %f8285;
	add.f32 	%f8287, %f8286, 0f24E69595;
	rsqrt.approx.f32 	%f8288, %f8287;
	mul.f32 	%f8289, %f8288, %f8288;
	mul.f32 	%f8290, %f8288, %f8289;
	mul.f32 	%f8291, %f8281, %f8280;
	fma.rn.f32 	%f8292, %f8291, %f8290, %f8272;
	mul.f32 	%f8293, %f8282, %f8280;
	fma.rn.f32 	%f8294, %f8293, %f8290, %f8274;
	mul.f32 	%f8295, %f8283, %f8280;
	fma.rn.f32 	%f8296, %f8295, %f8290, %f8276;
	ld.shared.v4.f32 	{%f8297, %f8298, %f8299, %f8300}, [_ZZ20simulate_interactionP6float4S0_fiE6others+6624];
	sub.f32 	%f8301, %f8297, %f13;
	sub.f32 	%f8302, %f8298, %f14;
	sub.f32 	%f8303, %f8299, %f15;
	mul.f32 	%f8304, %f8302, %f8302;
	fma.rn.f32 	%f8305, %f8301, %f8301, %f8304;
	fma.rn.f32 	%f8306, %f8303, %f8303, %f8305;
	add.f32 	%f8307, %f8306, 0f24E69595;
	rsqrt.approx.f32 	%f8308, %f8307;
	mul.f32 	%f8309, %f8308, %f8308;
	mul.f32 	%f8310, %f8308, %f8309;
	mul.f32 	%f8311, %f8301, %f8300;
	fma.rn.f32 	%f8312, %f8311, %f8310, %f8292;
	mul.f32 	%f8313, %f8302, %f8300;
	fma.rn.f32 	%f8314, %f8313, %f8310, %f8294;
	mul.f32 	%f8315, %f8303, %f8300;
	fma.rn.f32 	%f8316, %f8315, %f8310, %f8296;
	ld.shared.v4.f32 	{%f8317, %f8318, %f8319, %f8320}, [_ZZ20simulate_interactionP6float4S0_fiE6others+6640];
	sub.f32 	%f8321, %f8317, %f13;
	sub.f32 	%f8322, %f8318, %f14;
	sub.f32 	%f8323, %f8319, %f15;
	mul.f32 	%f8324, %f8322, %f8322;
	fma.rn.f32 	%f8325, %f8321, %f8321, %f8324;
	fma.rn.f32 	%f8326, %f8323, %f8323, %f8325;
	add.f32 	%f8327, %f8326, 0f24E69595;
	rsqrt.approx.f32 	%f8328, %f8327;
	mul.f32 	%f8329, %f8328, %f8328;
	mul.f32 	%f8330, %f8328, %f8329;
	mul.f32 	%f8331, %f8321, %f8320;
	fma.rn.f32 	%f8332, %f8331, %f8330, %f8312;
	mul.f32 	%f8333, %f8322, %f8320;
	fma.rn.f32 	%f8334, %f8333, %f8330, %f8314;
	mul.f32 	%f8335, %f8323, %f8320;
	fma.rn.f32 	%f8336, %f8335, %f8330, %f8316;
	ld.shared.v4.f32 	{%f8337, %f8338, %f8339, %f8340}, [_ZZ20simulate_interactionP6float4S0_fiE6others+6656];
	sub.f32 	%f8341, %f8337, %f13;
	sub.f32 	%f8342, %f8338, %f14;
	sub.f32 	%f8343, %f8339, %f15;
	mul.f32 	%f8344, %f8342, %f8342;
	fma.rn.f32 	%f8345, %f8341, %f8341, %f8344;
	fma.rn.f32 	%f8346, %f8343, %f8343, %f8345;
	add.f32 	%f8347, %f8346, 0f24E69595;
	rsqrt.approx.f32 	%f8348, %f8347;
	mul.f32 	%f8349, %f8348, %f8348;
	mul.f32 	%f8350, %f8348, %f8349;
	mul.f32 	%f8351, %f8341, %f8340;
	fma.rn.f32 	%f8352, %f8351, %f8350, %f8332;
	mul.f32 	%f8353, %f8342, %f8340;
	fma.rn.f32 	%f8354, %f8353, %f8350, %f8334;
	mul.f32 	%f8355, %f8343, %f8340;
	fma.rn.f32 	%f8356, %f8355, %f8350, %f8336;
	ld.shared.v4.f32 	{%f8357, %f8358, %f8359, %f8360}, [_ZZ20simulate_interactionP6float4S0_fiE6others+6672];
	sub.f32 	%f8361, %f8357, %f13;
	sub.f32 	%f8362, %f8358, %f14;
	sub.f32 	%f8363, %f8359, %f15;
	mul.f32 	%f8364, %f8362, %f8362;
	fma.rn.f32 	%f8365, %f8361, %f8361, %f8364;
	fma.rn.f32 	%f8366, %f8363, %f8363, %f8365;
	add.f32 	%f8367, %f8366, 0f24E69595;
	rsqrt.approx.f32 	%f8368, %f8367;
	mul.f32 	%f8369, %f8368, %f8368;
	mul.f32 	%f8370, %f8368, %f8369;
	mul.f32 	%f8371, %f8361, %f8360;
	fma.rn.f32 	%f8372, %f8371, %f8370, %f8352;
	mul.f32 	%f8373, %f8362, %f8360;
	fma.rn.f32 	%f8374, %f8373, %f8370, %f8354;
	mul.f32 	%f8375, %f8363, %f8360;
	fma.rn.f32 	%f8376, %f8375, %f8370, %f8356;
	ld.shared.v4.f32 	{%f8377, %f8378, %f8379, %f8380}, [_ZZ20simulate_interactionP6float4S0_fiE6others+6688];
	sub.f32 	%f8381, %f8377, %f13;
	sub.f32 	%f8382, %f8378, %f14;
	sub.f32 	%f8383, %f8379, %f15;
	mul.f32 	%f8384, %f8382, %f8382;
	fma.rn.f32 	%f8385, %f8381, %f8381, %f8384;
	fma.rn.f32 	%f8386, %f8383, %f8383, %f8385;
	add.f32 	%f8387, %f8386, 0f24E69595;
	rsqrt.approx.f32 	%f8388, %f8387;
	mul.f32 	%f8389, %f8388, %f8388;
	mul.f32 	%f8390, %f8388, %f8389;
	mul.f32 	%f8391, %f8381, %f8380;
	fma.rn.f32 	%f8392, %f8391, %f8390, %f8372;
	mul.f32 	%f8393, %f8382, %f8380;
	fma.rn.f32 	%f8394, %f8393, %f8390, %f8374;
	mul.f32 	%f8395, %f8383, %f8380;
	fma.rn.f32 	%f8396, %f8395, %f8390, %f8376;
	ld.shared.v4.f32 	{%f8397, %f8398, %f8399, %f8400}, [_ZZ20simulate_interactionP6float4S0_fiE6others+6704];
	sub.f32 	%f8401, %f8397, %f13;
	sub.f32 	%f8402, %f8398, %f14;
	sub.f32 	%f8403, %f8399, %f15;
	mul.f32 	%f8404, %f8402, %f8402;
	fma.rn.f32 	%f8405, %f8401, %f8401, %f8404;
	fma.rn.f32 	%f8406, %f8403, %f8403, %f8405;
	add.f32 	%f8407, %f8406, 0f24E69595;
	rsqrt.approx.f32 	%f8408, %f8407;
	mul.f32 	%f8409, %f8408, %f8408;
	mul.f32 	%f8410, %f8408, %f8409;
	mul.f32 	%f8411, %f8401, %f8400;
	fma.rn.f32 	%f8412, %f8411, %f8410, %f8392;
	mul.f32 	%f8413, %f8402, %f8400;
	fma.rn.f32 	%f8414, %f8413, %f8410, %f8394;
	mul.f32 	%f8415, %f8403, %f8400;
	fma.rn.f32 	%f8416, %f8415, %f8410, %f8396;
	ld.shared.v4.f32 	{%f8417, %f8418, %f8419, %f8420}, [_ZZ20simulate_interactionP6float4S0_fiE6others+6720];
	sub.f32 	%f8421, %f8417, %f13;
	sub.f32 	%f8422, %f8418, %f14;
	sub.f32 	%f8423, %f8419, %f15;
	mul.f32 	%f8424, %f8422, %f8422;
	fma.rn.f32 	%f8425, %f8421, %f8421, %f8424;
	fma.rn.f32 	%f8426, %f8423, %f8423, %f8425;
	add.f32 	%f8427, %f8426, 0f24E69595;
	rsqrt.approx.f32 	%f8428, %f8427;
	mul.f32 	%f8429, %f8428, %f8428;
	mul.f32 	%f8430, %f8428, %f8429;
	mul.f32 	%f8431, %f8421, %f8420;
	fma.rn.f32 	%f8432, %f8431, %f8430, %f8412;
	mul.f32 	%f8433, %f8422, %f8420;
	fma.rn.f32 	%f8434, %f8433, %f8430, %f8414;
	mul.f32 	%f8435, %f8423, %f8420;
	fma.rn.f32 	%f8436, %f8435, %f8430, %f8416;
	ld.shared.v4.f32 	{%f8437, %f8438, %f8439, %f8440}, [_ZZ20simulate_interactionP6float4S0_fiE6others+6736];
	sub.f32 	%f8441, %f8437, %f13;
	sub.f32 	%f8442, %f8438, %f14;
	sub.f32 	%f8443, %f8439, %f15;
	mul.f32 	%f8444, %f8442, %f8442;
	fma.rn.f32 	%f8445, %f8441, %f8441, %f8444;
	fma.rn.f32 	%f8446, %f8443, %f8443, %f8445;
	add.f32 	%f8447, %f8446, 0f24E69595;
	rsqrt.approx.f32 	%f8448, %f8447;
	mul.f32 	%f8449, %f8448, %f8448;
	mul.f32 	%f8450, %f8448, %f8449;
	mul.f32 	%f8451, %f8441, %f8440;
	fma.rn.f32 	%f8452, %f8451, %f8450, %f8432;
	mul.f32 	%f8453, %f8442, %f8440;
	fma.rn.f32 	%f8454, %f8453, %f8450, %f8434;
	mul.f32 	%f8455, %f8443, %f8440;
	fma.rn.f32 	%f8456, %f8455, %f8450, %f8436;
	ld.shared.v4.f32 	{%f8457, %f8458, %f8459, %f8460}, [_ZZ20simulate_interactionP6float4S0_fiE6others+6752];
	sub.f32 	%f8461, %f8457, %f13;
	sub.f32 	%f8462, %f8458, %f14;
	sub.f32 	%f8463, %f8459, %f15;
	mul.f32 	%f8464, %f8462, %f8462;
	fma.rn.f32 	%f8465, %f8461, %f8461, %f8464;
	fma.rn.f32 	%f8466, %f8463, %f8463, %f8465;
	add.f32 	%f8467, %f8466, 0f24E69595;
	rsqrt.approx.f32 	%f8468, %f8467;
	mul.f32 	%f8469, %f8468, %f8468;
	mul.f32 	%f8470, %f8468, %f8469;
	mul.f32 	%f8471, %f8461, %f8460;
	fma.rn.f32 	%f8472, %f8471, %f8470, %f8452;
	mul.f32 	%f8473, %f8462, %f8460;
	fma.rn.f32 	%f8474, %f8473, %f8470, %f8454;
	mul.f32 	%f8475, %f8463, %f8460;
	fma.rn.f32 	%f8476, %f8475, %f8470, %f8456;
	ld.shared.v4.f32 	{%f8477, %f8478, %f8479, %f8480}, [_ZZ20simulate_interactionP6float4S0_fiE6others+6768];
	sub.f32 	%f8481, %f8477, %f13;
	sub.f32 	%f8482, %f8478, %f14;
	sub.f32 	%f8483, %f8479, %f15;
	mul.f32 	%f8484, %f8482, %f8482;
	fma.rn.f32 	%f8485, %f8481, %f8481, %f8484;
	fma.rn.f32 	%f8486, %f8483, %f8483, %f8485;
	add.f32 	%f8487, %f8486, 0f24E69595;
	rsqrt.approx.f32 	%f8488, %f8487;
	mul.f32 	%f8489, %f8488, %f8488;
	mul.f32 	%f8490, %f8488, %f8489;
	mul.f32 	%f8491, %f8481, %f8480;
	fma.rn.f32 	%f8492, %f8491, %f8490, %f8472;
	mul.f32 	%f8493, %f8482, %f8480;
	fma.rn.f32 	%f8494, %f8493, %f8490, %f8474;
	mul.f32 	%f8495, %f8483, %f8480;
	fma.rn.f32 	%f8496, %f8495, %f8490, %f8476;
	ld.shared.v4.f32 	{%f8497, %f8498, %f8499, %f8500}, [_ZZ20simulate_interactionP6float4S0_fiE6others+6784];
	sub.f32 	%f8501, %f8497, %f13;
	sub.f32 	%f8502, %f8498, %f14;
	sub.f32 	%f8503, %f8499, %f15;
	mul.f32 	%f8504, %f8502, %f8502;
	fma.rn.f32 	%f8505, %f8501, %f8501, %f8504;
	fma.rn.f32 	%f8506, %f8503, %f8503, %f8505;
	add.f32 	%f8507, %f8506, 0f24E69595;
	rsqrt.approx.f32 	%f8508, %f8507;
	mul.f32 	%f8509, %f8508, %f8508;
	mul.f32 	%f8510, %f8508, %f8509;
	mul.f32 	%f8511, %f8501, %f8500;
	fma.rn.f32 	%f8512, %f8511, %f8510, %f8492;
	mul.f32 	%f8513, %f8502, %f8500;
	fma.rn.f32 	%f8514, %f8513, %f8510, %f8494;
	mul.f32 	%f8515, %f8503, %f8500;
	fma.rn.f32 	%f8516, %f8515, %f8510, %f8496;
	ld.shared.v4.f32 	{%f8517, %f8518, %f8519, %f8520}, [_ZZ20simulate_interactionP6float4S0_fiE6others+6800];
	sub.f32 	%f8521, %f8517, %f13;
	sub.f32 	%f8522, %f8518, %f14;
	sub.f32 	%f8523, %f8519, %f15;
	mul.f32 	%f8524, %f8522, %f8522;
	fma.rn.f32 	%f8525, %f8521, %f8521, %f8524;
	fma.rn.f32 	%f8526, %f8523, %f8523, %f8525;
	add.f32 	%f8527, %f8526, 0f24E69595;
	rsqrt.approx.f32 	%f8528, %f8527;
	mul.f32 	%f8529, %f8528, %f8528;
	mul.f32 	%f8530, %f8528, %f8529;
	mul.f32 	%f8531, %f8521, %f8520;
	fma.rn.f32 	%f8532, %f8531, %f8530, %f8512;
	mul.f32 	%f8533, %f8522, %f8520;
	fma.rn.f32 	%f8534, %f8533, %f8530, %f8514;
	mul.f32 	%f8535, %f8523, %f8520;
	fma.rn.f32 	%f8536, %f8535, %f8530, %f8516;
	ld.shared.v4.f32 	{%f8537, %f8538, %f8539, %f8540}, [_ZZ20simulate_interactionP6float4S0_fiE6others+6816];
	sub.f32 	%f8541, %f8537, %f13;
	sub.f32 	%f8542, %f8538, %f14;
	sub.f32 	%f8543, %f8539, %f15;
	mul.f32 	%f8544, %f8542, %f8542;
	fma.rn.f32 	%f8545, %f8541, %f8541, %f8544;
	fma.rn.f32 	%f8546, %f8543, %f8543, %f8545;
	add.f32 	%f8547, %f8546, 0f24E69595;
	rsqrt.approx.f32 	%f8548, %f8547;
	mul.f32 	%f8549, %f8548, %f8548;
	mul.f32 	%f8550, %f8548, %f8549;
	mul.f32 	%f8551, %f8541, %f8540;
	fma.rn.f32 	%f8552, %f8551, %f8550, %f8532;
	mul.f32 	%f8553, %f8542, %f8540;
	fma.rn.f32 	%f8554, %f8553, %f8550, %f8534;
	mul.f32 	%f8555, %f8543, %f8540;
	fma.rn.f32 	%f8556, %f8555, %f8550, %f8536;
	ld.shared.v4.f32 	{%f8557, %f8558, %f8559, %f8560}, [_ZZ20simulate_interactionP6float4S0_fiE6others+6832];
	sub.f32 	%f8561, %f8557, %f13;
	sub.f32 	%f8562, %f8558, %f14;
	sub.f32 	%f8563, %f8559, %f15;
	mul.f32 	%f8564, %f8562, %f8562;
	fma.rn.f32 	%f8565, %f8561, %f8561, %f8564;
	fma.rn.f32 	%f8566, %f8563, %f8563, %f8565;
	add.f32 	%f8567, %f8566, 0f24E69595;
	rsqrt.approx.f32 	%f8568, %f8567;
	mul.f32 	%f8569, %f8568, %f8568;
	mul.f32 	%f8570, %f8568, %f8569;
	mul.f32 	%f8571, %f8561, %f8560;
	fma.rn.f32 	%f8572, %f8571, %f8570, %f8552;
	mul.f32 	%f8573, %f8562, %f8560;
	fma.rn.f32 	%f8574, %f8573, %f8570, %f8554;
	mul.f32 	%f8575, %f8563, %f8560;
	fma.rn.f32 	%f8576, %f8575, %f8570, %f8556;
	ld.shared.v4.f32 	{%f8577, %f8578, %f8579, %f8580}, [_ZZ20simulate_interactionP6float4S0_fiE6others+6848];
	sub.f32 	%f8581, %f8577, %f13;
	sub.f32 	%f8582, %f8578, %f14;
	sub.f32 	%f8583, %f8579, %f15;
	mul.f32 	%f8584, %f8582, %f8582;
	fma.rn.f32 	%f8585, %f8581, %f8581, %f8584;
	fma.rn.f32 	%f8586, %f8583, %f8583, %f8585;
	add.f32 	%f8587, %f8586, 0f24E69595;
	rsqrt.approx.f32 	%f8588, %f8587;
	mul.f32 	%f8589, %f8588, %f8588;
	mul.f32 	%f8590, %f8588, %f8589;
	mul.f32 	%f8591, %f8581, %f8580;
	fma.rn.f32 	%f8592, %f8591, %f8590, %f8572;
	mul.f32 	%f8593, %f8582, %f8580;
	fma.rn.f32 	%f8594, %f8593, %f8590, %f8574;
	mul.f32 	%f8595, %f8583, %f8580;
	fma.rn.f32 	%f8596, %f8595, %f8590, %f8576;
	ld.shared.v4.f32 	{%f8597, %f8598, %f8599, %f8600}, [_ZZ20simulate_interactionP6float4S0_fiE6others+6864];
	sub.f32 	%f8601, %f8597, %f13;
	sub.f32 	%f8602, %f8598, %f14;
	sub.f32 	%f8603, %f8599, %f15;
	mul.f32 	%f8604, %f8602, %f8602;
	fma.rn.f32 	%f8605, %f8601, %f8601, %f8604;
	fma.rn.f32 	%f8606, %f8603, %f8603, %f8605;
	add.f32 	%f8607, %f8606, 0f24E69595;
	rsqrt.approx.f32 	%f8608, %f8607;
	mul.f32 	%f8609, %f8608, %f8608;
	mul.f32 	%f8610, %f8608, %f8609;
	mul.f32 	%f8611, %f8601, %f8600;
	fma.rn.f32 	%f8612, %f8611, %f8610, %f8592;
	mul.f32 	%f8613, %f8602, %f8600;
	fma.rn.f32 	%f8614, %f8613, %f8610, %f8594;
	mul.f32 	%f8615, %f8603, %f8600;
	fma.rn.f32 	%f8616, %f8615, %f8610, %f8596;
	ld.shared.v4.f32 	{%f8617, %f8618, %f8619, %f8620}, [_ZZ20simulate_interactionP6float4S0_fiE6others+6880];
	sub.f32 	%f8621, %f8617, %f13;
	sub.f32 	%f8622, %f8618, %f14;
	sub.f32 	%f8623, %f8619, %f15;
	mul.f32 	%f8624, %f8622, %f8622;
	fma.rn.f32 	%f8625, %f8621, %f8621, %f8624;
	fma.rn.f32 	%f8626, %f8623, %f8623, %f8625;
	add.f32 	%f8627, %f8626, 0f24E69595;
	rsqrt.approx.f32 	%f8628, %f8627;
	mul.f32 	%f8629, %f8628, %f8628;
	mul.f32 	%f8630, %f8628, %f8629;
	mul.f32 	%f8631, %f8621, %f8620;
	fma.rn.f32 	%f8632, %f8631, %f8630, %f8612;
	mul.f32 	%f8633, %f8622, %f8620;
	fma.rn.f32 	%f8634, %f8633, %f8630, %f8614;
	mul.f32 	%f8635, %f8623, %f8620;
	fma.rn.f32 	%f8636, %f8635, %f8630, %f8616;
	ld.shared.v4.f32 	{%f8637, %f8638, %f8639, %f8640}, [_ZZ20simulate_interactionP6float4S0_fiE6others+6896];
	sub.f32 	%f8641, %f8637, %f13;
	sub.f32 	%f8642, %f8638, %f14;
	sub.f32 	%f8643, %f8639, %f15;
	mul.f32 	%f8644, %f8642, %f8642;
	fma.rn.f32 	%f8645, %f8641, %f8641, %f8644;
	fma.rn.f32 	%f8646, %f8643, %f8643, %f8645;
	add.f32 	%f8647, %f8646, 0f24E69595;
	rsqrt.approx.f32 	%f8648, %f8647;
	mul.f32 	%f8649, %f8648, %f8648;
	mul.f32 	%f8650, %f8648, %f8649;
	mul.f32 	%f8651, %f8641, %f8640;
	fma.rn.f32 	%f8652, %f8651, %f8650, %f8632;
	mul.f32 	%f8653, %f8642, %f8640;
	fma.rn.f32 	%f8654, %f8653, %f8650, %f8634;
	mul.f32 	%f8655, %f8643, %f8640;
	fma.rn.f32 	%f8656, %f8655, %f8650, %f8636;
	ld.shared.v4.f32 	{%f8657, %f8658, %f8659, %f8660}, [_ZZ20simulate_interactionP6float4S0_fiE6others+6912];
	sub.f32 	%f8661, %f8657, %f13;
	sub.f32 	%f8662, %f8658, %f14;
	sub.f32 	%f8663, %f8659, %f15;
	mul.f32 	%f8664, %f8662, %f8662;
	fma.rn.f32 	%f8665, %f8661, %f8661, %f8664;
	fma.rn.f32 	%f8666, %f8663, %f8663, %f8665;
	add.f32 	%f8667, %f8666, 0f24E69595;
	rsqrt.approx.f32 	%f8668, %f8667;
	mul.f32 	%f8669, %f8668, %f8668;
	mul.f32 	%f8670, %f8668, %f8669;
	mul.f32 	%f8671, %f8661, %f8660;
	fma.rn.f32 	%f8672, %f8671, %f8670, %f8652;
	mul.f32 	%f8673, %f8662, %f8660;
	fma.rn.f32 	%f8674, %f8673, %f8670, %f8654;
	mul.f32 	%f8675, %f8663, %f8660;
	fma.rn.f32 	%f8676, %f8675, %f8670, %f8656;
	ld.shared.v4.f32 	{%f8677, %f8678, %f8679, %f8680}, [_ZZ20simulate_interactionP6float4S0_fiE6others+6928];
	sub.f32 	%f8681, %f8677, %f13;
	sub.f32 	%f8682, %f8678, %f14;
	sub.f32 	%f8683, %f8679, %f15;
	mul.f32 	%f8684, %f8682, %f8682;
	fma.rn.f32 	%f8685, %f8681, %f8681, %f8684;
	fma.rn.f32 	%f8686, %f8683, %f8683, %f8685;
	add.f32 	%f8687, %f8686, 0f24E69595;
	rsqrt.approx.f32 	%f8688, %f8687;
	mul.f32 	%f8689, %f8688, %f8688;
	mul.f32 	%f8690, %f8688, %f8689;
	mul.f32 	%f8691, %f8681, %f8680;
	fma.rn.f32 	%f8692, %f8691, %f8690, %f8672;
	mul.f32 	%f8693, %f8682, %f8680;
	fma.rn.f32 	%f8694, %f8693, %f8690, %f8674;
	mul.f32 	%f8695, %f8683, %f8680;
	fma.rn.f32 	%f8696, %f8695, %f8690, %f8676;
	ld.shared.v4.f32 	{%f8697, %f8698, %f8699, %f8700}, [_ZZ20simulate_interactionP6float4S0_fiE6others+6944];
	sub.f32 	%f8701, %f8697, %f13;
	sub.f32 	%f8702, %f8698, %f14;
	sub.f32 	%f8703, %f8699, %f15;
	mul.f32 	%f8704, %f8702, %f8702;
	fma.rn.f32 	%f8705, %f8701, %f8701, %f8704;
	fma.rn.f32 	%f8706, %f8703, %f8703, %f8705;
	add.f32 	%f8707, %f8706, 0f24E69595;
	rsqrt.approx.f32 	%f8708, %f8707;
	mul.f32 	%f8709, %f8708, %f8708;
	mul.f32 	%f8710, %f8708, %f8709;
	mul.f32 	%f8711, %f8701, %f8700;
	fma.rn.f32 	%f8712, %f8711, %f8710, %f8692;
	mul.f32 	%f8713, %f8702, %f8700;
	fma.rn.f32 	%f8714, %f8713, %f8710, %f8694;
	mul.f32 	%f8715, %f8703, %f8700;
	fma.rn.f32 	%f8716, %f8715, %f8710, %f8696;
	ld.shared.v4.f32 	{%f8717, %f8718, %f8719, %f8720}, [_ZZ20simulate_interactionP6float4S0_fiE6others+6960];
	sub.f32 	%f8721, %f8717, %f13;
	sub.f32 	%f8722, %f8718, %f14;
	sub.f32 	%f8723, %f8719, %f15;
	mul.f32 	%f8724, %f8722, %f8722;
	fma.rn.f32 	%f8725, %f8721, %f8721, %f8724;
	fma.rn.f32 	%f8726, %f8723, %f8723, %f8725;
	add.f32 	%f8727, %f8726, 0f24E69595;
	rsqrt.approx.f32 	%f8728, %f8727;
	mul.f32 	%f8729, %f8728, %f8728;
	mul.f32 	%f8730, %f8728, %f8729;
	mul.f32 	%f8731, %f8721, %f8720;
	fma.rn.f32 	%f8732, %f8731, %f8730, %f8712;
	mul.f32 	%f8733, %f8722, %f8720;
	fma.rn.f32 	%f8734, %f8733, %f8730, %f8714;
	mul.f32 	%f8735, %f8723, %f8720;
	fma.rn.f32 	%f8736, %f8735, %f8730, %f8716;
	ld.shared.v4.f32 	{%f8737, %f8738, %f8739, %f8740}, [_ZZ20simulate_interactionP6float4S0_fiE6others+6976];
	sub.f32 	%f8741, %f8737, %f13;
	sub.f32 	%f8742, %f8738, %f14;
	sub.f32 	%f8743, %f8739, %f15;
	mul.f32 	%f8744, %f8742, %f8742;
	fma.rn.f32 	%f8745, %f8741, %f8741, %f8744;
	fma.rn.f32 	%f8746, %f8743, %f8743, %f8745;
	add.f32 	%f8747, %f8746, 0f24E69595;
	rsqrt.approx.f32 	%f8748, %f8747;
	mul.f32 	%f8749, %f8748, %f8748;
	mul.f32 	%f8750, %f8748, %f8749;
	mul.f32 	%f8751, %f8741, %f8740;
	fma.rn.f32 	%f8752, %f8751, %f8750, %f8732;
	mul.f32 	%f8753, %f8742, %f8740;
	fma.rn.f32 	%f8754, %f8753, %f8750, %f8734;
	mul.f32 	%f8755, %f8743, %f8740;
	fma.rn.f32 	%f8756, %f8755, %f8750, %f8736;
	ld.shared.v4.f32 	{%f8757, %f8758, %f8759, %f8760}, [_ZZ20simulate_interactionP6float4S0_fiE6others+6992];
	sub.f32 	%f8761, %f8757, %f13;
	sub.f32 	%f8762, %f8758, %f14;
	sub.f32 	%f8763, %f8759, %f15;
	mul.f32 	%f8764, %f8762, %f8762;
	fma.rn.f32 	%f8765, %f8761, %f8761, %f8764;
	fma.rn.f32 	%f8766, %f8763, %f8763, %f8765;
	add.f32 	%f8767, %f8766, 0f24E69595;
	rsqrt.approx.f32 	%f8768, %f8767;
	mul.f32 	%f8769, %f8768, %f8768;
	mul.f32 	%f8770, %f8768, %f8769;
	mul.f32 	%f8771, %f8761, %f8760;
	fma.rn.f32 	%f8772, %f8771, %f8770, %f8752;
	mul.f32 	%f8773, %f8762, %f8760;
	fma.rn.f32 	%f8774, %f8773, %f8770, %f8754;
	mul.f32 	%f8775, %f8763, %f8760;
	fma.rn.f32 	%f8776, %f8775, %f8770, %f8756;
	ld.shared.v4.f32 	{%f8777, %f8778, %f8779, %f8780}, [_ZZ20simulate_interactionP6float4S0_fiE6others+7008];
	sub.f32 	%f8781, %f8777, %f13;
	sub.f32 	%f8782, %f8778, %f14;
	sub.f32 	%f8783, %f8779, %f15;
	mul.f32 	%f8784, %f8782, %f8782;
	fma.rn.f32 	%f8785, %f8781, %f8781, %f8784;
	fma.rn.f32 	%f8786, %f8783, %f8783, %f8785;
	add.f32 	%f8787, %f8786, 0f24E69595;
	rsqrt.approx.f32 	%f8788, %f8787;
	mul.f32 	%f8789, %f8788, %f8788;
	mul.f32 	%f8790, %f8788, %f8789;
	mul.f32 	%f8791, %f8781, %f8780;
	fma.rn.f32 	%f8792, %f8791, %f8790, %f8772;
	mul.f32 	%f8793, %f8782, %f8780;
	fma.rn.f32 	%f8794, %f8793, %f8790, %f8774;
	mul.f32 	%f8795, %f8783, %f8780;
	fma.rn.f32 	%f8796, %f8795, %f8790, %f8776;
	ld.shared.v4.f32 	{%f8797, %f8798, %f8799, %f8800}, [_ZZ20simulate_interactionP6float4S0_fiE6others+7024];
	sub.f32 	%f8801, %f8797, %f13;
	sub.f32 	%f8802, %f8798, %f14;
	sub.f32 	%f8803, %f8799, %f15;
	mul.f32 	%f8804, %f8802, %f8802;
	fma.rn.f32 	%f8805, %f8801, %f8801, %f8804;
	fma.rn.f32 	%f8806, %f8803, %f8803, %f8805;
	add.f32 	%f8807, %f8806, 0f24E69595;
	rsqrt.approx.f32 	%f8808, %f8807;
	mul.f32 	%f8809, %f8808, %f8808;
	mul.f32 	%f8810, %f8808, %f8809;
	mul.f32 	%f8811, %f8801, %f8800;
	fma.rn.f32 	%f8812, %f8811, %f8810, %f8792;
	mul.f32 	%f8813, %f8802, %f8800;
	fma.rn.f32 	%f8814, %f8813, %f8810, %f8794;
	mul.f32 	%f8815, %f8803, %f8800;
	fma.rn.f32 	%f8816, %f8815, %f8810, %f8796;
	ld.shared.v4.f32 	{%f8817, %f8818, %f8819, %f8820}, [_ZZ20simulate_interactionP6float4S0_fiE6others+7040];
	sub.f32 	%f8821, %f8817, %f13;
	sub.f32 	%f8822, %f8818, %f14;
	sub.f32 	%f8823, %f8819, %f15;
	mul.f32 	%f8824, %f8822, %f8822;
	fma.rn.f32 	%f8825, %f8821, %f8821, %f8824;
	fma.rn.f32 	%f8826, %f8823, %f8823, %f8825;
	add.f32 	%f8827, %f8826, 0f24E69595;
	rsqrt.approx.f32 	%f8828, %f8827;
	mul.f32 	%f8829, %f8828, %f8828;
	mul.f32 	%f8830, %f8828, %f8829;
	mul.f32 	%f8831, %f8821, %f8820;
	fma.rn.f32 	%f8832, %f8831, %f8830, %f8812;
	mul.f32 	%f8833, %f8822, %f8820;
	fma.rn.f32 	%f8834, %f8833, %f8830, %f8814;
	mul.f32 	%f8835, %f8823, %f8820;
	fma.rn.f32 	%f8836, %f8835, %f8830, %f8816;
	ld.shared.v4.f32 	{%f8837, %f8838, %f8839, %f8840}, [_ZZ20simulate_interactionP6float4S0_fiE6others+7056];
	sub.f32 	%f8841, %f8837, %f13;
	sub.f32 	%f8842, %f8838, %f14;
	sub.f32 	%f8843, %f8839, %f15;
	mul.f32 	%f8844, %f8842, %f8842;
	fma.rn.f32 	%f8845, %f8841, %f8841, %f8844;
	fma.rn.f32 	%f8846, %f8843, %f8843, %f8845;
	add.f32 	%f8847, %f8846, 0f24E69595;
	rsqrt.approx.f32 	%f8848, %f8847;
	mul.f32 	%f8849, %f8848, %f8848;
	mul.f32 	%f8850, %f8848, %f8849;
	mul.f32 	%f8851, %f8841, %f8840;
	fma.rn.f32 	%f8852, %f8851, %f8850, %f8832;
	mul.f32 	%f8853, %f8842, %f8840;
	fma.rn.f32 	%f8854, %f8853, %f8850, %f8834;
	mul.f32 	%f8855, %f8843, %f8840;
	fma.rn.f32 	%f8856, %f8855, %f8850, %f8836;
	ld.shared.v4.f32 	{%f8857, %f8858, %f8859, %f8860}, [_ZZ20simulate_interactionP6float4S0_fiE6others+7072];
	sub.f32 	%f8861, %f8857, %f13;
	sub.f32 	%f8862, %f8858, %f14;
	sub.f32 	%f8863, %f8859, %f15;
	mul.f32 	%f8864, %f8862, %f8862;
	fma.rn.f32 	%f8865, %f8861, %f8861, %f8864;
	fma.rn.f32 	%f8866, %f8863, %f8863, %f8865;
	add.f32 	%f8867, %f8866, 0f24E69595;
	rsqrt.approx.f32 	%f8868, %f8867;
	mul.f32 	%f8869, %f8868, %f8868;
	mul.f32 	%f8870, %f8868, %f8869;
	mul.f32 	%f8871, %f8861, %f8860;
	fma.rn.f32 	%f8872, %f8871, %f8870, %f8852;
	mul.f32 	%f8873, %f8862, %f8860;
	fma.rn.f32 	%f8874, %f8873, %f8870, %f8854;
	mul.f32 	%f8875, %f8863, %f8860;
	fma.rn.f32 	%f8876, %f8875, %f8870, %f8856;
	ld.shared.v4.f32 	{%f8877, %f8878, %f8879, %f8880}, [_ZZ20simulate_interactionP6float4S0_fiE6others+7088];
	sub.f32 	%f8881, %f8877, %f13;
	sub.f32 	%f8882, %f8878, %f14;
	sub.f32 	%f8883, %f8879, %f15;
	mul.f32 	%f8884, %f8882, %f8882;
	fma.rn.f32 	%f8885, %f8881, %f8881, %f8884;
	fma.rn.f32 	%f8886, %f8883, %f8883, %f8885;
	add.f32 	%f8887, %f8886, 0f24E69595;
	rsqrt.approx.f32 	%f8888, %f8887;
	mul.f32 	%f8889, %f8888, %f8888;
	mul.f32 	%f8890, %f8888, %f8889;
	mul.f32 	%f8891, %f8881, %f8880;
	fma.rn.f32 	%f8892, %f8891, %f8890, %f8872;
	mul.f32 	%f8893, %f8882, %f8880;
	fma.rn.f32 	%f8894, %f8893, %f8890, %f8874;
	mul.f32 	%f8895, %f8883, %f8880;
	fma.rn.f32 	%f8896, %f8895, %f8890, %f8876;
	ld.shared.v4.f32 	{%f8897, %f8898, %f8899, %f8900}, [_ZZ20simulate_interactionP6float4S0_fiE6others+7104];
	sub.f32 	%f8901, %f8897, %f13;
	sub.f32 	%f8902, %f8898, %f14;
	sub.f32 	%f8903, %f8899, %f15;
	mul.f32 	%f8904, %f8902, %f8902;
	fma.rn.f32 	%f8905, %f8901, %f8901, %f8904;
	fma.rn.f32 	%f8906, %f8903, %f8903, %f8905;
	add.f32 	%f8907, %f8906, 0f24E69595;
	rsqrt.approx.f32 	%f8908, %f8907;
	mul.f32 	%f8909, %f8908, %f8908;
	mul.f32 	%f8910, %f8908, %f8909;
	mul.f32 	%f8911, %f8901, %f8900;
	fma.rn.f32 	%f8912, %f8911, %f8910, %f8892;
	mul.f32 	%f8913, %f8902, %f8900;
	fma.rn.f32 	%f8914, %f8913, %f8910, %f8894;
	mul.f32 	%f8915, %f8903, %f8900;
	fma.rn.f32 	%f8916, %f8915, %f8910, %f8896;
	ld.shared.v4.f32 	{%f8917, %f8918, %f8919, %f8920}, [_ZZ20simulate_interactionP6float4S0_fiE6others+7120];
	sub.f32 	%f8921, %f8917, %f13;
	sub.f32 	%f8922, %f8918, %f14;
	sub.f32 	%f8923, %f8919, %f15;
	mul.f32 	%f8924, %f8922, %f8922;
	fma.rn.f32 	%f8925, %f8921, %f8921, %f8924;
	fma.rn.f32 	%f8926, %f8923, %f8923, %f8925;
	add.f32 	%f8927, %f8926, 0f24E69595;
	rsqrt.approx.f32 	%f8928, %f8927;
	mul.f32 	%f8929, %f8928, %f8928;
	mul.f32 	%f8930, %f8928, %f8929;
	mul.f32 	%f8931, %f8921, %f8920;
	fma.rn.f32 	%f8932, %f8931, %f8930, %f8912;
	mul.f32 	%f8933, %f8922, %f8920;
	fma.rn.f32 	%f8934, %f8933, %f8930, %f8914;
	mul.f32 	%f8935, %f8923, %f8920;
	fma.rn.f32 	%f8936, %f8935, %f8930, %f8916;
	ld.shared.v4.f32 	{%f8937, %f8938, %f8939, %f8940}, [_ZZ20simulate_interactionP6float4S0_fiE6others+7136];
	sub.f32 	%f8941, %f8937, %f13;
	sub.f32 	%f8942, %f8938, %f14;
	sub.f32 	%f8943, %f8939, %f15;
	mul.f32 	%f8944, %f8942, %f8942;
	fma.rn.f32 	%f8945, %f8941, %f8941, %f8944;
	fma.rn.f32 	%f8946, %f8943, %f8943, %f8945;
	add.f32 	%f8947, %f8946, 0f24E69595;
	rsqrt.approx.f32 	%f8948, %f8947;
	mul.f32 	%f8949, %f8948, %f8948;
	mul.f32 	%f8950, %f8948, %f8949;
	mul.f32 	%f8951, %f8941, %f8940;
	fma.rn.f32 	%f8952, %f8951, %f8950, %f8932;
	mul.f32 	%f8953, %f8942, %f8940;
	fma.rn.f32 	%f8954, %f8953, %f8950, %f8934;
	mul.f32 	%f8955, %f8943, %f8940;
	fma.rn.f32 	%f8956, %f8955, %f8950, %f8936;
	ld.shared.v4.f32 	{%f8957, %f8958, %f8959, %f8960}, [_ZZ20simulate_interactionP6float4S0_fiE6others+7152];
	sub.f32 	%f8961, %f8957, %f13;
	sub.f32 	%f8962, %f8958, %f14;
	sub.f32 	%f8963, %f8959, %f15;
	mul.f32 	%f8964, %f8962, %f8962;
	fma.rn.f32 	%f8965, %f8961, %f8961, %f8964;
	fma.rn.f32 	%f8966, %f8963, %f8963, %f8965;
	add.f32 	%f8967, %f8966, 0f24E69595;
	rsqrt.approx.f32 	%f8968, %f8967;
	mul.f32 	%f8969, %f8968, %f8968;
	mul.f32 	%f8970, %f8968, %f8969;
	mul.f32 	%f8971, %f8961, %f8960;
	fma.rn.f32 	%f8972, %f8971, %f8970, %f8952;
	mul.f32 	%f8973, %f8962, %f8960;
	fma.rn.f32 	%f8974, %f8973, %f8970, %f8954;
	mul.f32 	%f8975, %f8963, %f8960;
	fma.rn.f32 	%f8976, %f8975, %f8970, %f8956;
	ld.shared.v4.f32 	{%f8977, %f8978, %f8979, %f8980}, [_ZZ20simulate_interactionP6float4S0_fiE6others+7168];
	sub.f32 	%f8981, %f8977, %f13;
	sub.f32 	%f8982, %f8978, %f14;
	sub.f32 	%f8983, %f8979, %f15;
	mul.f32 	%f8984, %f8982, %f8982;
	fma.rn.f32 	%f8985, %f8981, %f8981, %f8984;
	fma.rn.f32 	%f8986, %f8983, %f8983, %f8985;
	add.f32 	%f8987, %f8986, 0f24E69595;
	rsqrt.approx.f32 	%f8988, %f8987;
	mul.f32 	%f8989, %f8988, %f8988;
	mul.f32 	%f8990, %f8988, %f8989;
	mul.f32 	%f8991, %f8981, %f8980;
	fma.rn.f32 	%f8992, %f8991, %f8990, %f8972;
	mul.f32 	%f8993, %f8982, %f8980;
	fma.rn.f32 	%f8994, %f8993, %f8990, %f8974;
	mul.f32 	%f8995, %f8983, %f8980;
	fma.rn.f32 	%f8996, %f8995, %f8990, %f8976;
	ld.shared.v4.f32 	{%f8997, %f8998, %f8999, %f9000}, [_ZZ20simulate_interactionP6float4S0_fiE6others+7184];
	sub.f32 	%f9001, %f8997, %f13;
	sub.f32 	%f9002, %f8998, %f14;
	sub.f32 	%f9003, %f8999, %f15;
	mul.f32 	%f9004, %f9002, %f9002;
	fma.rn.f32 	%f9005, %f9001, %f9001, %f9004;
	fma.rn.f32 	%f9006, %f9003, %f9003, %f9005;
	add.f32 	%f9007, %f9006, 0f24E69595;
	rsqrt.approx.f32 	%f9008, %f9007;
	mul.f32 	%f9009, %f9008, %f9008;
	mul.f32 	%f9010, %f9008, %f9009;
	mul.f32 	%f9011, %f9001, %f9000;
	fma.rn.f32 	%f9012, %f9011, %f9010, %f8992;
	mul.f32 	%f9013, %f9002, %f9000;
	fma.rn.f32 	%f9014, %f9013, %f9010, %f8994;
	mul.f32 	%f9015, %f9003, %f9000;
	fma.rn.f32 	%f9016, %f9015, %f9010, %f8996;
	ld.shared.v4.f32 	{%f9017, %f9018, %f9019, %f9020}, [_ZZ20simulate_interactionP6float4S0_fiE6others+7200];
	sub.f32 	%f9021, %f9017, %f13;
	sub.f32 	%f9022, %f9018, %f14;
	sub.f32 	%f9023, %f9019, %f15;
	mul.f32 	%f9024, %f9022, %f9022;
	fma.rn.f32 	%f9025, %f9021, %f9021, %f9024;
	fma.rn.f32 	%f9026, %f9023, %f9023, %f9025;
	add.f32 	%f9027, %f9026, 0f24E69595;
	rsqrt.approx.f32 	%f9028, %f9027;
	mul.f32 	%f9029, %f9028, %f9028;
	mul.f32 	%f9030, %f9028, %f9029;
	mul.f32 	%f9031, %f9021, %f9020;
	fma.rn.f32 	%f9032, %f9031, %f9030, %f9012;
	mul.f32 	%f9033, %f9022, %f9020;
	fma.rn.f32 	%f9034, %f9033, %f9030, %f9014;
	mul.f32 	%f9035, %f9023, %f9020;
	fma.rn.f32 	%f9036, %f9035, %f9030, %f9016;
	ld.shared.v4.f32 	{%f9037, %f9038, %f9039, %f9040}, [_ZZ20simulate_interactionP6float4S0_fiE6others+7216];
	sub.f32 	%f9041, %f9037, %f13;
	sub.f32 	%f9042, %f9038, %f14;
	sub.f32 	%f9043, %f9039, %f15;
	mul.f32 	%f9044, %f9042, %f9042;
	fma.rn.f32 	%f9045, %f9041, %f9041, %f9044;
	fma.rn.f32 	%f9046, %f9043, %f9043, %f9045;
	add.f32 	%f9047, %f9046, 0f24E69595;
	rsqrt.approx.f32 	%f9048, %f9047;
	mul.f32 	%f9049, %f9048, %f9048;
	mul.f32 	%f9050, %f9048, %f9049;
	mul.f32 	%f9051, %f9041, %f9040;
	fma.rn.f32 	%f9052, %f9051, %f9050, %f9032;
	mul.f32 	%f9053, %f9042, %f9040;
	fma.rn.f32 	%f9054, %f9053, %f9050, %f9034;
	mul.f32 	%f9055, %f9043, %f9040;
	fma.rn.f32 	%f9056, %f9055, %f9050, %f9036;
	ld.shared.v4.f32 	{%f9057, %f9058, %f9059, %f9060}, [_ZZ20simulate_interactionP6float4S0_fiE6others+7232];
	sub.f32 	%f9061, %f9057, %f13;
	sub.f32 	%f9062, %f9058, %f14;
	sub.f32 	%f9063, %f9059, %f15;
	mul.f32 	%f9064, %f9062, %f9062;
	fma.rn.f32 	%f9065, %f9061, %f9061, %f9064;
	fma.rn.f32 	%f9066, %f9063, %f9063, %f9065;
	add.f32 	%f9067, %f9066, 0f24E69595;
	rsqrt.approx.f32 	%f9068, %f9067;
	mul.f32 	%f9069, %f9068, %f9068;
	mul.f32 	%f9070, %f9068, %f9069;
	mul.f32 	%f9071, %f9061, %f9060;
	fma.rn.f32 	%f9072, %f9071, %f9070, %f9052;
	mul.f32 	%f9073, %f9062, %f9060;
	fma.rn.f32 	%f9074, %f9073, %f9070, %f9054;
	mul.f32 	%f9075, %f9063, %f9060;
	fma.rn.f32 	%f9076, %f9075, %f9070, %f9056;
	ld.shared.v4.f32 	{%f9077, %f9078, %f9079, %f9080}, [_ZZ20simulate_interactionP6float4S0_fiE6others+7248];
	sub.f32 	%f9081, %f9077, %f13;
	sub.f32 	%f9082, %f9078, %f14;
	sub.f32 	%f9083, %f9079, %f15;
	mul.f32 	%f9084, %f9082, %f9082;
	fma.rn.f32 	%f9085, %f9081, %f9081, %f9084;
	fma.rn.f32 	%f9086, %f9083, %f9083, %f9085;
	add.f32 	%f9087, %f9086, 0f24E69595;
	rsqrt.approx.f32 	%f9088, %f9087;
	mul.f32 	%f9089, %f9088, %f9088;
	mul.f32 	%f9090, %f9088, %f9089;
	mul.f32 	%f9091, %f9081, %f9080;
	fma.rn.f32 	%f9092, %f9091, %f9090, %f9072;
	mul.f32 	%f9093, %f9082, %f9080;
	fma.rn.f32 	%f9094, %f9093, %f9090, %f9074;
	mul.f32 	%f9095, %f9083, %f9080;
	fma.rn.f32 	%f9096, %f9095, %f9090, %f9076;
	ld.shared.v4.f32 	{%f9097, %f9098, %f9099, %f9100}, [_ZZ20simulate_interactionP6float4S0_fiE6others+7264];
	sub.f32 	%f9101, %f9097, %f13;
	sub.f32 	%f9102, %f9098, %f14;
	sub.f32 	%f9103, %f9099, %f15;
	mul.f32 	%f9104, %f9102, %f9102;
	fma.rn.f32 	%f9105, %f9101, %f9101, %f9104;
	fma.rn.f32 	%f9106, %f9103, %f9103, %f9105;
	add.f32 	%f9107, %f9106, 0f24E69595;
	rsqrt.approx.f32 	%f9108, %f9107;
	mul.f32 	%f9109, %f9108, %f9108;
	mul.f32 	%f9110, %f9108, %f9109;
	mul.f32 	%f9111, %f9101, %f9100;
	fma.rn.f32 	%f9112, %f9111, %f9110, %f9092;
	mul.f32 	%f9113, %f9102, %f9100;
	fma.rn.f32 	%f9114, %f9113, %f9110, %f9094;
	mul.f32 	%f9115, %f9103, %f9100;
	fma.rn.f32 	%f9116, %f9115, %f9110, %f9096;
	ld.shared.v4.f32 	{%f9117, %f9118, %f9119, %f9120}, [_ZZ20simulate_interactionP6float4S0_fiE6others+7280];
	sub.f32 	%f9121, %f9117, %f13;
	sub.f32 	%f9122, %f9118, %f14;
	sub.f32 	%f9123, %f9119, %f15;
	mul.f32 	%f9124, %f9122, %f9122;
	fma.rn.f32 	%f9125, %f9121, %f9121, %f9124;
	fma.rn.f32 	%f9126, %f9123, %f9123, %f9125;
	add.f32 	%f9127, %f9126, 0f24E69595;
	rsqrt.approx.f32 	%f9128, %f9127;
	mul.f32 	%f9129, %f9128, %f9128;
	mul.f32 	%f9130, %f9128, %f9129;
	mul.f32 	%f9131, %f9121, %f9120;
	fma.rn.f32 	%f9132, %f9131, %f9130, %f9112;
	mul.f32 	%f9133, %f9122, %f9120;
	fma.rn.f32 	%f9134, %f9133, %f9130, %f9114;
	mul.f32 	%f9135, %f9123, %f9120;
	fma.rn.f32 	%f9136, %f9135, %f9130, %f9116;
	ld.shared.v4.f32 	{%f9137, %f9138, %f9139, %f9140}, [_ZZ20simulate_interactionP6float4S0_fiE6others+7296];
	sub.f32 	%f9141, %f9137, %f13;
	sub.f32 	%f9142, %f9138, %f14;
	sub.f32 	%f9143, %f9139, %f15;
	mul.f32 	%f9144, %f9142, %f9142;
	fma.rn.f32 	%f9145, %f9141, %f9141, %f9144;
	fma.rn.f32 	%f9146, %f9143, %f9143, %f9145;
	add.f32 	%f9147, %f9146, 0f24E69595;
	rsqrt.approx.f32 	%f9148, %f9147;
	mul.f32 	%f9149, %f9148, %f9148;
	mul.f32 	%f9150, %f9148, %f9149;
	mul.f32 	%f9151, %f9141, %f9140;
	fma.rn.f32 	%f9152, %f9151, %f9150, %f9132;
	mul.f32 	%f9153, %f9142, %f9140;
	fma.rn.f32 	%f9154, %f9153, %f9150, %f9134;
	mul.f32 	%f9155, %f9143, %f9140;
	fma.rn.f32 	%f9156, %f9155, %f9150, %f9136;
	ld.shared.v4.f32 	{%f9157, %f9158, %f9159, %f9160}, [_ZZ20simulate_interactionP6float4S0_fiE6others+7312];
	sub.f32 	%f9161, %f9157, %f13;
	sub.f32 	%f9162, %f9158, %f14;
	sub.f32 	%f9163, %f9159, %f15;
	mul.f32 	%f9164, %f9162, %f9162;
	fma.rn.f32 	%f9165, %f9161, %f9161, %f9164;
	fma.rn.f32 	%f9166, %f9163, %f9163, %f9165;
	add.f32 	%f9167, %f9166, 0f24E69595;
	rsqrt.approx.f32 	%f9168, %f9167;
	mul.f32 	%f9169, %f9168, %f9168;
	mul.f32 	%f9170, %f9168, %f9169;
	mul.f32 	%f9171, %f9161, %f9160;
	fma.rn.f32 	%f9172, %f9171, %f9170, %f9152;
	mul.f32 	%f9173, %f9162, %f9160;
	fma.rn.f32 	%f9174, %f9173, %f9170, %f9154;
	mul.f32 	%f9175, %f9163, %f9160;
	fma.rn.f32 	%f9176, %f9175, %f9170, %f9156;
	ld.shared.v4.f32 	{%f9177, %f9178, %f9179, %f9180}, [_ZZ20simulate_interactionP6float4S0_fiE6others+7328];
	sub.f32 	%f9181, %f9177, %f13;
	sub.f32 	%f9182, %f9178, %f14;
	sub.f32 	%f9183, %f9179, %f15;
	mul.f32 	%f9184, %f9182, %f9182;
	fma.rn.f32 	%f9185, %f9181, %f9181, %f9184;
	fma.rn.f32 	%f9186, %f9183, %f9183, %f9185;
	add.f32 	%f9187, %f9186, 0f24E69595;
	rsqrt.approx.f32 	%f9188, %f9187;
	mul.f32 	%f9189, %f9188, %f9188;
	mul.f32 	%f9190, %f9188, %f9189;
	mul.f32 	%f9191, %f9181, %f9180;
	fma.rn.f32 	%f9192, %f9191, %f9190, %f9172;
	mul.f32 	%f9193, %f9182, %f9180;
	fma.rn.f32 	%f9194, %f9193, %f9190, %f9174;
	mul.f32 	%f9195, %f9183, %f9180;
	fma.rn.f32 	%f9196, %f9195, %f9190, %f9176;
	ld.shared.v4.f32 	{%f9197, %f9198, %f9199, %f9200}, [_ZZ20simulate_interactionP6float4S0_fiE6others+7344];
	sub.f32 	%f9201, %f9197, %f13;
	sub.f32 	%f9202, %f9198, %f14;
	sub.f32 	%f9203, %f9199, %f15;
	mul.f32 	%f9204, %f9202, %f9202;
	fma.rn.f32 	%f9205, %f9201, %f9201, %f9204;
	fma.rn.f32 	%f9206, %f9203, %f9203, %f9205;
	add.f32 	%f9207, %f9206, 0f24E69595;
	rsqrt.approx.f32 	%f9208, %f9207;
	mul.f32 	%f9209, %f9208, %f9208;
	mul.f32 	%f9210, %f9208, %f9209;
	mul.f32 	%f9211, %f9201, %f9200;
	fma.rn.f32 	%f9212, %f9211, %f9210, %f9192;
	mul.f32 	%f9213, %f9202, %f9200;
	fma.rn.f32 	%f9214, %f9213, %f9210, %f9194;
	mul.f32 	%f9215, %f9203, %f9200;
	fma.rn.f32 	%f9216, %f9215, %f9210, %f9196;
	ld.shared.v4.f32 	{%f9217, %f9218, %f9219, %f9220}, [_ZZ20simulate_interactionP6float4S0_fiE6others+7360];
	sub.f32 	%f9221, %f9217, %f13;
	sub.f32 	%f9222, %f9218, %f14;
	sub.f32 	%f9223, %f9219, %f15;
	mul.f32 	%f9224, %f9222, %f9222;
	fma.rn.f32 	%f9225, %f9221, %f9221, %f9224;
	fma.rn.f32 	%f9226, %f9223, %f9223, %f9225;
	add.f32 	%f9227, %f9226, 0f24E69595;
	rsqrt.approx.f32 	%f9228, %f9227;
	mul.f32 	%f9229, %f9228, %f9228;
	mul.f32 	%f9230, %f9228, %f9229;
	mul.f32 	%f9231, %f9221, %f9220;
	fma.rn.f32 	%f9232, %f9231, %f9230, %f9212;
	mul.f32 	%f9233, %f9222, %f9220;
	fma.rn.f32 	%f9234, %f9233, %f9230, %f9214;
	mul.f32 	%f9235, %f9223, %f9220;
	fma.rn.f32 	%f9236, %f9235, %f9230, %f9216;
	ld.shared.v4.f32 	{%f9237, %f9238, %f9239, %f9240}, [_ZZ20simulate_interactionP6float4S0_fiE6others+7376];
	sub.f32 	%f9241, %f9237, %f13;
	sub.f32 	%f9242, %f9238, %f14;
	sub.f32 	%f9243, %f9239, %f15;
	mul.f32 	%f9244, %f9242, %f9242;
	fma.rn.f32 	%f9245, %f9241, %f9241, %f9244;
	fma.rn.f32 	%f9246, %f9243, %f9243, %f9245;
	add.f32 	%f9247, %f9246, 0f24E69595;
	rsqrt.approx.f32 	%f9248, %f9247;
	mul.f32 	%f9249, %f9248, %f9248;
	mul.f32 	%f9250, %f9248, %f9249;
	mul.f32 	%f9251, %f9241, %f9240;
	fma.rn.f32 	%f9252, %f9251, %f9250, %f9232;
	mul.f32 	%f9253, %f9242, %f9240;
	fma.rn.f32 	%f9254, %f9253, %f9250, %f9234;
	mul.f32 	%f9255, %f9243, %f9240;
	fma.rn.f32 	%f9256, %f9255, %f9250, %f9236;
	ld.shared.v4.f32 	{%f9257, %f9258, %f9259, %f9260}, [_ZZ20simulate_interactionP6float4S0_fiE6others+7392];
	sub.f32 	%f9261, %f9257, %f13;
	sub.f32 	%f9262, %f9258, %f14;
	sub.f32 	%f9263, %f9259, %f15;
	mul.f32 	%f9264, %f9262, %f9262;
	fma.rn.f32 	%f9265, %f9261, %f9261, %f9264;
	fma.rn.f32 	%f9266, %f9263, %f9263, %f9265;
	add.f32 	%f9267, %f9266, 0f24E69595;
	rsqrt.approx.f32 	%f9268, %f9267;
	mul.f32 	%f9269, %f9268, %f9268;
	mul.f32 	%f9270, %f9268, %f9269;
	mul.f32 	%f9271, %f9261, %f9260;
	fma.rn.f32 	%f9272, %f9271, %f9270, %f9252;
	mul.f32 	%f9273, %f9262, %f9260;
	fma.rn.f32 	%f9274, %f9273, %f9270, %f9254;
	mul.f32 	%f9275, %f9263, %f9260;
	fma.rn.f32 	%f9276, %f9275, %f9270, %f9256;
	ld.shared.v4.f32 	{%f9277, %f9278, %f9279, %f9280}, [_ZZ20simulate_interactionP6float4S0_fiE6others+7408];
	sub.f32 	%f9281, %f9277, %f13;
	sub.f32 	%f9282, %f9278, %f14;
	sub.f32 	%f9283, %f9279, %f15;
	mul.f32 	%f9284, %f9282, %f9282;
	fma.rn.f32 	%f9285, %f9281, %f9281, %f9284;
	fma.rn.f32 	%f9286, %f9283, %f9283, %f9285;
	add.f32 	%f9287, %f9286, 0f24E69595;
	rsqrt.approx.f32 	%f9288, %f9287;
	mul.f32 	%f9289, %f9288, %f9288;
	mul.f32 	%f9290, %f9288, %f9289;
	mul.f32 	%f9291, %f9281, %f9280;
	fma.rn.f32 	%f9292, %f9291, %f9290, %f9272;
	mul.f32 	%f9293, %f9282, %f9280;
	fma.rn.f32 	%f9294, %f9293, %f9290, %f9274;
	mul.f32 	%f9295, %f9283, %f9280;
	fma.rn.f32 	%f9296, %f9295, %f9290, %f9276;
	ld.shared.v4.f32 	{%f9297, %f9298, %f9299, %f9300}, [_ZZ20simulate_interactionP6float4S0_fiE6others+7424];
	sub.f32 	%f9301, %f9297, %f13;
	sub.f32 	%f9302, %f9298, %f14;
	sub.f32 	%f9303, %f9299, %f15;
	mul.f32 	%f9304, %f9302, %f9302;
	fma.rn.f32 	%f9305, %f9301, %f9301, %f9304;
	fma.rn.f32 	%f9306, %f9303, %f9303, %f9305;
	add.f32 	%f9307, %f9306, 0f24E69595;
	rsqrt.approx.f32 	%f9308, %f9307;
	mul.f32 	%f9309, %f9308, %f9308;
	mul.f32 	%f9310, %f9308, %f9309;
	mul.f32 	%f9311, %f9301, %f9300;
	fma.rn.f32 	%f9312, %f9311, %f9310, %f9292;
	mul.f32 	%f9313, %f9302, %f9300;
	fma.rn.f32 	%f9314, %f9313, %f9310, %f9294;
	mul.f32 	%f9315, %f9303, %f9300;
	fma.rn.f32 	%f9316, %f9315, %f9310, %f9296;
	ld.shared.v4.f32 	{%f9317, %f9318, %f9319, %f9320}, [_ZZ20simulate_interactionP6float4S0_fiE6others+7440];
	sub.f32 	%f9321, %f9317, %f13;
	sub.f32 	%f9322, %f9318, %f14;
	sub.f32 	%f9323, %f9319, %f15;
	mul.f32 	%f9324, %f9322, %f9322;
	fma.rn.f32 	%f9325, %f9321, %f9321, %f9324;
	fma.rn.f32 	%f9326, %f9323, %f9323, %f9325;
	add.f32 	%f9327, %f9326, 0f24E69595;
	rsqrt.approx.f32 	%f9328, %f9327;
	mul.f32 	%f9329, %f9328, %f9328;
	mul.f32 	%f9330, %f9328, %f9329;
	mul.f32 	%f9331, %f9321, %f9320;
	fma.rn.f32 	%f9332, %f9331, %f9330, %f9312;
	mul.f32 	%f9333, %f9322, %f9320;
	fma.rn.f32 	%f9334, %f9333, %f9330, %f9314;
	mul.f32 	%f9335, %f9323, %f9320;
	fma.rn.f32 	%f9336, %f9335, %f9330, %f9316;
	ld.shared.v4.f32 	{%f9337, %f9338, %f9339, %f9340}, [_ZZ20simulate_interactionP6float4S0_fiE6others+7456];
	sub.f32 	%f9341, %f9337, %f13;
	sub.f32 	%f9342, %f9338, %f14;
	sub.f32 	%f9343, %f9339, %f15;
	mul.f32 	%f9344, %f9342, %f9342;
	fma.rn.f32 	%f9345, %f9341, %f9341, %f9344;
	fma.rn.f32 	%f9346, %f9343, %f9343, %f9345;
	add.f32 	%f9347, %f9346, 0f24E69595;
	rsqrt.approx.f32 	%f9348, %f9347;
	mul.f32 	%f9349, %f9348, %f9348;
	mul.f32 	%f9350, %f9348, %f9349;
	mul.f32 	%f9351, %f9341, %f9340;
	fma.rn.f32 	%f9352, %f9351, %f9350, %f9332;
	mul.f32 	%f9353, %f9342, %f9340;
	fma.rn.f32 	%f9354, %f9353, %f9350, %f9334;
	mul.f32 	%f9355, %f9343, %f9340;
	fma.rn.f32 	%f9356, %f9355, %f9350, %f9336;
	ld.shared.v4.f32 	{%f9357, %f9358, %f9359, %f9360}, [_ZZ20simulate_interactionP6float4S0_fiE6others+7472];
	sub.f32 	%f9361, %f9357, %f13;
	sub.f32 	%f9362, %f9358, %f14;
	sub.f32 	%f9363, %f9359, %f15;
	mul.f32 	%f9364, %f9362, %f9362;
	fma.rn.f32 	%f9365, %f9361, %f9361, %f9364;
	fma.rn.f32 	%f9366, %f9363, %f9363, %f9365;
	add.f32 	%f9367, %f9366, 0f24E69595;
	rsqrt.approx.f32 	%f9368, %f9367;
	mul.f32 	%f9369, %f9368, %f9368;
	mul.f32 	%f9370, %f9368, %f9369;
	mul.f32 	%f9371, %f9361, %f9360;
	fma.rn.f32 	%f9372, %f9371, %f9370, %f9352;
	mul.f32 	%f9373, %f9362, %f9360;
	fma.rn.f32 	%f9374, %f9373, %f9370, %f9354;
	mul.f32 	%f9375, %f9363, %f9360;
	fma.rn.f32 	%f9376, %f9375, %f9370, %f9356;
	ld.shared.v4.f32 	{%f9377, %f9378, %f9379, %f9380}, [_ZZ20simulate_interactionP6float4S0_fiE6others+7488];
	sub.f32 	%f9381, %f9377, %f13;
	sub.f32 	%f9382, %f9378, %f14;
	sub.f32 	%f9383, %f9379, %f15;
	mul.f32 	%f9384, %f9382, %f9382;
	fma.rn.f32 	%f9385, %f9381, %f9381, %f9384;
	fma.rn.f32 	%f9386, %f9383, %f9383, %f9385;
	add.f32 	%f9387, %f9386, 0f24E69595;
	rsqrt.approx.f32 	%f9388, %f9387;
	mul.f32 	%f9389, %f9388, %f9388;
	mul.f32 	%f9390, %f9388, %f9389;
	mul.f32 	%f9391, %f9381, %f9380;
	fma.rn.f32 	%f9392, %f9391, %f9390, %f9372;
	mul.f32 	%f9393, %f9382, %f9380;
	fma.rn.f32 	%f9394, %f9393, %f9390, %f9374;
	mul.f32 	%f9395, %f9383, %f9380;
	fma.rn.f32 	%f9396, %f9395, %f9390, %f9376;
	ld.shared.v4.f32 	{%f9397, %f9398, %f9399, %f9400}, [_ZZ20simulate_interactionP6float4S0_fiE6others+7504];
	sub.f32 	%f9401, %f9397, %f13;
	sub.f32 	%f9402, %f9398, %f14;
	sub.f32 	%f9403, %f9399, %f15;
	mul.f32 	%f9404, %f9402, %f9402;
	fma.rn.f32 	%f9405, %f9401, %f9401, %f9404;
	fma.rn.f32 	%f9406, %f9403, %f9403, %f9405;
	add.f32 	%f9407, %f9406, 0f24E69595;
	rsqrt.approx.f32 	%f9408, %f9407;
	mul.f32 	%f9409, %f9408, %f9408;
	mul.f32 	%f9410, %f9408, %f9409;
	mul.f32 	%f9411, %f9401, %f9400;
	fma.rn.f32 	%f9412, %f9411, %f9410, %f9392;
	mul.f32 	%f9413, %f9402, %f9400;
	fma.rn.f32 	%f9414, %f9413, %f9410, %f9394;
	mul.f32 	%f9415, %f9403, %f9400;
	fma.rn.f32 	%f9416, %f9415, %f9410, %f9396;
	ld.shared.v4.f32 	{%f9417, %f9418, %f9419, %f9420}, [_ZZ20simulate_interactionP6float4S0_fiE6others+7520];
	sub.f32 	%f9421, %f9417, %f13;
	sub.f32 	%f9422, %f9418, %f14;
	sub.f32 	%f9423, %f9419, %f15;
	mul.f32 	%f9424, %f9422, %f9422;
	fma.rn.f32 	%f9425, %f9421, %f9421, %f9424;
	fma.rn.f32 	%f9426, %f9423, %f9423, %f9425;
	add.f32 	%f9427, %f9426, 0f24E69595;
	rsqrt.approx.f32 	%f9428, %f9427;
	mul.f32 	%f9429, %f9428, %f9428;
	mul.f32 	%f9430, %f9428, %f9429;
	mul.f32 	%f9431, %f9421, %f9420;
	fma.rn.f32 	%f9432, %f9431, %f9430, %f9412;
	mul.f32 	%f9433, %f9422, %f9420;
	fma.rn.f32 	%f9434, %f9433, %f9430, %f9414;
	mul.f32 	%f9435, %f9423, %f9420;
	fma.rn.f32 	%f9436, %f9435, %f9430, %f9416;
	ld.shared.v4.f32 	{%f9437, %f9438, %f9439, %f9440}, [_ZZ20simulate_interactionP6float4S0_fiE6others+7536];
	sub.f32 	%f9441, %f9437, %f13;
	sub.f32 	%f9442, %f9438, %f14;
	sub.f32 	%f9443, %f9439, %f15;
	mul.f32 	%f9444, %f9442, %f9442;
	fma.rn.f32 	%f9445, %f9441, %f9441, %f9444;
	fma.rn.f32 	%f9446, %f9443, %f9443, %f9445;
	add.f32 	%f9447, %f9446, 0f24E69595;
	rsqrt.approx.f32 	%f9448, %f9447;
	mul.f32 	%f9449, %f9448, %f9448;
	mul.f32 	%f9450, %f9448, %f9449;
	mul.f32 	%f9451, %f9441, %f9440;
	fma.rn.f32 	%f9452, %f9451, %f9450, %f9432;
	mul.f32 	%f9453, %f9442, %f9440;
	fma.rn.f32 	%f9454, %f9453, %f9450, %f9434;
	mul.f32 	%f9455, %f9443, %f9440;
	fma.rn.f32 	%f9456, %f9455, %f9450, %f9436;
	ld.shared.v4.f32 	{%f9457, %f9458, %f9459, %f9460}, [_ZZ20simulate_interactionP6float4S0_fiE6others+7552];
	sub.f32 	%f9461, %f9457, %f13;
	sub.f32 	%f9462, %f9458, %f14;
	sub.f32 	%f9463, %f9459, %f15;
	mul.f32 	%f9464, %f9462, %f9462;
	fma.rn.f32 	%f9465, %f9461, %f9461, %f9464;
	fma.rn.f32 	%f9466, %f9463, %f9463, %f9465;
	add.f32 	%f9467, %f9466, 0f24E69595;
	rsqrt.approx.f32 	%f9468, %f9467;
	mul.f32 	%f9469, %f9468, %f9468;
	mul.f32 	%f9470, %f9468, %f9469;
	mul.f32 	%f9471, %f9461, %f9460;
	fma.rn.f32 	%f9472, %f9471, %f9470, %f9452;
	mul.f32 	%f9473, %f9462, %f9460;
	fma.rn.f32 	%f9474, %f9473, %f9470, %f9454;
	mul.f32 	%f9475, %f9463, %f9460;
	fma.rn.f32 	%f9476, %f9475, %f9470, %f9456;
	ld.shared.v4.f32 	{%f9477, %f9478, %f9479, %f9480}, [_ZZ20simulate_interactionP6float4S0_fiE6others+7568];
	sub.f32 	%f9481, %f9477, %f13;
	sub.f32 	%f9482, %f9478, %f14;
	sub.f32 	%f9483, %f9479, %f15;
	mul.f32 	%f9484, %f9482, %f9482;
	fma.rn.f32 	%f9485, %f9481, %f9481, %f9484;
	fma.rn.f32 	%f9486, %f9483, %f9483, %f9485;
	add.f32 	%f9487, %f9486, 0f24E69595;
	rsqrt.approx.f32 	%f9488, %f9487;
	mul.f32 	%f9489, %f9488, %f9488;
	mul.f32 	%f9490, %f9488, %f9489;
	mul.f32 	%f9491, %f9481, %f9480;
	fma.rn.f32 	%f9492, %f9491, %f9490, %f9472;
	mul.f32 	%f9493, %f9482, %f9480;
	fma.rn.f32 	%f9494, %f9493, %f9490, %f9474;
	mul.f32 	%f9495, %f9483, %f9480;
	fma.rn.f32 	%f9496, %f9495, %f9490, %f9476;
	ld.shared.v4.f32 	{%f9497, %f9498, %f9499, %f9500}, [_ZZ20simulate_interactionP6float4S0_fiE6others+7584];
	sub.f32 	%f9501, %f9497, %f13;
	sub.f32 	%f9502, %f9498, %f14;
	sub.f32 	%f9503, %f9499, %f15;
	mul.f32 	%f9504, %f9502, %f9502;
	fma.rn.f32 	%f9505, %f9501, %f9501, %f9504;
	fma.rn.f32 	%f9506, %f9503, %f9503, %f9505;
	add.f32 	%f9507, %f9506, 0f24E69595;
	rsqrt.approx.f32 	%f9508, %f9507;
	mul.f32 	%f9509, %f9508, %f9508;
	mul.f32 	%f9510, %f9508, %f9509;
	mul.f32 	%f9511, %f9501, %f9500;
	fma.rn.f32 	%f9512, %f9511, %f9510, %f9492;
	mul.f32 	%f9513, %f9502, %f9500;
	fma.rn.f32 	%f9514, %f9513, %f9510, %f9494;
	mul.f32 	%f9515, %f9503, %f9500;
	fma.rn.f32 	%f9516, %f9515, %f9510, %f9496;
	ld.shared.v4.f32 	{%f9517, %f9518, %f9519, %f9520}, [_ZZ20simulate_interactionP6float4S0_fiE6others+7600];
	sub.f32 	%f9521, %f9517, %f13;
	sub.f32 	%f9522, %f9518, %f14;
	sub.f32 	%f9523, %f9519, %f15;
	mul.f32 	%f9524, %f9522, %f9522;
	fma.rn.f32 	%f9525, %f9521, %f9521, %f9524;
	fma.rn.f32 	%f9526, %f9523, %f9523, %f9525;
	add.f32 	%f9527, %f9526, 0f24E69595;
	rsqrt.approx.f32 	%f9528, %f9527;
	mul.f32 	%f9529, %f9528, %f9528;
	mul.f32 	%f9530, %f9528, %f9529;
	mul.f32 	%f9531, %f9521, %f9520;
	fma.rn.f32 	%f9532, %f9531, %f9530, %f9512;
	mul.f32 	%f9533, %f9522, %f9520;
	fma.rn.f32 	%f9534, %f9533, %f9530, %f9514;
	mul.f32 	%f9535, %f9523, %f9520;
	fma.rn.f32 	%f9536, %f9535, %f9530, %f9516;
	ld.shared.v4.f32 	{%f9537, %f9538, %f9539, %f9540}, [_ZZ20simulate_interactionP6float4S0_fiE6others+7616];
	sub.f32 	%f9541, %f9537, %f13;
	sub.f32 	%f9542, %f9538, %f14;
	sub.f32 	%f9543, %f9539, %f15;
	mul.f32 	%f9544, %f9542, %f9542;
	fma.rn.f32 	%f9545, %f9541, %f9541, %f9544;
	fma.rn.f32 	%f9546, %f9543, %f9543, %f9545;
	add.f32 	%f9547, %f9546, 0f24E69595;
	rsqrt.approx.f32 	%f9548, %f9547;
	mul.f32 	%f9549, %f9548, %f9548;
	mul.f32 	%f9550, %f9548, %f9549;
	mul.f32 	%f9551, %f9541, %f9540;
	fma.rn.f32 	%f9552, %f9551, %f9550, %f9532;
	mul.f32 	%f9553, %f9542, %f9540;
	fma.rn.f32 	%f9554, %f9553, %f9550, %f9534;
	mul.f32 	%f9555, %f9543, %f9540;
	fma.rn.f32 	%f9556, %f9555, %f9550, %f9536;
	ld.shared.v4.f32 	{%f9557, %f9558, %f9559, %f9560}, [_ZZ20simulate_interactionP6float4S0_fiE6others+7632];
	sub.f32 	%f9561, %f9557, %f13;
	sub.f32 	%f9562, %f9558, %f14;
	sub.f32 	%f9563, %f9559, %f15;
	mul.f32 	%f9564, %f9562, %f9562;
	fma.rn.f32 	%f9565, %f9561, %f9561, %f9564;
	fma.rn.f32 	%f9566, %f9563, %f9563, %f9565;
	add.f32 	%f9567, %f9566, 0f24E69595;
	rsqrt.approx.f32 	%f9568, %f9567;
	mul.f32 	%f9569, %f9568, %f9568;
	mul.f32 	%f9570, %f9568, %f9569;
	mul.f32 	%f9571, %f9561, %f9560;
	fma.rn.f32 	%f9572, %f9571, %f9570, %f9552;
	mul.f32 	%f9573, %f9562, %f9560;
	fma.rn.f32 	%f9574, %f9573, %f9570, %f9554;
	mul.f32 	%f9575, %f9563, %f9560;
	fma.rn.f32 	%f9576, %f9575, %f9570, %f9556;
	ld.shared.v4.f32 	{%f9577, %f9578, %f9579, %f9580}, [_ZZ20simulate_interactionP6float4S0_fiE6others+7648];
	sub.f32 	%f9581, %f9577, %f13;
	sub.f32 	%f9582, %f9578, %f14;
	sub.f32 	%f9583, %f9579, %f15;
	mul.f32 	%f9584, %f9582, %f9582;
	fma.rn.f32 	%f9585, %f9581, %f9581, %f9584;
	fma.rn.f32 	%f9586, %f9583, %f9583, %f9585;
	add.f32 	%f9587, %f9586, 0f24E69595;
	rsqrt.approx.f32 	%f9588, %f9587;
	mul.f32 	%f9589, %f9588, %f9588;
	mul.f32 	%f9590, %f9588, %f9589;
	mul.f32 	%f9591, %f9581, %f9580;
	fma.rn.f32 	%f9592, %f9591, %f9590, %f9572;
	mul.f32 	%f9593, %f9582, %f9580;
	fma.rn.f32 	%f9594, %f9593, %f9590, %f9574;
	mul.f32 	%f9595, %f9583, %f9580;
	fma.rn.f32 	%f9596, %f9595, %f9590, %f9576;
	ld.shared.v4.f32 	{%f9597, %f9598, %f9599, %f9600}, [_ZZ20simulate_interactionP6float4S0_fiE6others+7664];
	sub.f32 	%f9601, %f9597, %f13;
	sub.f32 	%f9602, %f9598, %f14;
	sub.f32 	%f9603, %f9599, %f15;
	mul.f32 	%f9604, %f9602, %f9602;
	fma.rn.f32 	%f9605, %f9601, %f9601, %f9604;
	fma.rn.f32 	%f9606, %f9603, %f9603, %f9605;
	add.f32 	%f9607, %f9606, 0f24E69595;
	rsqrt.approx.f32 	%f9608, %f9607;
	mul.f32 	%f9609, %f9608, %f9608;
	mul.f32 	%f9610, %f9608, %f9609;
	mul.f32 	%f9611, %f9601, %f9600;
	fma.rn.f32 	%f9612, %f9611, %f9610, %f9592;
	mul.f32 	%f9613, %f9602, %f9600;
	fma.rn.f32 	%f9614, %f9613, %f9610, %f9594;
	mul.f32 	%f9615, %f9603, %f9600;
	fma.rn.f32 	%f9616, %f9615, %f9610, %f9596;
	ld.shared.v4.f32 	{%f9617, %f9618, %f9619, %f9620}, [_ZZ20simulate_interactionP6float4S0_fiE6others+7680];
	sub.f32 	%f9621, %f9617, %f13;
	sub.f32 	%f9622, %f9618, %f14;
	sub.f32 	%f9623, %f9619, %f15;
	mul.f32 	%f9624, %f9622, %f9622;
	fma.rn.f32 	%f9625, %f9621, %f9621, %f9624;
	fma.rn.f32 	%f9626, %f9623, %f9623, %f9625;
	add.f32 	%f9627, %f9626, 0f24E69595;
	rsqrt.approx.f32 	%f9628, %f9627;
	mul.f32 	%f9629, %f9628, %f9628;
	mul.f32 	%f9630, %f9628, %f9629;
	mul.f32 	%f9631, %f9621, %f9620;
	fma.rn.f32 	%f9632, %f9631, %f9630, %f9612;
	mul.f32 	%f9633, %f9622, %f9620;
	fma.rn.f32 	%f9634, %f9633, %f9630, %f9614;
	mul.f32 	%f9635, %f9623, %f9620;
	fma.rn.f32 	%f9636, %f9635, %f9630, %f9616;
	ld.shared.v4.f32 	{%f9637, %f9638, %f9639, %f9640}, [_ZZ20simulate_interactionP6float4S0_fiE6others+7696];
	sub.f32 	%f9641, %f9637, %f13;
	sub.f32 	%f9642, %f9638, %f14;
	sub.f32 	%f9643, %f9639, %f15;
	mul.f32 	%f9644, %f9642, %f9642;
	fma.rn.f32 	%f9645, %f9641, %f9641, %f9644;
	fma.rn.f32 	%f9646, %f9643, %f9643, %f9645;
	add.f32 	%f9647, %f9646, 0f24E69595;
	rsqrt.approx.f32 	%f9648, %f9647;
	mul.f32 	%f9649, %f9648, %f9648;
	mul.f32 	%f9650, %f9648, %f9649;
	mul.f32 	%f9651, %f9641, %f9640;
	fma.rn.f32 	%f9652, %f9651, %f9650, %f9632;
	mul.f32 	%f9653, %f9642, %f9640;
	fma.rn.f32 	%f9654, %f9653, %f9650, %f9634;
	mul.f32 	%f9655, %f9643, %f9640;
	fma.rn.f32 	%f9656, %f9655, %f9650, %f9636;
	ld.shared.v4.f32 	{%f9657, %f9658, %f9659, %f9660}, [_ZZ20simulate_interactionP6float4S0_fiE6others+7712];
	sub.f32 	%f9661, %f9657, %f13;
	sub.f32 	%f9662, %f9658, %f14;
	sub.f32 	%f9663, %f9659, %f15;
	mul.f32 	%f9664, %f9662, %f9662;
	fma.rn.f32 	%f9665, %f9661, %f9661, %f9664;
	fma.rn.f32 	%f9666, %f9663, %f9663, %f9665;
	add.f32 	%f9667, %f9666, 0f24E69595;
	rsqrt.approx.f32 	%f9668, %f9667;
	mul.f32 	%f9669, %f9668, %f9668;
	mul.f32 	%f9670, %f9668, %f9669;
	mul.f32 	%f9671, %f9661, %f9660;
	fma.rn.f32 	%f9672, %f9671, %f9670, %f9652;
	mul.f32 	%f9673, %f9662, %f9660;
	fma.rn.f32 	%f9674, %f9673, %f9670, %f9654;
	mul.f32 	%f9675, %f9663, %f9660;
	fma.rn.f32 	%f9676, %f9675, %f9670, %f9656;
	ld.shared.v4.f32 	{%f9677, %f9678, %f9679, %f9680}, [_ZZ20simulate_interactionP6float4S0_fiE6others+7728];
	sub.f32 	%f9681, %f9677, %f13;
	sub.f32 	%f9682, %f9678, %f14;
	sub.f32 	%f9683, %f9679, %f15;
	mul.f32 	%f9684, %f9682, %f9682;
	fma.rn.f32 	%f9685, %f9681, %f9681, %f9684;
	fma.rn.f32 	%f9686, %f9683, %f9683, %f9685;
	add.f32 	%f9687, %f9686, 0f24E69595;
	rsqrt.approx.f32 	%f9688, %f9687;
	mul.f32 	%f9689, %f9688, %f9688;
	mul.f32 	%f9690, %f9688, %f9689;
	mul.f32 	%f9691, %f9681, %f9680;
	fma.rn.f32 	%f9692, %f9691, %f9690, %f9672;
	mul.f32 	%f9693, %f9682, %f9680;
	fma.rn.f32 	%f9694, %f9693, %f9690, %f9674;
	mul.f32 	%f9695, %f9683, %f9680;
	fma.rn.f32 	%f9696, %f9695, %f9690, %f9676;
	ld.shared.v4.f32 	{%f9697, %f9698, %f9699, %f9700}, [_ZZ20simulate_interactionP6float4S0_fiE6others+7744];
	sub.f32 	%f9701, %f9697, %f13;
	sub.f32 	%f9702, %f9698, %f14;
	sub.f32 	%f9703, %f9699, %f15;
	mul.f32 	%f9704, %f9702, %f9702;
	fma.rn.f32 	%f9705, %f9701, %f9701, %f9704;
	fma.rn.f32 	%f9706, %f9703, %f9703, %f9705;
	add.f32 	%f9707, %f9706, 0f24E69595;
	rsqrt.approx.f32 	%f9708, %f9707;
	mul.f32 	%f9709, %f9708, %f9708;
	mul.f32 	%f9710, %f9708, %f9709;
	mul.f32 	%f9711, %f9701, %f9700;
	fma.rn.f32 	%f9712, %f9711, %f9710, %f9692;
	mul.f32 	%f9713, %f9702, %f9700;
	fma.rn.f32 	%f9714, %f9713, %f9710, %f9694;
	mul.f32 	%f9715, %f9703, %f9700;
	fma.rn.f32 	%f9716, %f9715, %f9710, %f9696;
	ld.shared.v4.f32 	{%f9717, %f9718, %f9719, %f9720}, [_ZZ20simulate_interactionP6float4S0_fiE6others+7760];
	sub.f32 	%f9721, %f9717, %f13;
	sub.f32 	%f9722, %f9718, %f14;
	sub.f32 	%f9723, %f9719, %f15;
	mul.f32 	%f9724, %f9722, %f9722;
	fma.rn.f32 	%f9725, %f9721, %f9721, %f9724;
	fma.rn.f32 	%f9726, %f9723, %f9723, %f9725;
	add.f32 	%f9727, %f9726, 0f24E69595;
	rsqrt.approx.f32 	%f9728, %f9727;
	mul.f32 	%f9729, %f9728, %f9728;
	mul.f32 	%f9730, %f9728, %f9729;
	mul.f32 	%f9731, %f9721, %f9720;
	fma.rn.f32 	%f9732, %f9731, %f9730, %f9712;
	mul.f32 	%f9733, %f9722, %f9720;
	fma.rn.f32 	%f9734, %f9733, %f9730, %f9714;
	mul.f32 	%f9735, %f9723, %f9720;
	fma.rn.f32 	%f9736, %f9735, %f9730, %f9716;
	ld.shared.v4.f32 	{%f9737, %f9738, %f9739, %f9740}, [_ZZ20simulate_interactionP6float4S0_fiE6others+7776];
	sub.f32 	%f9741, %f9737, %f13;
	sub.f32 	%f9742, %f9738, %f14;
	sub.f32 	%f9743, %f9739, %f15;
	mul.f32 	%f9744, %f9742, %f9742;
	fma.rn.f32 	%f9745, %f9741, %f9741, %f9744;
	fma.rn.f32 	%f9746, %f9743, %f9743, %f9745;
	add.f32 	%f9747, %f9746, 0f24E69595;
	rsqrt.approx.f32 	%f9748, %f9747;
	mul.f32 	%f9749, %f9748, %f9748;
	mul.f32 	%f9750, %f9748, %f9749;
	mul.f32 	%f9751, %f9741, %f9740;
	fma.rn.f32 	%f9752, %f9751, %f9750, %f9732;
	mul.f32 	%f9753, %f9742, %f9740;
	fma.rn.f32 	%f9754, %f9753, %f9750, %f9734;
	mul.f32 	%f9755, %f9743, %f9740;
	fma.rn.f32 	%f9756, %f9755, %f9750, %f9736;
	ld.shared.v4.f32 	{%f9757, %f9758, %f9759, %f9760}, [_ZZ20simulate_interactionP6float4S0_fiE6others+7792];
	sub.f32 	%f9761, %f9757, %f13;
	sub.f32 	%f9762, %f9758, %f14;
	sub.f32 	%f9763, %f9759, %f15;
	mul.f32 	%f9764, %f9762, %f9762;
	fma.rn.f32 	%f9765, %f9761, %f9761, %f9764;
	fma.rn.f32 	%f9766, %f9763, %f9763, %f9765;
	add.f32 	%f9767, %f9766, 0f24E69595;
	rsqrt.approx.f32 	%f9768, %f9767;
	mul.f32 	%f9769, %f9768, %f9768;
	mul.f32 	%f9770, %f9768, %f9769;
	mul.f32 	%f9771, %f9761, %f9760;
	fma.rn.f32 	%f9772, %f9771, %f9770, %f9752;
	mul.f32 	%f9773, %f9762, %f9760;
	fma.rn.f32 	%f9774, %f9773, %f9770, %f9754;
	mul.f32 	%f9775, %f9763, %f9760;
	fma.rn.f32 	%f9776, %f9775, %f9770, %f9756;
	ld.shared.v4.f32 	{%f9777, %f9778, %f9779, %f9780}, [_ZZ20simulate_interactionP6float4S0_fiE6others+7808];
	sub.f32 	%f9781, %f9777, %f13;
	sub.f32 	%f9782, %f9778, %f14;
	sub.f32 	%f9783, %f9779, %f15;
	mul.f32 	%f9784, %f9782, %f9782;
	fma.rn.f32 	%f9785, %f9781, %f9781, %f9784;
	fma.rn.f32 	%f9786, %f9783, %f9783, %f9785;
	add.f32 	%f9787, %f9786, 0f24E69595;
	rsqrt.approx.f32 	%f9788, %f9787;
	mul.f32 	%f9789, %f9788, %f9788;
	mul.f32 	%f9790, %f9788, %f9789;
	mul.f32 	%f9791, %f9781, %f9780;
	fma.rn.f32 	%f9792, %f9791, %f9790, %f9772;
	mul.f32 	%f9793, %f9782, %f9780;
	fma.rn.f32 	%f9794, %f9793, %f9790, %f9774;
	mul.f32 	%f9795, %f9783, %f9780;
	fma.rn.f32 	%f9796, %f9795, %f9790, %f9776;
	ld.shared.v4.f32 	{%f9797, %f9798, %f9799, %f9800}, [_ZZ20simulate_interactionP6float4S0_fiE6others+7824];
	sub.f32 	%f9801, %f9797, %f13;
	sub.f32 	%f9802, %f9798, %f14;
	sub.f32 	%f9803, %f9799, %f15;
	mul.f32 	%f9804, %f9802, %f9802;
	fma.rn.f32 	%f9805, %f9801, %f9801, %f9804;
	fma.rn.f32 	%f9806, %f9803, %f9803, %f9805;
	add.f32 	%f9807, %f9806, 0f24E69595;
	rsqrt.approx.f32 	%f9808, %f9807;
	mul.f32 	%f9809, %f9808, %f9808;
	mul.f32 	%f9810, %f9808, %f9809;
	mul.f32 	%f9811, %f9801, %f9800;
	fma.rn.f32 	%f9812, %f9811, %f9810, %f9792;
	mul.f32 	%f9813, %f9802, %f9800;
	fma.rn.f32 	%f9814, %f9813, %f9810, %f9794;
	mul.f32 	%f9815, %f9803, %f9800;
	fma.rn.f32 	%f9816, %f9815, %f9810, %f9796;
	ld.shared.v4.f32 	{%f9817, %f9818, %f9819, %f9820}, [_ZZ20simulate_interactionP6float4S0_fiE6others+7840];
	sub.f32 	%f9821, %f9817, %f13;
	sub.f32 	%f9822, %f9818, %f14;
	sub.f32 	%f9823, %f9819, %f15;
	mul.f32 	%f9824, %f9822, %f9822;
	fma.rn.f32 	%f9825, %f9821, %f9821, %f9824;
	fma.rn.f32 	%f9826, %f9823, %f9823, %f9825;
	add.f32 	%f9827, %f9826, 0f24E69595;
	rsqrt.approx.f32 	%f9828, %f9827;
	mul.f32 	%f9829, %f9828, %f9828;
	mul.f32 	%f9830, %f9828, %f9829;
	mul.f32 	%f9831, %f9821, %f9820;
	fma.rn.f32 	%f9832, %f9831, %f9830, %f9812;
	mul.f32 	%f9833, %f9822, %f9820;
	fma.rn.f32 	%f9834, %f9833, %f9830, %f9814;
	mul.f32 	%f9835, %f9823, %f9820;
	fma.rn.f32 	%f9836, %f9835, %f9830, %f9816;
	ld.shared.v4.f32 	{%f9837, %f9838, %f9839, %f9840}, [_ZZ20simulate_interactionP6float4S0_fiE6others+7856];
	sub.f32 	%f9841, %f9837, %f13;
	sub.f32 	%f9842, %f9838, %f14;
	sub.f32 	%f9843, %f9839, %f15;
	mul.f32 	%f9844, %f9842, %f9842;
	fma.rn.f32 	%f9845, %f9841, %f9841, %f9844;
	fma.rn.f32 	%f9846, %f9843, %f9843, %f9845;
	add.f32 	%f9847, %f9846, 0f24E69595;
	rsqrt.approx.f32 	%f9848, %f9847;
	mul.f32 	%f9849, %f9848, %f9848;
	mul.f32 	%f9850, %f9848, %f9849;
	mul.f32 	%f9851, %f9841, %f9840;
	fma.rn.f32 	%f9852, %f9851, %f9850, %f9832;
	mul.f32 	%f9853, %f9842, %f9840;
	fma.rn.f32 	%f9854, %f9853, %f9850, %f9834;
	mul.f32 	%f9855, %f9843, %f9840;
	fma.rn.f32 	%f9856, %f9855, %f9850, %f9836;
	ld.shared.v4.f32 	{%f9857, %f9858, %f9859, %f9860}, [_ZZ20simulate_interactionP6float4S0_fiE6others+7872];
	sub.f32 	%f9861, %f9857, %f13;
	sub.f32 	%f9862, %f9858, %f14;
	sub.f32 	%f9863, %f9859, %f15;
	mul.f32 	%f9864, %f9862, %f9862;
	fma.rn.f32 	%f9865, %f9861, %f9861, %f9864;
	fma.rn.f32 	%f9866, %f9863, %f9863, %f9865;
	add.f32 	%f9867, %f9866, 0f24E69595;
	rsqrt.approx.f32 	%f9868, %f9867;
	mul.f32 	%f9869, %f9868, %f9868;
	mul.f32 	%f9870, %f9868, %f9869;
	mul.f32 	%f9871, %f9861, %f9860;
	fma.rn.f32 	%f9872, %f9871, %f9870, %f9852;
	mul.f32 	%f9873, %f9862, %f9860;
	fma.rn.f32 	%f9874, %f9873, %f9870, %f9854;
	mul.f32 	%f9875, %f9863, %f9860;
	fma.rn.f32 	%f9876, %f9875, %f9870, %f9856;
	ld.shared.v4.f32 	{%f9877, %f9878, %f9879, %f9880}, [_ZZ20simulate_interactionP6float4S0_fiE6others+7888];
	sub.f32 	%f9881, %f9877, %f13;
	sub.f32 	%f9882, %f9878, %f14;
	sub.f32 	%f9883, %f9879, %f15;
	mul.f32 	%f9884, %f9882, %f9882;
	fma.rn.f32 	%f9885, %f9881, %f9881, %f9884;
	fma.rn.f32 	%f9886, %f9883, %f9883, %f9885;
	add.f32 	%f9887, %f9886, 0f24E69595;
	rsqrt.approx.f32 	%f9888, %f9887;
	mul.f32 	%f9889, %f9888, %f9888;
	mul.f32 	%f9890, %f9888, %f9889;
	mul.f32 	%f9891, %f9881, %f9880;
	fma.rn.f32 	%f9892, %f9891, %f9890, %f9872;
	mul.f32 	%f9893, %f9882, %f9880;
	fma.rn.f32 	%f9894, %f9893, %f9890, %f9874;
	mul.f32 	%f9895, %f9883, %f9880;
	fma.rn.f32 	%f9896, %f9895, %f9890, %f9876;
	ld.shared.v4.f32 	{%f9897, %f9898, %f9899, %f9900}, [_ZZ20simulate_interactionP6float4S0_fiE6others+7904];
	sub.f32 	%f9901, %f9897, %f13;
	sub.f32 	%f9902, %f9898, %f14;
	sub.f32 	%f9903, %f9899, %f15;
	mul.f32 	%f9904, %f9902, %f9902;
	fma.rn.f32 	%f9905, %f9901, %f9901, %f9904;
	fma.rn.f32 	%f9906, %f9903, %f9903, %f9905;
	add.f32 	%f9907, %f9906, 0f24E69595;
	rsqrt.approx.f32 	%f9908, %f9907;
	mul.f32 	%f9909, %f9908, %f9908;
	mul.f32 	%f9910, %f9908, %f9909;
	mul.f32 	%f9911, %f9901, %f9900;
	fma.rn.f32 	%f9912, %f9911, %f9910, %f9892;
	mul.f32 	%f9913, %f9902, %f9900;
	fma.rn.f32 	%f9914, %f9913, %f9910, %f9894;
	mul.f32 	%f9915, %f9903, %f9900;
	fma.rn.f32 	%f9916, %f9915, %f9910, %f9896;
	ld.shared.v4.f32 	{%f9917, %f9918, %f9919, %f9920}, [_ZZ20simulate_interactionP6float4S0_fiE6others+7920];
	sub.f32 	%f9921, %f9917, %f13;
	sub.f32 	%f9922, %f9918, %f14;
	sub.f32 	%f9923, %f9919, %f15;
	mul.f32 	%f9924, %f9922, %f9922;
	fma.rn.f32 	%f9925, %f9921, %f9921, %f9924;
	fma.rn.f32 	%f9926, %f9923, %f9923, %f9925;
	add.f32 	%f9927, %f9926, 0f24E69595;
	rsqrt.approx.f32 	%f9928, %f9927;
	mul.f32 	%f9929, %f9928, %f9928;
	mul.f32 	%f9930, %f9928, %f9929;
	mul.f32 	%f9931, %f9921, %f9920;
	fma.rn.f32 	%f9932, %f9931, %f9930, %f9912;
	mul.f32 	%f9933, %f9922, %f9920;
	fma.rn.f32 	%f9934, %f9933, %f9930, %f9914;
	mul.f32 	%f9935, %f9923, %f9920;
	fma.rn.f32 	%f9936, %f9935, %f9930, %f9916;
	ld.shared.v4.f32 	{%f9937, %f9938, %f9939, %f9940}, [_ZZ20simulate_interactionP6float4S0_fiE6others+7936];
	sub.f32 	%f9941, %f9937, %f13;
	sub.f32 	%f9942, %f9938, %f14;
	sub.f32 	%f9943, %f9939, %f15;
	mul.f32 	%f9944, %f9942, %f9942;
	fma.rn.f32 	%f9945, %f9941, %f9941, %f9944;
	fma.rn.f32 	%f9946, %f9943, %f9943, %f9945;
	add.f32 	%f9947, %f9946, 0f24E69595;
	rsqrt.approx.f32 	%f9948, %f9947;
	mul.f32 	%f9949, %f9948, %f9948;
	mul.f32 	%f9950, %f9948, %f9949;
	mul.f32 	%f9951, %f9941, %f9940;
	fma.rn.f32 	%f9952, %f9951, %f9950, %f9932;
	mul.f32 	%f9953, %f9942, %f9940;
	fma.rn.f32 	%f9954, %f9953, %f9950, %f9934;
	mul.f32 	%f9955, %f9943, %f9940;
	fma.rn.f32 	%f9956, %f9955, %f9950, %f9936;
	ld.shared.v4.f32 	{%f9957, %f9958, %f9959, %f9960}, [_ZZ20simulate_interactionP6float4S0_fiE6others+7952];
	sub.f32 	%f9961, %f9957, %f13;
	sub.f32 	%f9962, %f9958, %f14;
	sub.f32 	%f9963, %f9959, %f15;
	mul.f32 	%f9964, %f9962, %f9962;
	fma.rn.f32 	%f9965, %f9961, %f9961, %f9964;
	fma.rn.f32 	%f9966, %f9963, %f9963, %f9965;
	add.f32 	%f9967, %f9966, 0f24E69595;
	rsqrt.approx.f32 	%f9968, %f9967;
	mul.f32 	%f9969, %f9968, %f9968;
	mul.f32 	%f9970, %f9968, %f9969;
	mul.f32 	%f9971, %f9961, %f9960;
	fma.rn.f32 	%f9972, %f9971, %f9970, %f9952;
	mul.f32 	%f9973, %f9962, %f9960;
	fma.rn.f32 	%f9974, %f9973, %f9970, %f9954;
	mul.f32 	%f9975, %f9963, %f9960;
	fma.rn.f32 	%f9976, %f9975, %f9970, %f9956;
	ld.shared.v4.f32 	{%f9977, %f9978, %f9979, %f9980}, [_ZZ20simulate_interactionP6float4S0_fiE6others+7968];
	sub.f32 	%f9981, %f9977, %f13;
	sub.f32 	%f9982, %f9978, %f14;
	sub.f32 	%f9983, %f9979, %f15;
	mul.f32 	%f9984, %f9982, %f9982;
	fma.rn.f32 	%f9985, %f9981, %f9981, %f9984;
	fma.rn.f32 	%f9986, %f9983, %f9983, %f9985;
	add.f32 	%f9987, %f9986, 0f24E69595;
	rsqrt.approx.f32 	%f9988, %f9987;
	mul.f32 	%f9989, %f9988, %f9988;
	mul.f32 	%f9990, %f9988, %f9989;
	mul.f32 	%f9991, %f9981, %f9980;
	fma.rn.f32 	%f9992, %f9991, %f9990, %f9972;
	mul.f32 	%f9993, %f9982, %f9980;
	fma.rn.f32 	%f9994, %f9993, %f9990, %f9974;
	mul.f32 	%f9995, %f9983, %f9980;
	fma.rn.f32 	%f9996, %f9995, %f9990, %f9976;
	ld.shared.v4.f32 	{%f9997, %f9998, %f9999, %f10000}, [_ZZ20simulate_interactionP6float4S0_fiE6others+7984];
	sub.f32 	%f10001, %f9997, %f13;
	sub.f32 	%f10002, %f9998, %f14;
	sub.f32 	%f10003, %f9999, %f15;
	mul.f32 	%f10004, %f10002, %f10002;
	fma.rn.f32 	%f10005, %f10001, %f10001, %f10004;
	fma.rn.f32 	%f10006, %f10003, %f10003, %f10005;
	add.f32 	%f10007, %f10006, 0f24E69595;
	rsqrt.approx.f32 	%f10008, %f10007;
	mul.f32 	%f10009, %f10008, %f10008;
	mul.f32 	%f10010, %f10008, %f10009;
	mul.f32 	%f10011, %f10001, %f10000;
	fma.rn.f32 	%f10012, %f10011, %f10010, %f9992;
	mul.f32 	%f10013, %f10002, %f10000;
	fma.rn.f32 	%f10014, %f10013, %f10010, %f9994;
	mul.f32 	%f10015, %f10003, %f10000;
	fma.rn.f32 	%f10016, %f10015, %f10010, %f9996;
	ld.shared.v4.f32 	{%f10017, %f10018, %f10019, %f10020}, [_ZZ20simulate_interactionP6float4S0_fiE6others+8000];
	sub.f32 	%f10021, %f10017, %f13;
	sub.f32 	%f10022, %f10018, %f14;
	sub.f32 	%f10023, %f10019, %f15;
	mul.f32 	%f10024, %f10022, %f10022;
	fma.rn.f32 	%f10025, %f10021, %f10021, %f10024;
	fma.rn.f32 	%f10026, %f10023, %f10023, %f10025;
	add.f32 	%f10027, %f10026, 0f24E69595;
	rsqrt.approx.f32 	%f10028, %f10027;
	mul.f32 	%f10029, %f10028, %f10028;
	mul.f32 	%f10030, %f10028, %f10029;
	mul.f32 	%f10031, %f10021, %f10020;
	fma.rn.f32 	%f10032, %f10031, %f10030, %f10012;
	mul.f32 	%f10033, %f10022, %f10020;
	fma.rn.f32 	%f10034, %f10033, %f10030, %f10014;
	mul.f32 	%f10035, %f10023, %f10020;
	fma.rn.f32 	%f10036, %f10035, %f10030, %f10016;
	ld.shared.v4.f32 	{%f10037, %f10038, %f10039, %f10040}, [_ZZ20simulate_interactionP6float4S0_fiE6others+8016];
	sub.f32 	%f10041, %f10037, %f13;
	sub.f32 	%f10042, %f10038, %f14;
	sub.f32 	%f10043, %f10039, %f15;
	mul.f32 	%f10044, %f10042, %f10042;
	fma.rn.f32 	%f10045, %f10041, %f10041, %f10044;
	fma.rn.f32 	%f10046, %f10043, %f10043, %f10045;
	add.f32 	%f10047, %f10046, 0f24E69595;
	rsqrt.approx.f32 	%f10048, %f10047;
	mul.f32 	%f10049, %f10048, %f10048;
	mul.f32 	%f10050, %f10048, %f10049;
	mul.f32 	%f10051, %f10041, %f10040;
	fma.rn.f32 	%f10052, %f10051, %f10050, %f10032;
	mul.f32 	%f10053, %f10042, %f10040;
	fma.rn.f32 	%f10054, %f10053, %f10050, %f10034;
	mul.f32 	%f10055, %f10043, %f10040;
	fma.rn.f32 	%f10056, %f10055, %f10050, %f10036;
	ld.shared.v4.f32 	{%f10057, %f10058, %f10059, %f10060}, [_ZZ20simulate_interactionP6float4S0_fiE6others+8032];
	sub.f32 	%f10061, %f10057, %f13;
	sub.f32 	%f10062, %f10058, %f14;
	sub.f32 	%f10063, %f10059, %f15;
	mul.f32 	%f10064, %f10062, %f10062;
	fma.rn.f32 	%f10065, %f10061, %f10061, %f10064;
	fma.rn.f32 	%f10066, %f10063, %f10063, %f10065;
	add.f32 	%f10067, %f10066, 0f24E69595;
	rsqrt.approx.f32 	%f10068, %f10067;
	mul.f32 	%f10069, %f10068, %f10068;
	mul.f32 	%f10070, %f10068, %f10069;
	mul.f32 	%f10071, %f10061, %f10060;
	fma.rn.f32 	%f10072, %f10071, %f10070, %f10052;
	mul.f32 	%f10073, %f10062, %f10060;
	fma.rn.f32 	%f10074, %f10073, %f10070, %f10054;
	mul.f32 	%f10075, %f10063, %f10060;
	fma.rn.f32 	%f10076, %f10075, %f10070, %f10056;
	ld.shared.v4.f32 	{%f10077, %f10078, %f10079, %f10080}, [_ZZ20simulate_interactionP6float4S0_fiE6others+8048];
	sub.f32 	%f10081, %f10077, %f13;
	sub.f32 	%f10082, %f10078, %f14;
	sub.f32 	%f10083, %f10079, %f15;
	mul.f32 	%f10084, %f10082, %f10082;
	fma.rn.f32 	%f10085, %f10081, %f10081, %f10084;
	fma.rn.f32 	%f10086, %f10083, %f10083, %f10085;
	add.f32 	%f10087, %f10086, 0f24E69595;
	rsqrt.approx.f32 	%f10088, %f10087;
	mul.f32 	%f10089, %f10088, %f10088;
	mul.f32 	%f10090, %f10088, %f10089;
	mul.f32 	%f10091, %f10081, %f10080;
	fma.rn.f32 	%f10092, %f10091, %f10090, %f10072;
	mul.f32 	%f10093, %f10082, %f10080;
	fma.rn.f32 	%f10094, %f10093, %f10090, %f10074;
	mul.f32 	%f10095, %f10083, %f10080;
	fma.rn.f32 	%f10096, %f10095, %f10090, %f10076;
	ld.shared.v4.f32 	{%f10097, %f10098, %f10099, %f10100}, [_ZZ20simulate_interactionP6float4S0_fiE6others+8064];
	sub.f32 	%f10101, %f10097, %f13;
	sub.f32 	%f10102, %f10098, %f14;
	sub.f32 	%f10103, %f10099, %f15;
	mul.f32 	%f10104, %f10102, %f10102;
	fma.rn.f32 	%f10105, %f10101, %f10101, %f10104;
	fma.rn.f32 	%f10106, %f10103, %f10103, %f10105;
	add.f32 	%f10107, %f10106, 0f24E69595;
	rsqrt.approx.f32 	%f10108, %f10107;
	mul.f32 	%f10109, %f10108, %f10108;
	mul.f32 	%f10110, %f10108, %f10109;
	mul.f32 	%f10111, %f10101, %f10100;
	fma.rn.f32 	%f10112, %f10111, %f10110, %f10092;
	mul.f32 	%f10113, %f10102, %f10100;
	fma.rn.f32 	%f10114, %f10113, %f10110, %f10094;
	mul.f32 	%f10115, %f10103, %f10100;
	fma.rn.f32 	%f10116, %f10115, %f10110, %f10096;
	ld.shared.v4.f32 	{%f10117, %f10118, %f10119, %f10120}, [_ZZ20simulate_interactionP6float4S0_fiE6others+8080];
	sub.f32 	%f10121, %f10117, %f13;
	sub.f32 	%f10122, %f10118, %f14;
	sub.f32 	%f10123, %f10119, %f15;
	mul.f32 	%f10124, %f10122, %f10122;
	fma.rn.f32 	%f10125, %f10121, %f10121, %f10124;
	fma.rn.f32 	%f10126, %f10123, %f10123, %f10125;
	add.f32 	%f10127, %f10126, 0f24E69595;
	rsqrt.approx.f32 	%f10128, %f10127;
	mul.f32 	%f10129, %f10128, %f10128;
	mul.f32 	%f10130, %f10128, %f10129;
	mul.f32 	%f10131, %f10121, %f10120;
	fma.rn.f32 	%f10132, %f10131, %f10130, %f10112;
	mul.f32 	%f10133, %f10122, %f10120;
	fma.rn.f32 	%f10134, %f10133, %f10130, %f10114;
	mul.f32 	%f10135, %f10123, %f10120;
	fma.rn.f32 	%f10136, %f10135, %f10130, %f10116;
	ld.shared.v4.f32 	{%f10137, %f10138, %f10139, %f10140}, [_ZZ20simulate_interactionP6float4S0_fiE6others+8096];
	sub.f32 	%f10141, %f10137, %f13;
	sub.f32 	%f10142, %f10138, %f14;
	sub.f32 	%f10143, %f10139, %f15;
	mul.f32 	%f10144, %f10142, %f10142;
	fma.rn.f32 	%f10145, %f10141, %f10141, %f10144;
	fma.rn.f32 	%f10146, %f10143, %f10143, %f10145;
	add.f32 	%f10147, %f10146, 0f24E69595;
	rsqrt.approx.f32 	%f10148, %f10147;
	mul.f32 	%f10149, %f10148, %f10148;
	mul.f32 	%f10150, %f10148, %f10149;
	mul.f32 	%f10151, %f10141, %f10140;
	fma.rn.f32 	%f10152, %f10151, %f10150, %f10132;
	mul.f32 	%f10153, %f10142, %f10140;
	fma.rn.f32 	%f10154, %f10153, %f10150, %f10134;
	mul.f32 	%f10155, %f10143, %f10140;
	fma.rn.f32 	%f10156, %f10155, %f10150, %f10136;
	ld.shared.v4.f32 	{%f10157, %f10158, %f10159, %f10160}, [_ZZ20simulate_interactionP6float4S0_fiE6others+8112];
	sub.f32 	%f10161, %f10157, %f13;
	sub.f32 	%f10162, %f10158, %f14;
	sub.f32 	%f10163, %f10159, %f15;
	mul.f32 	%f10164, %f10162, %f10162;
	fma.rn.f32 	%f10165, %f10161, %f10161, %f10164;
	fma.rn.f32 	%f10166, %f10163, %f10163, %f10165;
	add.f32 	%f10167, %f10166, 0f24E69595;
	rsqrt.approx.f32 	%f10168, %f10167;
	mul.f32 	%f10169, %f10168, %f10168;
	mul.f32 	%f10170, %f10168, %f10169;
	mul.f32 	%f10171, %f10161, %f10160;
	fma.rn.f32 	%f10172, %f10171, %f10170, %f10152;
	mul.f32 	%f10173, %f10162, %f10160;
	fma.rn.f32 	%f10174, %f10173, %f10170, %f10154;
	mul.f32 	%f10175, %f10163, %f10160;
	fma.rn.f32 	%f10176, %f10175, %f10170, %f10156;
	ld.shared.v4.f32 	{%f10177, %f10178, %f10179, %f10180}, [_ZZ20simulate_interactionP6float4S0_fiE6others+8128];
	sub.f32 	%f10181, %f10177, %f13;
	sub.f32 	%f10182, %f10178, %f14;
	sub.f32 	%f10183, %f10179, %f15;
	mul.f32 	%f10184, %f10182, %f10182;
	fma.rn.f32 	%f10185, %f10181, %f10181, %f10184;
	fma.rn.f32 	%f10186, %f10183, %f10183, %f10185;
	add.f32 	%f10187, %f10186, 0f24E69595;
	rsqrt.approx.f32 	%f10188, %f10187;
	mul.f32 	%f10189, %f10188, %f10188;
	mul.f32 	%f10190, %f10188, %f10189;
	mul.f32 	%f10191, %f10181, %f10180;
	fma.rn.f32 	%f10192, %f10191, %f10190, %f10172;
	mul.f32 	%f10193, %f10182, %f10180;
	fma.rn.f32 	%f10194, %f10193, %f10190, %f10174;
	mul.f32 	%f10195, %f10183, %f10180;
	fma.rn.f32 	%f10196, %f10195, %f10190, %f10176;
	ld.shared.v4.f32 	{%f10197, %f10198, %f10199, %f10200}, [_ZZ20simulate_interactionP6float4S0_fiE6others+8144];
	sub.f32 	%f10201, %f10197, %f13;
	sub.f32 	%f10202, %f10198, %f14;
	sub.f32 	%f10203, %f10199, %f15;
	mul.f32 	%f10204, %f10202, %f10202;
	fma.rn.f32 	%f10205, %f10201, %f10201, %f10204;
	fma.rn.f32 	%f10206, %f10203, %f10203, %f10205;
	add.f32 	%f10207, %f10206, 0f24E69595;
	rsqrt.approx.f32 	%f10208, %f10207;
	mul.f32 	%f10209, %f10208, %f10208;
	mul.f32 	%f10210, %f10208, %f10209;
	mul.f32 	%f10211, %f10201, %f10200;
	fma.rn.f32 	%f10212, %f10211, %f10210, %f10192;
	mul.f32 	%f10213, %f10202, %f10200;
	fma.rn.f32 	%f10214, %f10213, %f10210, %f10194;
	mul.f32 	%f10215, %f10203, %f10200;
	fma.rn.f32 	%f10216, %f10215, %f10210, %f10196;
	ld.shared.v4.f32 	{%f10217, %f10218, %f10219, %f10220}, [_ZZ20simulate_interactionP6float4S0_fiE6others+8160];
	sub.f32 	%f10221, %f10217, %f13;
	sub.f32 	%f10222, %f10218, %f14;
	sub.f32 	%f10223, %f10219, %f15;
	mul.f32 	%f10224, %f10222, %f10222;
	fma.rn.f32 	%f10225, %f10221, %f10221, %f10224;
	fma.rn.f32 	%f10226, %f10223, %f10223, %f10225;
	add.f32 	%f10227, %f10226, 0f24E69595;
	rsqrt.approx.f32 	%f10228, %f10227;
	mul.f32 	%f10229, %f10228, %f10228;
	mul.f32 	%f10230, %f10228, %f10229;
	mul.f32 	%f10231, %f10221, %f10220;
	fma.rn.f32 	%f10232, %f10231, %f10230, %f10212;
	mul.f32 	%f10233, %f10222, %f10220;
	fma.rn.f32 	%f10234, %f10233, %f10230, %f10214;
	mul.f32 	%f10235, %f10223, %f10220;
	fma.rn.f32 	%f10236, %f10235, %f10230, %f10216;
	ld.shared.v4.f32 	{%f10237, %f10238, %f10239, %f10240}, [_ZZ20simulate_interactionP6float4S0_fiE6others+8176];
	sub.f32 	%f10241, %f10237, %f13;
	sub.f32 	%f10242, %f10238, %f14;
	sub.f32 	%f10243, %f10239, %f15;
	mul.f32 	%f10244, %f10242, %f10242;
	fma.rn.f32 	%f10245, %f10241, %f10241, %f10244;
	fma.rn.f32 	%f10246, %f10243, %f10243, %f10245;
	add.f32 	%f10247, %f10246, 0f24E69595;
	rsqrt.approx.f32 	%f10248, %f10247;
	mul.f32 	%f10249, %f10248, %f10248;
	mul.f32 	%f10250, %f10248, %f10249;
	mul.f32 	%f10251, %f10241, %f10240;
	fma.rn.f32 	%f10252, %f10251, %f10250, %f10232;
	mul.f32 	%f10253, %f10242, %f10240;
	fma.rn.f32 	%f10254, %f10253, %f10250, %f10234;
	mul.f32 	%f10255, %f10243, %f10240;
	fma.rn.f32 	%f10256, %f10255, %f10250, %f10236;
	ld.shared.v4.f32 	{%f10257, %f10258, %f10259, %f10260}, [_ZZ20simulate_interactionP6float4S0_fiE6others+8192];
	sub.f32 	%f10261, %f10257, %f13;
	sub.f32 	%f10262, %f10258, %f14;
	sub.f32 	%f10263, %f10259, %f15;
	mul.f32 	%f10264, %f10262, %f10262;
	fma.rn.f32 	%f10265, %f10261, %f10261, %f10264;
	fma.rn.f32 	%f10266, %f10263, %f10263, %f10265;
	add.f32 	%f10267, %f10266, 0f24E69595;
	rsqrt.approx.f32 	%f10268, %f10267;
	mul.f32 	%f10269, %f10268, %f10268;
	mul.f32 	%f10270, %f10268, %f10269;
	mul.f32 	%f10271, %f10261, %f10260;
	fma.rn.f32 	%f10272, %f10271, %f10270, %f10252;
	mul.f32 	%f10273, %f10262, %f10260;
	fma.rn.f32 	%f10274, %f10273, %f10270, %f10254;
	mul.f32 	%f10275, %f10263, %f10260;
	fma.rn.f32 	%f10276, %f10275, %f10270, %f10256;
	ld.shared.v4.f32 	{%f10277, %f10278, %f10279, %f10280}, [_ZZ20simulate_interactionP6float4S0_fiE6others+8208];
	sub.f32 	%f10281, %f10277, %f13;
	sub.f32 	%f10282, %f10278, %f14;
	sub.f32 	%f10283, %f10279, %f15;
	mul.f32 	%f10284, %f10282, %f10282;
	fma.rn.f32 	%f10285, %f10281, %f10281, %f10284;
	fma.rn.f32 	%f10286, %f10283, %f10283, %f10285;
	add.f32 	%f10287, %f10286, 0f24E69595;
	rsqrt.approx.f32 	%f10288, %f10287;
	mul.f32 	%f10289, %f10288, %f10288;
	mul.f32 	%f10290, %f10288, %f10289;
	mul.f32 	%f10291, %f10281, %f10280;
	fma.rn.f32 	%f10292, %f10291, %f10290, %f10272;
	mul.f32 	%f10293, %f10282, %f10280;
	fma.rn.f32 	%f10294, %f10293, %f10290, %f10274;
	mul.f32 	%f10295, %f10283, %f10280;
	fma.rn.f32 	%f10296, %f10295, %f10290, %f10276;
	ld.shared.v4.f32 	{%f10297, %f10298, %f10299, %f10300}, [_ZZ20simulate_interactionP6float4S0_fiE6others+8224];
	sub.f32 	%f10301, %f10297, %f13;
	sub.f32 	%f10302, %f10298, %f14;
	sub.f32 	%f10303, %f10299, %f15;
	mul.f32 	%f10304, %f10302, %f10302;
	fma.rn.f32 	%f10305, %f10301, %f10301, %f10304;
	fma.rn.f32 	%f10306, %f10303, %f10303, %f10305;
	add.f32 	%f10307, %f10306, 0f24E69595;
	rsqrt.approx.f32 	%f10308, %f10307;
	mul.f32 	%f10309, %f10308, %f10308;
	mul.f32 	%f10310, %f10308, %f10309;
	mul.f32 	%f10311, %f10301, %f10300;
	fma.rn.f32 	%f10312, %f10311, %f10310, %f10292;
	mul.f32 	%f10313, %f10302, %f10300;
	fma.rn.f32 	%f10314, %f10313, %f10310, %f10294;
	mul.f32 	%f10315, %f10303, %f10300;
	fma.rn.f32 	%f10316, %f10315, %f10310, %f10296;
	ld.shared.v4.f32 	{%f10317, %f10318, %f10319, %f10320}, [_ZZ20simulate_interactionP6float4S0_fiE6others+8240];
	sub.f32 	%f10321, %f10317, %f13;
	sub.f32 	%f10322, %f10318, %f14;
	sub.f32 	%f10323, %f10319, %f15;
	mul.f32 	%f10324, %f10322, %f10322;
	fma.rn.f32 	%f10325, %f10321, %f10321, %f10324;
	fma.rn.f32 	%f10326, %f10323, %f10323, %f10325;
	add.f32 	%f10327, %f10326, 0f24E69595;
	rsqrt.approx.f32 	%f10328, %f10327;
	mul.f32 	%f10329, %f10328, %f10328;
	mul.f32 	%f10330, %f10328, %f10329;
	mul.f32 	%f10331, %f10321, %f10320;
	fma.rn.f32 	%f10332, %f10331, %f10330, %f10312;
	mul.f32 	%f10333, %f10322, %f10320;
	fma.rn.f32 	%f10334, %f10333, %f10330, %f10314;
	mul.f32 	%f10335, %f10323, %f10320;
	fma.rn.f32 	%f10336, %f10335, %f10330, %f10316;
	ld.shared.v4.f32 	{%f10337, %f10338, %f10339, %f10340}, [_ZZ20simulate_interactionP6float4S0_fiE6others+8256];
	sub.f32 	%f10341, %f10337, %f13;
	sub.f32 	%f10342, %f10338, %f14;
	sub.f32 	%f10343, %f10339, %f15;
	mul.f32 	%f10344, %f10342, %f10342;
	fma.rn.f32 	%f10345, %f10341, %f10341, %f10344;
	fma.rn.f32 	%f10346, %f10343, %f10343, %f10345;
	add.f32 	%f10347, %f10346, 0f24E69595;
	rsqrt.approx.f32 	%f10348, %f10347;
	mul.f32 	%f10349, %f10348, %f10348;
	mul.f32 	%f10350, %f10348, %f10349;
	mul.f32 	%f10351, %f10341, %f10340;
	fma.rn.f32 	%f10352, %f10351, %f10350, %f10332;
	mul.f32 	%f10353, %f10342, %f10340;
	fma.rn.f32 	%f10354, %f10353, %f10350, %f10334;
	mul.f32 	%f10355, %f10343, %f10340;
	fma.rn.f32 	%f10356, %f10355, %f10350, %f10336;
	ld.shared.v4.f32 	{%f10357, %f10358, %f10359, %f10360}, [_ZZ20simulate_interactionP6float4S0_fiE6others+8272];
	sub.f32 	%f10361, %f10357, %f13;
	sub.f32 	%f10362, %f10358, %f14;
	sub.f32 	%f10363, %f10359, %f15;
	mul.f32 	%f10364, %f10362, %f10362;
	fma.rn.f32 	%f10365, %f10361, %f10361, %f10364;
	fma.rn.f32 	%f10366, %f10363, %f10363, %f10365;
	add.f32 	%f10367, %f10366, 0f24E69595;
	rsqrt.approx.f32 	%f10368, %f10367;
	mul.f32 	%f10369, %f10368, %f10368;
	mul.f32 	%f10370, %f10368, %f10369;
	mul.f32 	%f10371, %f10361, %f10360;
	fma.rn.f32 	%f10372, %f10371, %f10370, %f10352;
	mul.f32 	%f10373, %f10362, %f10360;
	fma.rn.f32 	%f10374, %f10373, %f10370, %f10354;
	mul.f32 	%f10375, %f10363, %f10360;
	fma.rn.f32 	%f10376, %f10375, %f10370, %f10356;
	ld.shared.v4.f32 	{%f10377, %f10378, %f10379, %f10380}, [_ZZ20simulate_interactionP6float4S0_fiE6others+8288];
	sub.f32 	%f10381, %f10377, %f13;
	sub.f32 	%f10382, %f10378, %f14;
	sub.f32 	%f10383, %f10379, %f15;
	mul.f32 	%f10384, %f10382, %f10382;
	fma.rn.f32 	%f10385, %f10381, %f10381, %f10384;
	fma.rn.f32 	%f10386, %f10383, %f10383, %f10385;
	add.f32 	%f10387, %f10386, 0f24E69595;
	rsqrt.approx.f32 	%f10388, %f10387;
	mul.f32 	%f10389, %f10388, %f10388;
	mul.f32 	%f10390, %f10388, %f10389;
	mul.f32 	%f10391, %f10381, %f10380;
	fma.rn.f32 	%f10392, %f10391, %f10390, %f10372;
	mul.f32 	%f10393, %f10382, %f10380;
	fma.rn.f32 	%f10394, %f10393, %f10390, %f10374;
	mul.f32 	%f10395, %f10383, %f10380;
	fma.rn.f32 	%f10396, %f10395, %f10390, %f10376;
	ld.shared.v4.f32 	{%f10397, %f10398, %f10399, %f10400}, [_ZZ20simulate_interactionP6float4S0_fiE6others+8304];
	sub.f32 	%f10401, %f10397, %f13;
	sub.f32 	%f10402, %f10398, %f14;
	sub.f32 	%f10403, %f10399, %f15;
	mul.f32 	%f10404, %f10402, %f10402;
	fma.rn.f32 	%f10405, %f10401, %f10401, %f10404;
	fma.rn.f32 	%f10406, %f10403, %f10403, %f10405;
	add.f32 	%f10407, %f10406, 0f24E69595;
	rsqrt.approx.f32 	%f10408, %f10407;
	mul.f32 	%f10409, %f10408, %f10408;
	mul.f32 	%f10410, %f10408, %f10409;
	mul.f32 	%f10411, %f10401, %f10400;
	fma.rn.f32 	%f10412, %f10411, %f10410, %f10392;
	mul.f32 	%f10413, %f10402, %f10400;
	fma.rn.f32 	%f10414, %f10413, %f10410, %f10394;
	mul.f32 	%f10415, %f10403, %f10400;
	fma.rn.f32 	%f10416, %f10415, %f10410, %f10396;
	ld.shared.v4.f32 	{%f10417, %f10418, %f10419, %f10420}, [_ZZ20simulate_interactionP6float4S0_fiE6others+8320];
	sub.f32 	%f10421, %f10417, %f13;
	sub.f32 	%f10422, %f10418, %f14;
	sub.f32 	%f10423, %f10419, %f15;
	mul.f32 	%f10424, %f10422, %f10422;
	fma.rn.f32 	%f10425, %f10421, %f10421, %f10424;
	fma.rn.f32 	%f10426, %f10423, %f10423, %f10425;
	add.f32 	%f10427, %f10426, 0f24E69595;
	rsqrt.approx.f32 	%f10428, %f10427;
	mul.f32 	%f10429, %f10428, %f10428;
	mul.f32 	%f10430, %f10428, %f10429;
	mul.f32 	%f10431, %f10421, %f10420;
	fma.rn.f32 	%f10432, %f10431, %f10430, %f10412;
	mul.f32 	%f10433, %f10422, %f10420;
	fma.rn.f32 	%f10434, %f10433, %f10430, %f10414;
	mul.f32 	%f10435, %f10423, %f10420;
	fma.rn.f32 	%f10436, %f10435, %f10430, %f10416;
	ld.shared.v4.f32 	{%f10437, %f10438, %f10439, %f10440}, [_ZZ20simulate_interactionP6float4S0_fiE6others+8336];
	sub.f32 	%f10441, %f10437, %f13;
	sub.f32 	%f10442, %f10438, %f14;
	sub.f32 	%f10443, %f10439, %f15;
	mul.f32 	%f10444, %f10442, %f10442;
	fma.rn.f32 	%f10445, %f10441, %f10441, %f10444;
	fma.rn.f32 	%f10446, %f10443, %f10443, %f10445;
	add.f32 	%f10447, %f10446, 0f24E69595;
	rsqrt.approx.f32 	%f10448, %f10447;
	mul.f32 	%f10449, %f10448, %f10448;
	mul.f32 	%f10450, %f10448, %f10449;
	mul.f32 	%f10451, %f10441, %f10440;
	fma.rn.f32 	%f10452, %f10451, %f10450, %f10432;
	mul.f32 	%f10453, %f10442, %f10440;
	fma.rn.f32 	%f10454, %f10453, %f10450, %f10434;
	mul.f32 	%f10455, %f10443, %f10440;
	fma.rn.f32 	%f10456, %f10455, %f10450, %f10436;
	ld.shared.v4.f32 	{%f10457, %f10458, %f10459, %f10460}, [_ZZ20simulate_interactionP6float4S0_fiE6others+8352];
	sub.f32 	%f10461, %f10457, %f13;
	sub.f32 	%f10462, %f10458, %f14;
	sub.f32 	%f10463, %f10459, %f15;
	mul.f32 	%f10464, %f10462, %f10462;
	fma.rn.f32 	%f10465, %f10461, %f10461, %f10464;
	fma.rn.f32 	%f10466, %f10463, %f10463, %f10465;
	add.f32 	%f10467, %f10466, 0f24E69595;
	rsqrt.approx.f32 	%f10468, %f10467;
	mul.f32 	%f10469, %f10468, %f10468;
	mul.f32 	%f10470, %f10468, %f10469;
	mul.f32 	%f10471, %f10461, %f10460;
	fma.rn.f32 	%f10472, %f10471, %f10470, %f10452;
	mul.f32 	%f10473, %f10462, %f10460;
	fma.rn.f32 	%f10474, %f10473, %f10470, %f10454;
	mul.f32 	%f10475, %f10463, %f10460;
	fma.rn.f32 	%f10476, %f10475, %f10470, %f10456;
	ld.shared.v4.f32 	{%f10477, %f10478, %f10479, %f10480}, [_ZZ20simulate_interactionP6float4S0_fiE6others+8368];
	sub.f32 	%f10481, %f10477, %f13;
	sub.f32 	%f10482, %f10478, %f14;
	sub.f32 	%f10483, %f10479, %f15;
	mul.f32 	%f10484, %f10482, %f10482;
	fma.rn.f32 	%f10485, %f10481, %f10481, %f10484;
	fma.rn.f32 	%f10486, %f10483, %f10483, %f10485;
	add.f32 	%f10487, %f10486, 0f24E69595;
	rsqrt.approx.f32 	%f10488, %f10487;
	mul.f32 	%f10489, %f10488, %f10488;
	mul.f32 	%f10490, %f10488, %f10489;
	mul.f32 	%f10491, %f10481, %f10480;
	fma.rn.f32 	%f10492, %f10491, %f10490, %f10472;
	mul.f32 	%f10493, %f10482, %f10480;
	fma.rn.f32 	%f10494, %f10493, %f10490, %f10474;
	mul.f32 	%f10495, %f10483, %f10480;
	fma.rn.f32 	%f10496, %f10495, %f10490, %f10476;
	ld.shared.v4.f32 	{%f10497, %f10498, %f10499, %f10500}, [_ZZ20simulate_interactionP6float4S0_fiE6others+8384];
	sub.f32 	%f10501, %f10497, %f13;
	sub.f32 	%f10502, %f10498, %f14;
	sub.f32 	%f10503, %f10499, %f15;
	mul.f32 	%f10504, %f10502, %f10502;
	fma.rn.f32 	%f10505, %f10501, %f10501, %f10504;
	fma.rn.f32 	%f10506, %f10503, %f10503, %f10505;
	add.f32 	%f10507, %f10506, 0f24E69595;
	rsqrt.approx.f32 	%f10508, %f10507;
	mul.f32 	%f10509, %f10508, %f10508;
	mul.f32 	%f10510, %f10508, %f10509;
	mul.f32 	%f10511, %f10501, %f10500;
	fma.rn.f32 	%f10512, %f10511, %f10510, %f10492;
	mul.f32 	%f10513, %f10502, %f10500;
	fma.rn.f32 	%f10514, %f10513, %f10510, %f10494;
	mul.f32 	%f10515, %f10503, %f10500;
	fma.rn.f32 	%f10516, %f10515, %f10510, %f10496;
	ld.shared.v4.f32 	{%f10517, %f10518, %f10519, %f10520}, [_ZZ20simulate_interactionP6float4S0_fiE6others+8400];
	sub.f32 	%f10521, %f10517, %f13;
	sub.f32 	%f10522, %f10518, %f14;
	sub.f32 	%f10523, %f10519, %f15;
	mul.f32 	%f10524, %f10522, %f10522;
	fma.rn.f32 	%f10525, %f10521, %f10521, %f10524;
	fma.rn.f32 	%f10526, %f10523, %f10523, %f10525;
	add.f32 	%f10527, %f10526, 0f24E69595;
	rsqrt.approx.f32 	%f10528, %f10527;
	mul.f32 	%f10529, %f10528, %f10528;
	mul.f32 	%f10530, %f10528, %f10529;
	mul.f32 	%f10531, %f10521, %f10520;
	fma.rn.f32 	%f10532, %f10531, %f10530, %f10512;
	mul.f32 	%f10533, %f10522, %f10520;
	fma.rn.f32 	%f10534, %f10533, %f10530, %f10514;
	mul.f32 	%f10535, %f10523, %f10520;
	fma.rn.f32 	%f10536, %f10535, %f10530, %f10516;
	ld.shared.v4.f32 	{%f10537, %f10538, %f10539, %f10540}, [_ZZ20simulate_interactionP6float4S0_fiE6others+8416];
	sub.f32 	%f10541, %f10537, %f13;
	sub.f32 	%f10542, %f10538, %f14;
	sub.f32 	%f10543, %f10539, %f15;
	mul.f32 	%f10544, %f10542, %f10542;
	fma.rn.f32 	%f10545, %f10541, %f10541, %f10544;
	fma.rn.f32 	%f10546, %f10543, %f10543, %f10545;
	add.f32 	%f10547, %f10546, 0f24E69595;
	rsqrt.approx.f32 	%f10548, %f10547;
	mul.f32 	%f10549, %f10548, %f10548;
	mul.f32 	%f10550, %f10548, %f10549;
	mul.f32 	%f10551, %f10541, %f10540;
	fma.rn.f32 	%f10552, %f10551, %f10550, %f10532;
	mul.f32 	%f10553, %f10542, %f10540;
	fma.rn.f32 	%f10554, %f10553, %f10550, %f10534;
	mul.f32 	%f10555, %f10543, %f10540;
	fma.rn.f32 	%f10556, %f10555, %f10550, %f10536;
	ld.shared.v4.f32 	{%f10557, %f10558, %f10559, %f10560}, [_ZZ20simulate_interactionP6float4S0_fiE6others+8432];
	sub.f32 	%f10561, %f10557, %f13;
	sub.f32 	%f10562, %f10558, %f14;
	sub.f32 	%f10563, %f10559, %f15;
	mul.f32 	%f10564, %f10562, %f10562;
	fma.rn.f32 	%f10565, %f10561, %f10561, %f10564;
	fma.rn.f32 	%f10566, %f10563, %f10563, %f10565;
	add.f32 	%f10567, %f10566, 0f24E69595;
	rsqrt.approx.f32 	%f10568, %f10567;
	mul.f32 	%f10569, %f10568, %f10568;
	mul.f32 	%f10570, %f10568, %f10569;
	mul.f32 	%f10571, %f10561, %f10560;
	fma.rn.f32 	%f10572, %f10571, %f10570, %f10552;
	mul.f32 	%f10573, %f10562, %f10560;
	fma.rn.f32 	%f10574, %f10573, %f10570, %f10554;
	mul.f32 	%f10575, %f10563, %f10560;
	fma.rn.f32 	%f10576, %f10575, %f10570, %f10556;
	ld.shared.v4.f32 	{%f10577, %f10578, %f10579, %f10580}, [_ZZ20simulate_interactionP6float4S0_fiE6others+8448];
	sub.f32 	%f10581, %f10577, %f13;
	sub.f32 	%f10582, %f10578, %f14;
	sub.f32 	%f10583, %f10579, %f15;
	mul.f32 	%f10584, %f10582, %f10582;
	fma.rn.f32 	%f10585, %f10581, %f10581, %f10584;
	fma.rn.f32 	%f10586, %f10583, %f10583, %f10585;
	add.f32 	%f10587, %f10586, 0f24E69595;
	rsqrt.approx.f32 	%f10588, %f10587;
	mul.f32 	%f10589, %f10588, %f10588;
	mul.f32 	%f10590, %f10588, %f10589;
	mul.f32 	%f10591, %f10581, %f10580;
	fma.rn.f32 	%f10592, %f10591, %f10590, %f10572;
	mul.f32 	%f10593, %f10582, %f10580;
	fma.rn.f32 	%f10594, %f10593, %f10590, %f10574;
	mul.f32 	%f10595, %f10583, %f10580;
	fma.rn.f32 	%f10596, %f10595, %f10590, %f10576;
	ld.shared.v4.f32 	{%f10597, %f10598, %f10599, %f10600}, [_ZZ20simulate_interactionP6float4S0_fiE6others+8464];
	sub.f32 	%f10601, %f10597, %f13;
	sub.f32 	%f10602, %f10598, %f14;
	sub.f32 	%f10603, %f10599, %f15;
	mul.f32 	%f10604, %f10602, %f10602;
	fma.rn.f32 	%f10605, %f10601, %f10601, %f10604;
	fma.rn.f32 	%f10606, %f10603, %f10603, %f10605;
	add.f32 	%f10607, %f10606, 0f24E69595;
	rsqrt.approx.f32 	%f10608, %f10607;
	mul.f32 	%f10609, %f10608, %f10608;
	mul.f32 	%f10610, %f10608, %f10609;
	mul.f32 	%f10611, %f10601, %f10600;
	fma.rn.f32 	%f10612, %f10611, %f10610, %f10592;
	mul.f32 	%f10613, %f10602, %f10600;
	fma.rn.f32 	%f10614, %f10613, %f10610, %f10594;
	mul.f32 	%f10615, %f10603, %f10600;
	fma.rn.f32 	%f10616, %f10615, %f10610, %f10596;
	ld.shared.v4.f32 	{%f10617, %f10618, %f10619, %f10620}, [_ZZ20simulate_interactionP6float4S0_fiE6others+8480];
	sub.f32 	%f10621, %f10617, %f13;
	sub.f32 	%f10622, %f10618, %f14;
	sub.f32 	%f10623, %f10619, %f15;
	mul.f32 	%f10624, %f10622, %f10622;
	fma.rn.f32 	%f10625, %f10621, %f10621, %f10624;
	fma.rn.f32 	%f10626, %f10623, %f10623, %f10625;
	add.f32 	%f10627, %f10626, 0f24E69595;
	rsqrt.approx.f32 	%f10628, %f10627;
	mul.f32 	%f10629, %f10628, %f10628;
	mul.f32 	%f10630, %f10628, %f10629;
	mul.f32 	%f10631, %f10621, %f10620;
	fma.rn.f32 	%f10632, %f10631, %f10630, %f10612;
	mul.f32 	%f10633, %f10622, %f10620;
	fma.rn.f32 	%f10634, %f10633, %f10630, %f10614;
	mul.f32 	%f10635, %f10623, %f10620;
	fma.rn.f32 	%f10636, %f10635, %f10630, %f10616;
	ld.shared.v4.f32 	{%f10637, %f10638, %f10639, %f10640}, [_ZZ20simulate_interactionP6float4S0_fiE6others+8496];
	sub.f32 	%f10641, %f10637, %f13;
	sub.f32 	%f10642, %f10638, %f14;
	sub.f32 	%f10643, %f10639, %f15;
	mul.f32 	%f10644, %f10642, %f10642;
	fma.rn.f32 	%f10645, %f10641, %f10641, %f10644;
	fma.rn.f32 	%f10646, %f10643, %f10643, %f10645;
	add.f32 	%f10647, %f10646, 0f24E69595;
	rsqrt.approx.f32 	%f10648, %f10647;
	mul.f32 	%f10649, %f10648, %f10648;
	mul.f32 	%f10650, %f10648, %f10649;
	mul.f32 	%f10651, %f10641, %f10640;
	fma.rn.f32 	%f10652, %f10651, %f10650, %f10632;
	mul.f32 	%f10653, %f10642, %f10640;
	fma.rn.f32 	%f10654, %f10653, %f10650, %f10634;
	mul.f32 	%f10655, %f10643, %f10640;
	fma.rn.f32 	%f10656, %f10655, %f10650, %f10636;
	ld.shared.v4.f32 	{%f10657, %f10658, %f10659, %f10660}, [_ZZ20simulate_interactionP6float4S0_fiE6others+8512];
	sub.f32 	%f10661, %f10657, %f13;
	sub.f32 	%f10662, %f10658, %f14;
	sub.f32 	%f10663, %f10659, %f15;
	mul.f32 	%f10664, %f10662, %f10662;
	fma.rn.f32 	%f10665, %f10661, %f10661, %f10664;
	fma.rn.f32 	%f10666, %f10663, %f10663, %f10665;
	add.f32 	%f10667, %f10666, 0f24E69595;
	rsqrt.approx.f32 	%f10668, %f10667;
	mul.f32 	%f10669, %f10668, %f10668;
	mul.f32 	%f10670, %f10668, %f10669;
	mul.f32 	%f10671, %f10661, %f10660;
	fma.rn.f32 	%f10672, %f10671, %f10670, %f10652;
	mul.f32 	%f10673, %f10662, %f10660;
	fma.rn.f32 	%f10674, %f10673, %f10670, %f10654;
	mul.f32 	%f10675, %f10663, %f10660;
	fma.rn.f32 	%f10676, %f10675, %f10670, %f10656;
	ld.shared.v4.f32 	{%f10677, %f10678, %f10679, %f10680}, [_ZZ20simulate_interactionP6float4S0_fiE6others+8528];
	sub.f32 	%f10681, %f10677, %f13;
	sub.f32 	%f10682, %f10678, %f14;
	sub.f32 	%f10683, %f10679, %f15;
	mul.f32 	%f10684, %f10682, %f10682;
	fma.rn.f32 	%f10685, %f10681, %f10681, %f10684;
	fma.rn.f32 	%f10686, %f10683, %f10683, %f10685;
	add.f32 	%f10687, %f10686, 0f24E69595;
	rsqrt.approx.f32 	%f10688, %f10687;
	mul.f32 	%f10689, %f10688, %f10688;
	mul.f32 	%f10690, %f10688, %f10689;
	mul.f32 	%f10691, %f10681, %f10680;
	fma.rn.f32 	%f10692, %f10691, %f10690, %f10672;
	mul.f32 	%f10693, %f10682, %f10680;
	fma.rn.f32 	%f10694, %f10693, %f10690, %f10674;
	mul.f32 	%f10695, %f10683, %f10680;
	fma.rn.f32 	%f10696, %f10695, %f10690, %f10676;
	ld.shared.v4.f32 	{%f10697, %f10698, %f10699, %f10700}, [_ZZ20simulate_interactionP6float4S0_fiE6others+8544];
	sub.f32 	%f10701, %f10697, %f13;
	sub.f32 	%f10702, %f10698, %f14;
	sub.f32 	%f10703, %f10699, %f15;
	mul.f32 	%f10704, %f10702, %f10702;
	fma.rn.f32 	%f10705, %f10701, %f10701, %f10704;
	fma.rn.f32 	%f10706, %f10703, %f10703, %f10705;
	add.f32 	%f10707, %f10706, 0f24E69595;
	rsqrt.approx.f32 	%f10708, %f10707;
	mul.f32 	%f10709, %f10708, %f10708;
	mul.f32 	%f10710, %f10708, %f10709;
	mul.f32 	%f10711, %f10701, %f10700;
	fma.rn.f32 	%f10712, %f10711, %f10710, %f10692;
	mul.f32 	%f10713, %f10702, %f10700;
	fma.rn.f32 	%f10714, %f10713, %f10710, %f10694;
	mul.f32 	%f10715, %f10703, %f10700;
	fma.rn.f32 	%f10716, %f10715, %f10710, %f10696;
	ld.shared.v4.f32 	{%f10717, %f10718, %f10719, %f10720}, [_ZZ20simulate_interactionP6float4S0_fiE6others+8560];
	sub.f32 	%f10721, %f10717, %f13;
	sub.f32 	%f10722, %f10718, %f14;
	sub.f32 	%f10723, %f10719, %f15;
	mul.f32 	%f10724, %f10722, %f10722;
	fma.rn.f32 	%f10725, %f10721, %f10721, %f10724;
	fma.rn.f32 	%f10726, %f10723, %f10723, %f10725;
	add.f32 	%f10727, %f10726, 0f24E69595;
	rsqrt.approx.f32 	%f10728, %f10727;
	mul.f32 	%f10729, %f10728, %f10728;
	mul.f32 	%f10730, %f10728, %f10729;
	mul.f32 	%f10731, %f10721, %f10720;
	fma.rn.f32 	%f10732, %f10731, %f10730, %f10712;
	mul.f32 	%f10733, %f10722, %f10720;
	fma.rn.f32 	%f10734, %f10733, %f10730, %f10714;
	mul.f32 	%f10735, %f10723, %f10720;
	fma.rn.f32 	%f10736, %f10735, %f10730, %f10716;
	ld.shared.v4.f32 	{%f10737, %f10738, %f10739, %f10740}, [_ZZ20simulate_interactionP6float4S0_fiE6others+8576];
	sub.f32 	%f10741, %f10737, %f13;
	sub.f32 	%f10742, %f10738, %f14;
	sub.f32 	%f10743, %f10739, %f15;
	mul.f32 	%f10744, %f10742, %f10742;
	fma.rn.f32 	%f10745, %f10741, %f10741, %f10744;
	fma.rn.f32 	%f10746, %f10743, %f10743, %f10745;
	add.f32 	%f10747, %f10746, 0f24E69595;
	rsqrt.approx.f32 	%f10748, %f10747;
	mul.f32 	%f10749, %f10748, %f10748;
	mul.f32 	%f10750, %f10748, %f10749;
	mul.f32 	%f10751, %f10741, %f10740;
	fma.rn.f32 	%f10752, %f10751, %f10750, %f10732;
	mul.f32 	%f10753, %f10742, %f10740;
	fma.rn.f32 	%f10754, %f10753, %f10750, %f10734;
	mul.f32 	%f10755, %f10743, %f10740;
	fma.rn.f32 	%f10756, %f10755, %f10750, %f10736;
	ld.shared.v4.f32 	{%f10757, %f10758, %f10759, %f10760}, [_ZZ20simulate_interactionP6float4S0_fiE6others+8592];
	sub.f32 	%f10761, %f10757, %f13;
	sub.f32 	%f10762, %f10758, %f14;
	sub.f32 	%f10763, %f10759, %f15;
	mul.f32 	%f10764, %f10762, %f10762;
	fma.rn.f32 	%f10765, %f10761, %f10761, %f10764;
	fma.rn.f32 	%f10766, %f10763, %f10763, %f10765;
	add.f32 	%f10767, %f10766, 0f24E69595;
	rsqrt.approx.f32 	%f10768, %f10767;
	mul.f32 	%f10769, %f10768, %f10768;
	mul.f32 	%f10770, %f10768, %f10769;
	mul.f32 	%f10771, %f10761, %f10760;
	fma.rn.f32 	%f10772, %f10771, %f10770, %f10752;
	mul.f32 	%f10773, %f10762, %f10760;
	fma.rn.f32 	%f10774, %f10773, %f10770, %f10754;
	mul.f32 	%f10775, %f10763, %f10760;
	fma.rn.f32 	%f10776, %f10775, %f10770, %f10756;
	ld.shared.v4.f32 	{%f10777, %f10778, %f10779, %f10780}, [_ZZ20simulate_interactionP6float4S0_fiE6others+8608];
	sub.f32 	%f10781, %f10777, %f13;
	sub.f32 	%f10782, %f10778, %f14;
	sub.f32 	%f10783, %f10779, %f15;
	mul.f32 	%f10784, %f10782, %f10782;
	fma.rn.f32 	%f10785, %f10781, %f10781, %f10784;
	fma.rn.f32 	%f10786, %f10783, %f10783, %f10785;
	add.f32 	%f10787, %f10786, 0f24E69595;
	rsqrt.approx.f32 	%f10788, %f10787;
	mul.f32 	%f10789, %f10788, %f10788;
	mul.f32 	%f10790, %f10788, %f10789;
	mul.f32 	%f10791, %f10781, %f10780;
	fma.rn.f32 	%f10792, %f10791, %f10790, %f10772;
	mul.f32 	%f10793, %f10782, %f10780;
	fma.rn.f32 	%f10794, %f10793, %f10790, %f10774;
	mul.f32 	%f10795, %f10783, %f10780;
	fma.rn.f32 	%f10796, %f10795, %f10790, %f10776;
	ld.shared.v4.f32 	{%f10797, %f10798, %f10799, %f10800}, [_ZZ20simulate_interactionP6float4S0_fiE6others+8624];
	sub.f32 	%f10801, %f10797, %f13;
	sub.f32 	%f10802, %f10798, %f14;
	sub.f32 	%f10803, %f10799, %f15;
	mul.f32 	%f10804, %f10802, %f10802;
	fma.rn.f32 	%f10805, %f10801, %f10801, %f10804;
	fma.rn.f32 	%f10806, %f10803, %f10803, %f10805;
	add.f32 	%f10807, %f10806, 0f24E69595;
	rsqrt.approx.f32 	%f10808, %f10807;
	mul.f32 	%f10809, %f10808, %f10808;
	mul.f32 	%f10810, %f10808, %f10809;
	mul.f32 	%f10811, %f10801, %f10800;
	fma.rn.f32 	%f10812, %f10811, %f10810, %f10792;
	mul.f32 	%f10813, %f10802, %f10800;
	fma.rn.f32 	%f10814, %f10813, %f10810, %f10794;
	mul.f32 	%f10815, %f10803, %f10800;
	fma.rn.f32 	%f10816, %f10815, %f10810, %f10796;
	ld.shared.v4.f32 	{%f10817, %f10818, %f10819, %f10820}, [_ZZ20simulate_interactionP6float4S0_fiE6others+8640];
	sub.f32 	%f10821, %f10817, %f13;
	sub.f32 	%f10822, %f10818, %f14;
	sub.f32 	%f10823, %f10819, %f15;
	mul.f32 	%f10824, %f10822, %f10822;
	fma.rn.f32 	%f10825, %f10821, %f10821, %f10824;
	fma.rn.f32 	%f10826, %f10823, %f10823, %f10825;
	add.f32 	%f10827, %f10826, 0f24E69595;
	rsqrt.approx.f32 	%f10828, %f10827;
	mul.f32 	%f10829, %f10828, %f10828;
	mul.f32 	%f10830, %f10828, %f10829;
	mul.f32 	%f10831, %f10821, %f10820;
	fma.rn.f32 	%f10832, %f10831, %f10830, %f10812;
	mul.f32 	%f10833, %f10822, %f10820;
	fma.rn.f32 	%f10834, %f10833, %f10830, %f10814;
	mul.f32 	%f10835, %f10823, %f10820;
	fma.rn.f32 	%f10836, %f10835, %f10830, %f10816;
	ld.shared.v4.f32 	{%f10837, %f10838, %f10839, %f10840}, [_ZZ20simulate_interactionP6float4S0_fiE6others+8656];
	sub.f32 	%f10841, %f10837, %f13;
	sub.f32 	%f10842, %f10838, %f14;
	sub.f32 	%f10843, %f10839, %f15;
	mul.f32 	%f10844, %f10842, %f10842;
	fma.rn.f32 	%f10845, %f10841, %f10841, %f10844;
	fma.rn.f32 	%f10846, %f10843, %f10843, %f10845;
	add.f32 	%f10847, %f10846, 0f24E69595;
	rsqrt.approx.f32 	%f10848, %f10847;
	mul.f32 	%f10849, %f10848, %f10848;
	mul.f32 	%f10850, %f10848, %f10849;
	mul.f32 	%f10851, %f10841, %f10840;
	fma.rn.f32 	%f10852, %f10851, %f10850, %f10832;
	mul.f32 	%f10853, %f10842, %f10840;
	fma.rn.f32 	%f10854, %f10853, %f10850, %f10834;
	mul.f32 	%f10855, %f10843, %f10840;
	fma.rn.f32 	%f10856, %f10855, %f10850, %f10836;
	ld.shared.v4.f32 	{%f10857, %f10858, %f10859, %f10860}, [_ZZ20simulate_interactionP6float4S0_fiE6others+8672];
	sub.f32 	%f10861, %f10857, %f13;
	sub.f32 	%f10862, %f10858, %f14;
	sub.f32 	%f10863, %f10859, %f15;
	mul.f32 	%f10864, %f10862, %f10862;
	fma.rn.f32 	%f10865, %f10861, %f10861, %f10864;
	fma.rn.f32 	%f10866, %f10863, %f10863, %f10865;
	add.f32 	%f10867, %f10866, 0f24E69595;
	rsqrt.approx.f32 	%f10868, %f10867;
	mul.f32 	%f10869, %f10868, %f10868;
	mul.f32 	%f10870, %f10868, %f10869;
	mul.f32 	%f10871, %f10861, %f10860;
	fma.rn.f32 	%f10872, %f10871, %f10870, %f10852;
	mul.f32 	%f10873, %f10862, %f10860;
	fma.rn.f32 	%f10874, %f10873, %f10870, %f10854;
	mul.f32 	%f10875, %f10863, %f10860;
	fma.rn.f32 	%f10876, %f10875, %f10870, %f10856;
	ld.shared.v4.f32 	{%f10877, %f10878, %f10879, %f10880}, [_ZZ20simulate_interactionP6float4S0_fiE6others+8688];
	sub.f32 	%f10881, %f10877, %f13;
	sub.f32 	%f10882, %f10878, %f14;
	sub.f32 	%f10883, %f10879, %f15;
	mul.f32 	%f10884, %f10882, %f10882;
	fma.rn.f32 	%f10885, %f10881, %f10881, %f10884;
	fma.rn.f32 	%f10886, %f10883, %f10883, %f10885;
	add.f32 	%f10887, %f10886, 0f24E69595;
	rsqrt.approx.f32 	%f10888, %f10887;
	mul.f32 	%f10889, %f10888, %f10888;
	mul.f32 	%f10890, %f10888, %f10889;
	mul.f32 	%f10891, %f10881, %f10880;
	fma.rn.f32 	%f10892, %f10891, %f10890, %f10872;
	mul.f32 	%f10893, %f10882, %f10880;
	fma.rn.f32 	%f10894, %f10893, %f10890, %f10874;
	mul.f32 	%f10895, %f10883, %f10880;
	fma.rn.f32 	%f10896, %f10895, %f10890, %f10876;
	ld.shared.v4.f32 	{%f10897, %f10898, %f10899, %f10900}, [_ZZ20simulate_interactionP6float4S0_fiE6others+8704];
	sub.f32 	%f10901, %f10897, %f13;
	sub.f32 	%f10902, %f10898, %f14;
	sub.f32 	%f10903, %f10899, %f15;
	mul.f32 	%f10904, %f10902, %f10902;
	fma.rn.f32 	%f10905, %f10901, %f10901, %f10904;
	fma.rn.f32 	%f10906, %f10903, %f10903, %f10905;
	add.f32 	%f10907, %f10906, 0f24E69595;
	rsqrt.approx.f32 	%f10908, %f10907;
	mul.f32 	%f10909, %f10908, %f10908;
	mul.f32 	%f10910, %f10908, %f10909;
	mul.f32 	%f10911, %f10901, %f10900;
	fma.rn.f32 	%f10912, %f10911, %f10910, %f10892;
	mul.f32 	%f10913, %f10902, %f10900;
	fma.rn.f32 	%f10914, %f10913, %f10910, %f10894;
	mul.f32 	%f10915, %f10903, %f10900;
	fma.rn.f32 	%f10916, %f10915, %f10910, %f10896;
	ld.shared.v4.f32 	{%f10917, %f10918, %f10919, %f10920}, [_ZZ20simulate_interactionP6float4S0_fiE6others+8720];
	sub.f32 	%f10921, %f10917, %f13;
	sub.f32 	%f10922, %f10918, %f14;
	sub.f32 	%f10923, %f10919, %f15;
	mul.f32 	%f10924, %f10922, %f10922;
	fma.rn.f32 	%f10925, %f10921, %f10921, %f10924;
	fma.rn.f32 	%f10926, %f10923, %f10923, %f10925;
	add.f32 	%f10927, %f10926, 0f24E69595;
	rsqrt.approx.f32 	%f10928, %f10927;
	mul.f32 	%f10929, %f10928, %f10928;
	mul.f32 	%f10930, %f10928, %f10929;
	mul.f32 	%f10931, %f10921, %f10920;
	fma.rn.f32 	%f10932, %f10931, %f10930, %f10912;
	mul.f32 	%f10933, %f10922, %f10920;
	fma.rn.f32 	%f10934, %f10933, %f10930, %f10914;
	mul.f32 	%f10935, %f10923, %f10920;
	fma.rn.f32 	%f10936, %f10935, %f10930, %f10916;
	ld.shared.v4.f32 	{%f10937, %f10938, %f10939, %f10940}, [_ZZ20simulate_interactionP6float4S0_fiE6others+8736];
	sub.f32 	%f10941, %f10937, %f13;
	sub.f32 	%f10942, %f10938, %f14;
	sub.f32 	%f10943, %f10939, %f15;
	mul.f32 	%f10944, %f10942, %f10942;
	fma.rn.f32 	%f10945, %f10941, %f10941, %f10944;
	fma.rn.f32 	%f10946, %f10943, %f10943, %f10945;
	add.f32 	%f10947, %f10946, 0f24E69595;
	rsqrt.approx.f32 	%f10948, %f10947;
	mul.f32 	%f10949, %f10948, %f10948;
	mul.f32 	%f10950, %f10948, %f10949;
	mul.f32 	%f10951, %f10941, %f10940;
	fma.rn.f32 	%f10952, %f10951, %f10950, %f10932;
	mul.f32 	%f10953, %f10942, %f10940;
	fma.rn.f32 	%f10954, %f10953, %f10950, %f10934;
	mul.f32 	%f10955, %f10943, %f10940;
	fma.rn.f32 	%f10956, %f10955, %f10950, %f10936;
	ld.shared.v4.f32 	{%f10957, %f10958, %f10959, %f10960}, [_ZZ20simulate_interactionP6float4S0_fiE6others+8752];
	sub.f32 	%f10961, %f10957, %f13;
	sub.f32 	%f10962, %f10958, %f14;
	sub.f32 	%f10963, %f10959, %f15;
	mul.f32 	%f10964, %f10962, %f10962;
	fma.rn.f32 	%f10965, %f10961, %f10961, %f10964;
	fma.rn.f32 	%f10966, %f10963, %f10963, %f10965;
	add.f32 	%f10967, %f10966, 0f24E69595;
	rsqrt.approx.f32 	%f10968, %f10967;
	mul.f32 	%f10969, %f10968, %f10968;
	mul.f32 	%f10970, %f10968, %f10969;
	mul.f32 	%f10971, %f10961, %f10960;
	fma.rn.f32 	%f10972, %f10971, %f10970, %f10952;
	mul.f32 	%f10973, %f10962, %f10960;
	fma.rn.f32 	%f10974, %f10973, %f10970, %f10954;
	mul.f32 	%f10975, %f10963, %f10960;
	fma.rn.f32 	%f10976, %f10975, %f10970, %f10956;
	ld.shared.v4.f32 	{%f10977, %f10978, %f10979, %f10980}, [_ZZ20simulate_interactionP6float4S0_fiE6others+8768];
	sub.f32 	%f10981, %f10977, %f13;
	sub.f32 	%f10982, %f10978, %f14;
	sub.f32 	%f10983, %f10979, %f15;
	mul.f32 	%f10984, %f10982, %f10982;
	fma.rn.f32 	%f10985, %f10981, %f10981, %f10984;
	fma.rn.f32 	%f10986, %f10983, %f10983, %f10985;
	add.f32 	%f10987, %f10986, 0f24E69595;
	rsqrt.approx.f32 	%f10988, %f10987;
	mul.f32 	%f10989, %f10988, %f10988;
	mul.f32 	%f10990, %f10988, %f10989;
	mul.f32 	%f10991, %f10981, %f10980;
	fma.rn.f32 	%f10992, %f10991, %f10990, %f10972;
	mul.f32 	%f10993, %f10982, %f10980;
	fma.rn.f32 	%f10994, %f10993, %f10990, %f10974;
	mul.f32 	%f10995, %f10983, %f10980;
	fma.rn.f32 	%f10996, %f10995, %f10990, %f10976;
	ld.shared.v4.f32 	{%f10997, %f10998, %f10999, %f11000}, [_ZZ20simulate_interactionP6float4S0_fiE6others+8784];
	sub.f32 	%f11001, %f10997, %f13;
	sub.f32 	%f11002, %f10998, %f14;
	sub.f32 	%f11003, %f10999, %f15;
	mul.f32 	%f11004, %f11002, %f11002;
	fma.rn.f32 	%f11005, %f11001, %f11001, %f11004;
	fma.rn.f32 	%f11006, %f11003, %f11003, %f11005;
	add.f32 	%f11007, %f11006, 0f24E69595;
	rsqrt.approx.f32 	%f11008, %f11007;
	mul.f32 	%f11009, %f11008, %f11008;
	mul.f32 	%f11010, %f11008, %f11009;
	mul.f32 	%f11011, %f11001, %f11000;
	fma.rn.f32 	%f11012, %f11011, %f11010, %f10992;
	mul.f32 	%f11013, %f11002, %f11000;
	fma.rn.f32 	%f11014, %f11013, %f11010, %f10994;
	mul.f32 	%f11015, %f11003, %f11000;
	fma.rn.f32 	%f11016, %f11015, %f11010, %f10996;
	ld.shared.v4.f32 	{%f11017, %f11018, %f11019, %f11020}, [_ZZ20simulate_interactionP6float4S0_fiE6others+8800];
	sub.f32 	%f11021, %f11017, %f13;
	sub.f32 	%f11022, %f11018, %f14;
	sub.f32 	%f11023, %f11019, %f15;
	mul.f32 	%f11024, %f11022, %f11022;
	fma.rn.f32 	%f11025, %f11021, %f11021, %f11024;
	fma.rn.f32 	%f11026, %f11023, %f11023, %f11025;
	add.f32 	%f11027, %f11026, 0f24E69595;
	rsqrt.approx.f32 	%f11028, %f11027;
	mul.f32 	%f11029, %f11028, %f11028;
	mul.f32 	%f11030, %f11028, %f11029;
	mul.f32 	%f11031, %f11021, %f11020;
	fma.rn.f32 	%f11032, %f11031, %f11030, %f11012;
	mul.f32 	%f11033, %f11022, %f11020;
	fma.rn.f32 	%f11034, %f11033, %f11030, %f11014;
	mul.f32 	%f11035, %f11023, %f11020;
	fma.rn.f32 	%f11036, %f11035, %f11030, %f11016;
	ld.shared.v4.f32 	{%f11037, %f11038, %f11039, %f11040}, [_ZZ20simulate_interactionP6float4S0_fiE6others+8816];
	sub.f32 	%f11041, %f11037, %f13;
	sub.f32 	%f11042, %f11038, %f14;
	sub.f32 	%f11043, %f11039, %f15;
	mul.f32 	%f11044, %f11042, %f11042;
	fma.rn.f32 	%f11045, %f11041, %f11041, %f11044;
	fma.rn.f32 	%f11046, %f11043, %f11043, %f11045;
	add.f32 	%f11047, %f11046, 0f24E69595;
	rsqrt.approx.f32 	%f11048, %f11047;
	mul.f32 	%f11049, %f11048, %f11048;
	mul.f32 	%f11050, %f11048, %f11049;
	mul.f32 	%f11051, %f11041, %f11040;
	fma.rn.f32 	%f11052, %f11051, %f11050, %f11032;
	mul.f32 	%f11053, %f11042, %f11040;
	fma.rn.f32 	%f11054, %f11053, %f11050, %f11034;
	mul.f32 	%f11055, %f11043, %f11040;
	fma.rn.f32 	%f11056, %f11055, %f11050, %f11036;
	ld.shared.v4.f32 	{%f11057, %f11058, %f11059, %f11060}, [_ZZ20simulate_interactionP6float4S0_fiE6others+8832];
	sub.f32 	%f11061, %f11057, %f13;
	sub.f32 	%f11062, %f11058, %f14;
	sub.f32 	%f11063, %f11059, %f15;
	mul.f32 	%f11064, %f11062, %f11062;
	fma.rn.f32 	%f11065, %f11061, %f11061, %f11064;
	fma.rn.f32 	%f11066, %f11063, %f11063, %f11065;
	add.f32 	%f11067, %f11066, 0f24E69595;
	rsqrt.approx.f32 	%f11068, %f11067;
	mul.f32 	%f11069, %f11068, %f11068;
	mul.f32 	%f11070, %f11068, %f11069;
	mul.f32 	%f11071, %f11061, %f11060;
	fma.rn.f32 	%f11072, %f11071, %f11070, %f11052;
	mul.f32 	%f11073, %f11062, %f11060;
	fma.rn.f32 	%f11074, %f11073, %f11070, %f11054;
	mul.f32 	%f11075, %f11063, %f11060;
	fma.rn.f32 	%f11076, %f11075, %f11070, %f11056;
	ld.shared.v4.f32 	{%f11077, %f11078, %f11079, %f11080}, [_ZZ20simulate_interactionP6float4S0_fiE6others+8848];
	sub.f32 	%f11081, %f11077, %f13;
	sub.f32 	%f11082, %f11078, %f14;
	sub.f32 	%f11083, %f11079, %f15;
	mul.f32 	%f11084, %f11082, %f11082;
	fma.rn.f32 	%f11085, %f11081, %f11081, %f11084;
	fma.rn.f32 	%f11086, %f11083, %f11083, %f11085;
	add.f32 	%f11087, %f11086, 0f24E69595;
	rsqrt.approx.f32 	%f11088, %f11087;
	mul.f32 	%f11089, %f11088, %f11088;
	mul.f32 	%f11090, %f11088, %f11089;
	mul.f32 	%f11091, %f11081, %f11080;
	fma.rn.f32 	%f11092, %f11091, %f11090, %f11072;
	mul.f32 	%f11093, %f11082, %f11080;
	fma.rn.f32 	%f11094, %f11093, %f11090, %f11074;
	mul.f32 	%f11095, %f11083, %f11080;
	fma.rn.f32 	%f11096, %f11095, %f11090, %f11076;
	ld.shared.v4.f32 	{%f11097, %f11098, %f11099, %f11100}, [_ZZ20simulate_interactionP6float4S0_fiE6others+8864];
	sub.f32 	%f11101, %f11097, %f13;
	sub.f32 	%f11102, %f11098, %f14;
	sub.f32 	%f11103, %f11099, %f15;
	mul.f32 	%f11104, %f11102, %f11102;
	fma.rn.f32 	%f11105, %f11101, %f11101, %f11104;
	fma.rn.f32 	%f11106, %f11103, %f11103, %f11105;
	add.f32 	%f11107, %f11106, 0f24E69595;
	rsqrt.approx.f32 	%f11108, %f11107;
	mul.f32 	%f11109, %f11108, %f11108;
	mul.f32 	%f11110, %f11108, %f11109;
	mul.f32 	%f11111, %f11101, %f11100;
	fma.rn.f32 	%f11112, %f11111, %f11110, %f11092;
	mul.f32 	%f11113, %f11102, %f11100;
	fma.rn.f32 	%f11114, %f11113, %f11110, %f11094;
	mul.f32 	%f11115, %f11103, %f11100;
	fma.rn.f32 	%f11116, %f11115, %f11110, %f11096;
	ld.shared.v4.f32 	{%f11117, %f11118, %f11119, %f11120}, [_ZZ20simulate_interactionP6float4S0_fiE6others+8880];
	sub.f32 	%f11121, %f11117, %f13;
	sub.f32 	%f11122, %f11118, %f14;
	sub.f32 	%f11123, %f11119, %f15;
	mul.f32 	%f11124, %f11122, %f11122;
	fma.rn.f32 	%f11125, %f11121, %f11121, %f11124;
	fma.rn.f32 	%f11126, %f11123, %f11123, %f11125;
	add.f32 	%f11127, %f11126, 0f24E69595;
	rsqrt.approx.f32 	%f11128, %f11127;
	mul.f32 	%f11129, %f11128, %f11128;
	mul.f32 	%f11130, %f11128, %f11129;
	mul.f32 	%f11131, %f11121, %f11120;
	fma.rn.f32 	%f11132, %f11131, %f11130, %f11112;
	mul.f32 	%f11133, %f11122, %f11120;
	fma.rn.f32 	%f11134, %f11133, %f11130, %f11114;
	mul.f32 	%f11135, %f11123, %f11120;
	fma.rn.f32 	%f11136, %f11135, %f11130, %f11116;
	ld.shared.v4.f32 	{%f11137, %f11138, %f11139, %f11140}, [_ZZ20simulate_interactionP6float4S0_fiE6others+8896];
	sub.f32 	%f11141, %f11137, %f13;
	sub.f32 	%f11142, %f11138, %f14;
	sub.f32 	%f11143, %f11139, %f15;
	mul.f32 	%f11144, %f11142, %f11142;
	fma.rn.f32 	%f11145, %f11141, %f11141, %f11144;
	fma.rn.f32 	%f11146, %f11143, %f11143, %f11145;
	add.f32 	%f11147, %f11146, 0f24E69595;
	rsqrt.approx.f32 	%f11148, %f11147;
	mul.f32 	%f11149, %f11148, %f11148;
	mul.f32 	%f11150, %f11148, %f11149;
	mul.f32 	%f11151, %f11141, %f11140;
	fma.rn.f32 	%f11152, %f11151, %f11150, %f11132;
	mul.f32 	%f11153, %f11142, %f11140;
	fma.rn.f32 	%f11154, %f11153, %f11150, %f11134;
	mul.f32 	%f11155, %f11143, %f11140;
	fma.rn.f32 	%f11156, %f11155, %f11150, %f11136;
	ld.shared.v4.f32 	{%f11157, %f11158, %f11159, %f11160}, [_ZZ20simulate_interactionP6float4S0_fiE6others+8912];
	sub.f32 	%f11161, %f11157, %f13;
	sub.f32 	%f11162, %f11158, %f14;
	sub.f32 	%f11163, %f11159, %f15;
	mul.f32 	%f11164, %f11162, %f11162;
	fma.rn.f32 	%f11165, %f11161, %f11161, %f11164;
	fma.rn.f32 	%f11166, %f11163, %f11163, %f11165;
	add.f32 	%f11167, %f11166, 0f24E69595;
	rsqrt.approx.f32 	%f11168, %f11167;
	mul.f32 	%f11169, %f11168, %f11168;
	mul.f32 	%f11170, %f11168, %f11169;
	mul.f32 	%f11171, %f11161, %f11160;
	fma.rn.f32 	%f11172, %f11171, %f11170, %f11152;
	mul.f32 	%f11173, %f11162, %f11160;
	fma.rn.f32 	%f11174, %f11173, %f11170, %f11154;
	mul.f32 	%f11175, %f11163, %f11160;
	fma.rn.f32 	%f11176, %f11175, %f11170, %f11156;
	ld.shared.v4.f32 	{%f11177, %f11178, %f11179, %f11180}, [_ZZ20simulate_interactionP6float4S0_fiE6others+8928];
	sub.f32 	%f11181, %f11177, %f13;
	sub.f32 	%f11182, %f11178, %f14;
	sub.f32 	%f11183, %f11179, %f15;
	mul.f32 	%f11184, %f11182, %f11182;
	fma.rn.f32 	%f11185, %f11181, %f11181, %f11184;
	fma.rn.f32 	%f11186, %f11183, %f11183, %f11185;
	add.f32 	%f11187, %f11186, 0f24E69595;
	rsqrt.approx.f32 	%f11188, %f11187;
	mul.f32 	%f11189, %f11188, %f11188;
	mul.f32 	%f11190, %f11188, %f11189;
	mul.f32 	%f11191, %f11181, %f11180;
	fma.rn.f32 	%f11192, %f11191, %f11190, %f11172;
	mul.f32 	%f11193, %f11182, %f11180;
	fma.rn.f32 	%f11194, %f11193, %f11190, %f11174;
	mul.f32 	%f11195, %f11183, %f11180;
	fma.rn.f32 	%f11196, %f11195, %f11190, %f11176;
	ld.shared.v4.f32 	{%f11197, %f11198, %f11199, %f11200}, [_ZZ20simulate_interactionP6float4S0_fiE6others+8944];
	sub.f32 	%f11201, %f11197, %f13;
	sub.f32 	%f11202, %f11198, %f14;
	sub.f32 	%f11203, %f11199, %f15;
	mul.f32 	%f11204, %f11202, %f11202;
	fma.rn.f32 	%f11205, %f11201, %f11201, %f11204;
	fma.rn.f32 	%f11206, %f11203, %f11203, %f11205;
	add.f32 	%f11207, %f11206, 0f24E69595;
	rsqrt.approx.f32 	%f11208, %f11207;
	mul.f32 	%f11209, %f11208, %f11208;
	mul.f32 	%f11210, %f11208, %f11209;
	mul.f32 	%f11211, %f11201, %f11200;
	fma.rn.f32 	%f11212, %f11211, %f11210, %f11192;
	mul.f32 	%f11213, %f11202, %f11200;
	fma.rn.f32 	%f11214, %f11213, %f11210, %f11194;
	mul.f32 	%f11215, %f11203, %f11200;
	fma.rn.f32 	%f11216, %f11215, %f11210, %f11196;
	ld.shared.v4.f32 	{%f11217, %f11218, %f11219, %f11220}, [_ZZ20simulate_interactionP6float4S0_fiE6others+8960];
	sub.f32 	%f11221, %f11217, %f13;
	sub.f32 	%f11222, %f11218, %f14;
	sub.f32 	%f11223, %f11219, %f15;
	mul.f32 	%f11224, %f11222, %f11222;
	fma.rn.f32 	%f11225, %f11221, %f11221, %f11224;
	fma.rn.f32 	%f11226, %f11223, %f11223, %f11225;
	add.f32 	%f11227, %f11226, 0f24E69595;
	rsqrt.approx.f32 	%f11228, %f11227;
	mul.f32 	%f11229, %f11228, %f11228;
	mul.f32 	%f11230, %f11228, %f11229;
	mul.f32 	%f11231, %f11221, %f11220;
	fma.rn.f32 	%f11232, %f11231, %f11230, %f11212;
	mul.f32 	%f11233, %f11222, %f11220;
	fma.rn.f32 	%f11234, %f11233, %f11230, %f11214;
	mul.f32 	%f11235, %f11223, %f11220;
	fma.rn.f32 	%f11236, %f11235, %f11230, %f11216;
	ld.shared.v4.f32 	{%f11237, %f11238, %f11239, %f11240}, [_ZZ20simulate_interactionP6float4S0_fiE6others+8976];
	sub.f32 	%f11241, %f11237, %f13;
	sub.f32 	%f11242, %f11238, %f14;
	sub.f32 	%f11243, %f11239, %f15;
	mul.f32 	%f11244, %f11242, %f11242;
	fma.rn.f32 	%f11245, %f11241, %f11241, %f11244;
	fma.rn.f32 	%f11246, %f11243, %f11243, %f11245;
	add.f32 	%f11247, %f11246, 0f24E69595;
	rsqrt.approx.f32 	%f11248, %f11247;
	mul.f32 	%f11249, %f11248, %f11248;
	mul.f32 	%f11250, %f11248, %f11249;
	mul.f32 	%f11251, %f11241, %f11240;
	fma.rn.f32 	%f11252, %f11251, %f11250, %f11232;
	mul.f32 	%f11253, %f11242, %f11240;
	fma.rn.f32 	%f11254, %f11253, %f11250, %f11234;
	mul.f32 	%f11255, %f11243, %f11240;
	fma.rn.f32 	%f11256, %f11255, %f11250, %f11236;
	ld.shared.v4.f32 	{%f11257, %f11258, %f11259, %f11260}, [_ZZ20simulate_interactionP6float4S0_fiE6others+8992];
	sub.f32 	%f11261, %f11257, %f13;
	sub.f32 	%f11262, %f11258, %f14;
	sub.f32 	%f11263, %f11259, %f15;
	mul.f32 	%f11264, %f11262, %f11262;
	fma.rn.f32 	%f11265, %f11261, %f11261, %f11264;
	fma.rn.f32 	%f11266, %f11263, %f11263, %f11265;
	add.f32 	%f11267, %f11266, 0f24E69595;
	rsqrt.approx.f32 	%f11268, %f11267;
	mul.f32 	%f11269, %f11268, %f11268;
	mul.f32 	%f11270, %f11268, %f11269;
	mul.f32 	%f11271, %f11261, %f11260;
	fma.rn.f32 	%f11272, %f11271, %f11270, %f11252;
	mul.f32 	%f11273, %f11262, %f11260;
	fma.rn.f32 	%f11274, %f11273, %f11270, %f11254;
	mul.f32 	%f11275, %f11263, %f11260;
	fma.rn.f32 	%f11276, %f11275, %f11270, %f11256;
	ld.shared.v4.f32 	{%f11277, %f11278, %f11279, %f11280}, [_ZZ20simulate_interactionP6float4S0_fiE6others+9008];
	sub.f32 	%f11281, %f11277, %f13;
	sub.f32 	%f11282, %f11278, %f14;
	sub.f32 	%f11283, %f11279, %f15;
	mul.f32 	%f11284, %f11282, %f11282;
	fma.rn.f32 	%f11285, %f11281, %f11281, %f11284;
	fma.rn.f32 	%f11286, %f11283, %f11283, %f11285;
	add.f32 	%f11287, %f11286, 0f24E69595;
	rsqrt.approx.f32 	%f11288, %f11287;
	mul.f32 	%f11289, %f11288, %f11288;
	mul.f32 	%f11290, %f11288, %f11289;
	mul.f32 	%f11291, %f11281, %f11280;
	fma.rn.f32 	%f11292, %f11291, %f11290, %f11272;
	mul.f32 	%f11293, %f11282, %f11280;
	fma.rn.f32 	%f11294, %f11293, %f11290, %f11274;
	mul.f32 	%f11295, %f11283, %f11280;
	fma.rn.f32 	%f11296, %f11295, %f11290, %f11276;
	ld.shared.v4.f32 	{%f11297, %f11298, %f11299, %f11300}, [_ZZ20simulate_interactionP6float4S0_fiE6others+9024];
	sub.f32 	%f11301, %f11297, %f13;
	sub.f32 	%f11302, %f11298, %f14;
	sub.f32 	%f11303, %f11299, %f15;
	mul.f32 	%f11304, %f11302, %f11302;
	fma.rn.f32 	%f11305, %f11301, %f11301, %f11304;
	fma.rn.f32 	%f11306, %f11303, %f11303, %f11305;
	add.f32 	%f11307, %f11306, 0f24E69595;
	rsqrt.approx.f32 	%f11308, %f11307;
	mul.f32 	%f11309, %f11308, %f11308;
	mul.f32 	%f11310, %f11308, %f11309;
	mul.f32 	%f11311, %f11301, %f11300;
	fma.rn.f32 	%f11312, %f11311, %f11310, %f11292;
	mul.f32 	%f11313, %f11302, %f11300;
	fma.rn.f32 	%f11314, %f11313, %f11310, %f11294;
	mul.f32 	%f11315, %f11303, %f11300;
	fma.rn.f32 	%f11316, %f11315, %f11310, %f11296;
	ld.shared.v4.f32 	{%f11317, %f11318, %f11319, %f11320}, [_ZZ20simulate_interactionP6float4S0_fiE6others+9040];
	sub.f32 	%f11321, %f11317, %f13;
	sub.f32 	%f11322, %f11318, %f14;
	sub.f32 	%f11323, %f11319, %f15;
	mul.f32 	%f11324, %f11322, %f11322;
	fma.rn.f32 	%f11325, %f11321, %f11321, %f11324;
	fma.rn.f32 	%f11326, %f11323, %f11323, %f11325;
	add.f32 	%f11327, %f11326, 0f24E69595;
	rsqrt.approx.f32 	%f11328, %f11327;
	mul.f32 	%f11329, %f11328, %f11328;
	mul.f32 	%f11330, %f11328, %f11329;
	mul.f32 	%f11331, %f11321, %f11320;
	fma.rn.f32 	%f11332, %f11331, %f11330, %f11312;
	mul.f32 	%f11333, %f11322, %f11320;
	fma.rn.f32 	%f11334, %f11333, %f11330, %f11314;
	mul.f32 	%f11335, %f11323, %f11320;
	fma.rn.f32 	%f11336, %f11335, %f11330, %f11316;
	ld.shared.v4.f32 	{%f11337, %f11338, %f11339, %f11340}, [_ZZ20simulate_interactionP6float4S0_fiE6others+9056];
	sub.f32 	%f11341, %f11337, %f13;
	sub.f32 	%f11342, %f11338, %f14;
	sub.f32 	%f11343, %f11339, %f15;
	mul.f32 	%f11344, %f11342, %f11342;
	fma.rn.f32 	%f11345, %f11341, %f11341, %f11344;
	fma.rn.f32 	%f11346, %f11343, %f11343, %f11345;
	add.f32 	%f11347, %f11346, 0f24E69595;
	rsqrt.approx.f32 	%f11348, %f11347;
	mul.f32 	%f11349, %f11348, %f11348;
	mul.f32 	%f11350, %f11348, %f11349;
	mul.f32 	%f11351, %f11341, %f11340;
	fma.rn.f32 	%f11352, %f11351, %f11350, %f11332;
	mul.f32 	%f11353, %f11342, %f11340;
	fma.rn.f32 	%f11354, %f11353, %f11350, %f11334;
	mul.f32 	%f11355, %f11343, %f11340;
	fma.rn.f32 	%f11356, %f11355, %f11350, %f11336;
	ld.shared.v4.f32 	{%f11357, %f11358, %f11359, %f11360}, [_ZZ20simulate_interactionP6float4S0_fiE6others+9072];
	sub.f32 	%f11361, %f11357, %f13;
	sub.f32 	%f11362, %f11358, %f14;
	sub.f32 	%f11363, %f11359, %f15;
	mul.f32 	%f11364, %f11362, %f11362;
	fma.rn.f32 	%f11365, %f11361, %f11361, %f11364;
	fma.rn.f32 	%f11366, %f11363, %f11363, %f11365;
	add.f32 	%f11367, %f11366, 0f24E69595;
	rsqrt.approx.f32 	%f11368, %f11367;
	mul.f32 	%f11369, %f11368, %f11368;
	mul.f32 	%f11370, %f11368, %f11369;
	mul.f32 	%f11371, %f11361, %f11360;
	fma.rn.f32 	%f11372, %f11371, %f11370, %f11352;
	mul.f32 	%f11373, %f11362, %f11360;
	fma.rn.f32 	%f11374, %f11373, %f11370, %f11354;
	mul.f32 	%f11375, %f11363, %f11360;
	fma.rn.f32 	%f11376, %f11375, %f11370, %f11356;
	ld.shared.v4.f32 	{%f11377, %f11378, %f11379, %f11380}, [_ZZ20simulate_interactionP6float4S0_fiE6others+9088];
	sub.f32 	%f11381, %f11377, %f13;
	sub.f32 	%f11382, %f11378, %f14;
	sub.f32 	%f11383, %f11379, %f15;
	mul.f32 	%f11384, %f11382, %f11382;
	fma.rn.f32 	%f11385, %f11381, %f11381, %f11384;
	fma.rn.f32 	%f11386, %f11383, %f11383, %f11385;
	add.f32 	%f11387, %f11386, 0f24E69595;
	rsqrt.approx.f32 	%f11388, %f11387;
	mul.f32 	%f11389, %f11388, %f11388;
	mul.f32 	%f11390, %f11388, %f11389;
	mul.f32 	%f11391, %f11381, %f11380;
	fma.rn.f32 	%f11392, %f11391, %f11390, %f11372;
	mul.f32 	%f11393, %f11382, %f11380;
	fma.rn.f32 	%f11394, %f11393, %f11390, %f11374;
	mul.f32 	%f11395, %f11383, %f11380;
	fma.rn.f32 	%f11396, %f11395, %f11390, %f11376;
	ld.shared.v4.f32 	{%f11397, %f11398, %f11399, %f11400}, [_ZZ20simulate_interactionP6float4S0_fiE6others+9104];
	sub.f32 	%f11401, %f11397, %f13;
	sub.f32 	%f11402, %f11398, %f14;
	sub.f32 	%f11403, %f11399, %f15;
	mul.f32 	%f11404, %f11402, %f11402;
	fma.rn.f32 	%f11405, %f11401, %f11401, %f11404;
	fma.rn.f32 	%f11406, %f11403, %f11403, %f11405;
	add.f32 	%f11407, %f11406, 0f24E69595;
	rsqrt.approx.f32 	%f11408, %f11407;
	mul.f32 	%f11409, %f11408, %f11408;
	mul.f32 	%f11410, %f11408, %f11409;
	mul.f32 	%f11411, %f11401, %f11400;
	fma.rn.f32 	%f11412, %f11411, %f11410, %f11392;
	mul.f32 	%f11413, %f11402, %f11400;
	fma.rn.f32 	%f11414, %f11413, %f11410, %f11394;
	mul.f32 	%f11415, %f11403, %f11400;
	fma.rn.f32 	%f11416, %f11415, %f11410, %f11396;
	ld.shared.v4.f32 	{%f11417, %f11418, %f11419, %f11420}, [_ZZ20simulate_interactionP6float4S0_fiE6others+9120];
	sub.f32 	%f11421, %f11417, %f13;
	sub.f32 	%f11422, %f11418, %f14;
	sub.f32 	%f11423, %f11419, %f15;
	mul.f32 	%f11424, %f11422, %f11422;
	fma.rn.f32 	%f11425, %f11421, %f11421, %f11424;
	fma.rn.f32 	%f11426, %f11423, %f11423, %f11425;
	add.f32 	%f11427, %f11426, 0f24E69595;
	rsqrt.approx.f32 	%f11428, %f11427;
	mul.f32 	%f11429, %f11428, %f11428;
	mul.f32 	%f11430, %f11428, %f11429;
	mul.f32 	%f11431, %f11421, %f11420;
	fma.rn.f32 	%f11432, %f11431, %f11430, %f11412;
	mul.f32 	%f11433, %f11422, %f11420;
	fma.rn.f32 	%f11434, %f11433, %f11430, %f11414;
	mul.f32 	%f11435, %f11423, %f11420;
	fma.rn.f32 	%f11436, %f11435, %f11430, %f11416;
	ld.shared.v4.f32 	{%f11437, %f11438, %f11439, %f11440}, [_ZZ20simulate_interactionP6float4S0_fiE6others+9136];
	sub.f32 	%f11441, %f11437, %f13;
	sub.f32 	%f11442, %f11438, %f14;
	sub.f32 	%f11443, %f11439, %f15;
	mul.f32 	%f11444, %f11442, %f11442;
	fma.rn.f32 	%f11445, %f11441, %f11441, %f11444;
	fma.rn.f32 	%f11446, %f11443, %f11443, %f11445;
	add.f32 	%f11447, %f11446, 0f24E69595;
	rsqrt.approx.f32 	%f11448, %f11447;
	mul.f32 	%f11449, %f11448, %f11448;
	mul.f32 	%f11450, %f11448, %f11449;
	mul.f32 	%f11451, %f11441, %f11440;
	fma.rn.f32 	%f11452, %f11451, %f11450, %f11432;
	mul.f32 	%f11453, %f11442, %f11440;
	fma.rn.f32 	%f11454, %f11453, %f11450, %f11434;
	mul.f32 	%f11455, %f11443, %f11440;
	fma.rn.f32 	%f11456, %f11455, %f11450, %f11436;
	ld.shared.v4.f32 	{%f11457, %f11458, %f11459, %f11460}, [_ZZ20simulate_interactionP6float4S0_fiE6others+9152];
	sub.f32 	%f11461, %f11457, %f13;
	sub.f32 	%f11462, %f11458, %f14;
	sub.f32 	%f11463, %f11459, %f15;
	mul.f32 	%f11464, %f11462, %f11462;
	fma.rn.f32 	%f11465, %f11461, %f11461, %f11464;
	fma.rn.f32 	%f11466, %f11463, %f11463, %f11465;
	add.f32 	%f11467, %f11466, 0f24E69595;
	rsqrt.approx.f32 	%f11468, %f11467;
	mul.f32 	%f11469, %f11468, %f11468;
	mul.f32 	%f11470, %f11468, %f11469;
	mul.f32 	%f11471, %f11461, %f11460;
	fma.rn.f32 	%f11472, %f11471, %f11470, %f11452;
	mul.f32 	%f11473, %f11462, %f11460;
	fma.rn.f32 	%f11474, %f11473, %f11470, %f11454;
	mul.f32 	%f11475, %f11463, %f11460;
	fma.rn.f32 	%f11476, %f11475, %f11470, %f11456;
	ld.shared.v4.f32 	{%f11477, %f11478, %f11479, %f11480}, [_ZZ20simulate_interactionP6float4S0_fiE6others+9168];
	sub.f32 	%f11481, %f11477, %f13;
	sub.f32 	%f11482, %f11478, %f14;
	sub.f32 	%f11483, %f11479, %f15;
	mul.f32 	%f11484, %f11482, %f11482;
	fma.rn.f32 	%f11485, %f11481, %f11481, %f11484;
	fma.rn.f32 	%f11486, %f11483, %f11483, %f11485;
	add.f32 	%f11487, %f11486, 0f24E69595;
	rsqrt.approx.f32 	%f11488, %f11487;
	mul.f32 	%f11489, %f11488, %f11488;
	mul.f32 	%f11490, %f11488, %f11489;
	mul.f32 	%f11491, %f11481, %f11480;
	fma.rn.f32 	%f11492, %f11491, %f11490, %f11472;
	mul.f32 	%f11493, %f11482, %f11480;
	fma.rn.f32 	%f11494, %f11493, %f11490, %f11474;
	mul.f32 	%f11495, %f11483, %f11480;
	fma.rn.f32 	%f11496, %f11495, %f11490, %f11476;
	ld.shared.v4.f32 	{%f11497, %f11498, %f11499, %f11500}, [_ZZ20simulate_interactionP6float4S0_fiE6others+9184];
	sub.f32 	%f11501, %f11497, %f13;
	sub.f32 	%f11502, %f11498, %f14;
	sub.f32 	%f11503, %f11499, %f15;
	mul.f32 	%f11504, %f11502, %f11502;
	fma.rn.f32 	%f11505, %f11501, %f11501, %f11504;
	fma.rn.f32 	%f11506, %f11503, %f11503, %f11505;
	add.f32 	%f11507, %f11506, 0f24E69595;
	rsqrt.approx.f32 	%f11508, %f11507;
	mul.f32 	%f11509, %f11508, %f11508;
	mul.f32 	%f11510, %f11508, %f11509;
	mul.f32 	%f11511, %f11501, %f11500;
	fma.rn.f32 	%f11512, %f11511, %f11510, %f11492;
	mul.f32 	%f11513, %f11502, %f11500;
	fma.rn.f32 	%f11514, %f11513, %f11510, %f11494;
	mul.f32 	%f11515, %f11503, %f11500;
	fma.rn.f32 	%f11516, %f11515, %f11510, %f11496;
	ld.shared.v4.f32 	{%f11517, %f11518, %f11519, %f11520}, [_ZZ20simulate_interactionP6float4S0_fiE6others+9200];
	sub.f32 	%f11521, %f11517, %f13;
	sub.f32 	%f11522, %f11518, %f14;
	sub.f32 	%f11523, %f11519, %f15;
	mul.f32 	%f11524, %f11522, %f11522;
	fma.rn.f32 	%f11525, %f11521, %f11521, %f11524;
	fma.rn.f32 	%f11526, %f11523, %f11523, %f11525;
	add.f32 	%f11527, %f11526, 0f24E69595;
	rsqrt.approx.f32 	%f11528, %f11527;
	mul.f32 	%f11529, %f11528, %f11528;
	mul.f32 	%f11530, %f11528, %f11529;
	mul.f32 	%f11531, %f11521, %f11520;
	fma.rn.f32 	%f11532, %f11531, %f11530, %f11512;
	mul.f32 	%f11533, %f11522, %f11520;
	fma.rn.f32 	%f11534, %f11533, %f11530, %f11514;
	mul.f32 	%f11535, %f11523, %f11520;
	fma.rn.f32 	%f11536, %f11535, %f11530, %f11516;
	ld.shared.v4.f32 	{%f11537, %f11538, %f11539, %f11540}, [_ZZ20simulate_interactionP6float4S0_fiE6others+9216];
	sub.f32 	%f11541, %f11537, %f13;
	sub.f32 	%f11542, %f11538, %f14;
	sub.f32 	%f11543, %f11539, %f15;
	mul.f32 	%f11544, %f11542, %f11542;
	fma.rn.f32 	%f11545, %f11541, %f11541, %f11544;
	fma.rn.f32 	%f11546, %f11543, %f11543, %f11545;
	add.f32 	%f11547, %f11546, 0f24E69595;
	rsqrt.approx.f32 	%f11548, %f11547;
	mul.f32 	%f11549, %f11548, %f11548;
	mul.f32 	%f11550, %f11548, %f11549;
	mul.f32 	%f11551, %f11541, %f11540;
	fma.rn.f32 	%f11552, %f11551, %f11550, %f11532;
	mul.f32 	%f11553, %f11542, %f11540;
	fma.rn.f32 	%f11554, %f11553, %f11550, %f11534;
	mul.f32 	%f11555, %f11543, %f11540;
	fma.rn.f32 	%f11556, %f11555, %f11550, %f11536;
	ld.shared.v4.f32 	{%f11557, %f11558, %f11559, %f11560}, [_ZZ20simulate_interactionP6float4S0_fiE6others+9232];
	sub.f32 	%f11561, %f11557, %f13;
	sub.f32 	%f11562, %f11558, %f14;
	sub.f32 	%f11563, %f11559, %f15;
	mul.f32 	%f11564, %f11562, %f11562;
	fma.rn.f32 	%f11565, %f11561, %f11561, %f11564;
	fma.rn.f32 	%f11566, %f11563, %f11563, %f11565;
	add.f32 	%f11567, %f11566, 0f24E69595;
	rsqrt.approx.f32 	%f11568, %f11567;
	mul.f32 	%f11569, %f11568, %f11568;
	mul.f32 	%f11570, %f11568, %f11569;
	mul.f32 	%f11571, %f11561, %f11560;
	fma.rn.f32 	%f11572, %f11571, %f11570, %f11552;
	mul.f32 	%f11573, %f11562, %f11560;
	fma.rn.f32 	%f11574, %f11573, %f11570, %f11554;
	mul.f32 	%f11575, %f11563, %f11560;
	fma.rn.f32 	%f11576, %f11575, %f11570, %f11556;
	ld.shared.v4.f32 	{%f11577, %f11578, %f11579, %f11580}, [_ZZ20simulate_interactionP6float4S0_fiE6others+9248];
	sub.f32 	%f11581, %f11577, %f13;
	sub.f32 	%f11582, %f11578, %f14;
	sub.f32 	%f11583, %f11579, %f15;
	mul.f32 	%f11584, %f11582, %f11582;
	fma.rn.f32 	%f11585, %f11581, %f11581, %f11584;
	fma.rn.f32 	%f11586, %f11583, %f11583, %f11585;
	add.f32 	%f11587, %f11586, 0f24E69595;
	rsqrt.approx.f32 	%f11588, %f11587;
	mul.f32 	%f11589, %f11588, %f11588;
	mul.f32 	%f11590, %f11588, %f11589;
	mul.f32 	%f11591, %f11581, %f11580;
	fma.rn.f32 	%f11592, %f11591, %f11590, %f11572;
	mul.f32 	%f11593, %f11582, %f11580;
	fma.rn.f32 	%f11594, %f11593, %f11590, %f11574;
	mul.f32 	%f11595, %f11583, %f11580;
	fma.rn.f32 	%f11596, %f11595, %f11590, %f11576;
	ld.shared.v4.f32 	{%f11597, %f11598, %f11599, %f11600}, [_ZZ20simulate_interactionP6float4S0_fiE6others+9264];
	sub.f32 	%f11601, %f11597, %f13;
	sub.f32 	%f11602, %f11598, %f14;
	sub.f32 	%f11603, %f11599, %f15;
	mul.f32 	%f11604, %f11602, %f11602;
	fma.rn.f32 	%f11605, %f11601, %f11601, %f11604;
	fma.rn.f32 	%f11606, %f11603, %f11603, %f11605;
	add.f32 	%f11607, %f11606, 0f24E69595;
	rsqrt.approx.f32 	%f11608, %f11607;
	mul.f32 	%f11609, %f11608, %f11608;
	mul.f32 	%f11610, %f11608, %f11609;
	mul.f32 	%f11611, %f11601, %f11600;
	fma.rn.f32 	%f11612, %f11611, %f11610, %f11592;
	mul.f32 	%f11613, %f11602, %f11600;
	fma.rn.f32 	%f11614, %f11613, %f11610, %f11594;
	mul.f32 	%f11615, %f11603, %f11600;
	fma.rn.f32 	%f11616, %f11615, %f11610, %f11596;
	ld.shared.v4.f32 	{%f11617, %f11618, %f11619, %f11620}, [_ZZ20simulate_interactionP6float4S0_fiE6others+9280];
	sub.f32 	%f11621, %f11617, %f13;
	sub.f32 	%f11622, %f11618, %f14;
	sub.f32 	%f11623, %f11619, %f15;
	mul.f32 	%f11624, %f11622, %f11622;
	fma.rn.f32 	%f11625, %f11621, %f11621, %f11624;
	fma.rn.f32 	%f11626, %f11623, %f11623, %f11625;
	add.f32 	%f11627, %f11626, 0f24E69595;
	rsqrt.approx.f32 	%f11628, %f11627;
	mul.f32 	%f11629, %f11628, %f11628;
	mul.f32 	%f11630, %f11628, %f11629;
	mul.f32 	%f11631, %f11621, %f11620;
	fma.rn.f32 	%f11632, %f11631, %f11630, %f11612;
	mul.f32 	%f11633, %f11622, %f11620;
	fma.rn.f32 	%f11634, %f11633, %f11630, %f11614;
	mul.f32 	%f11635, %f11623, %f11620;
	fma.rn.f32 	%f11636, %f11635, %f11630, %f11616;
	ld.shared.v4.f32 	{%f11637, %f11638, %f11639, %f11640}, [_ZZ20simulate_interactionP6float4S0_fiE6others+9296];
	sub.f32 	%f11641, %f11637, %f13;
	sub.f32 	%f11642, %f11638, %f14;
	sub.f32 	%f11643, %f11639, %f15;
	mul.f32 	%f11644, %f11642, %f11642;
	fma.rn.f32 	%f11645, %f11641, %f11641, %f11644;
	fma.rn.f32 	%f11646, %f11643, %f11643, %f11645;
	add.f32 	%f11647, %f11646, 0f24E69595;
	rsqrt.approx.f32 	%f11648, %f11647;
	mul.f32 	%f11649, %f11648, %f11648;
	mul.f32 	%f11650, %f11648, %f11649;
	mul.f32 	%f11651, %f11641, %f11640;
	fma.rn.f32 	%f11652, %f11651, %f11650, %f11632;
	mul.f32 	%f11653, %f11642, %f11640;
	fma.rn.f32 	%f11654, %f11653, %f11650, %f11634;
	mul.f32 	%f11655, %f11643, %f11640;
	fma.rn.f32 	%f11656, %f11655, %f11650, %f11636;
	ld.shared.v4.f32 	{%f11657, %f11658, %f11659, %f11660}, [_ZZ20simulate_interactionP6float4S0_fiE6others+9312];
	sub.f32 	%f11661, %f11657, %f13;
	sub.f32 	%f11662, %f11658, %f14;
	sub.f32 	%f11663, %f11659, %f15;
	mul.f32 	%f11664, %f11662, %f11662;
	fma.rn.f32 	%f11665, %f11661, %f11661, %f11664;
	fma.rn.f32 	%f11666, %f11663, %f11663, %f11665;
	add.f32 	%f11667, %f11666, 0f24E69595;
	rsqrt.approx.f32 	%f11668, %f11667;
	mul.f32 	%f11669, %f11668, %f11668;
	mul.f32 	%f11670, %f11668, %f11669;
	mul.f32 	%f11671, %f11661, %f11660;
	fma.rn.f32 	%f11672, %f11671, %f11670, %f11652;
	mul.f32 	%f11673, %f11662, %f11660;
	fma.rn.f32 	%f11674, %f11673, %f11670, %f11654;
	mul.f32 	%f11675, %f11663, %f11660;
	fma.rn.f32 	%f11676, %f11675, %f11670, %f11656;
	ld.shared.v4.f32 	{%f11677, %f11678, %f11679, %f11680}, [_ZZ20simulate_interactionP6float4S0_fiE6others+9328];
	sub.f32 	%f11681, %f11677, %f13;
	sub.f32 	%f11682, %f11678, %f14;
	sub.f32 	%f11683, %f11679, %f15;
	mul.f32 	%f11684, %f11682, %f11682;
	fma.rn.f32 	%f11685, %f11681, %f11681, %f11684;
	fma.rn.f32 	%f11686, %f11683, %f11683, %f11685;
	add.f32 	%f11687, %f11686, 0f24E69595;
	rsqrt.approx.f32 	%f11688, %f11687;
	mul.f32 	%f11689, %f11688, %f11688;
	mul.f32 	%f11690, %f11688, %f11689;
	mul.f32 	%f11691, %f11681, %f11680;
	fma.rn.f32 	%f11692, %f11691, %f11690, %f11672;
	mul.f32 	%f11693, %f11682, %f11680;
	fma.rn.f32 	%f11694, %f11693, %f11690, %f11674;
	mul.f32 	%f11695, %f11683, %f11680;
	fma.rn.f32 	%f11696, %f11695, %f11690, %f11676;
	ld.shared.v4.f32 	{%f11697, %f11698, %f11699, %f11700}, [_ZZ20simulate_interactionP6float4S0_fiE6others+9344];
	sub.f32 	%f11701, %f11697, %f13;
	sub.f32 	%f11702, %f11698, %f14;
	sub.f32 	%f11703, %f11699, %f15;
	mul.f32 	%f11704, %f11702, %f11702;
	fma.rn.f32 	%f11705, %f11701, %f11701, %f11704;
	fma.rn.f32 	%f11706, %f11703, %f11703, %f11705;
	add.f32 	%f11707, %f11706, 0f24E69595;
	rsqrt.approx.f32 	%f11708, %f11707;
	mul.f32 	%f11709, %f11708, %f11708;
	mul.f32 	%f11710, %f11708, %f11709;
	mul.f32 	%f11711, %f11701, %f11700;
	fma.rn.f32 	%f11712, %f11711, %f11710, %f11692;
	mul.f32 	%f11713, %f11702, %f11700;
	fma.rn.f32 	%f11714, %f11713, %f11710, %f11694;
	mul.f32 	%f11715, %f11703, %f11700;
	fma.rn.f32 	%f11716, %f11715, %f11710, %f11696;
	ld.shared.v4.f32 	{%f11717, %f11718, %f11719, %f11720}, [_ZZ20simulate_interactionP6float4S0_fiE6others+9360];
	sub.f32 	%f11721, %f11717, %f13;
	sub.f32 	%f11722, %f11718, %f14;
	sub.f32 	%f11723, %f11719, %f15;
	mul.f32 	%f11724, %f11722, %f11722;
	fma.rn.f32 	%f11725, %f11721, %f11721, %f11724;
	fma.rn.f32 	%f11726, %f11723, %f11723, %f11725;
	add.f32 	%f11727, %f11726, 0f24E69595;
	rsqrt.approx.f32 	%f11728, %f11727;
	mul.f32 	%f11729, %f11728, %f11728;
	mul.f32 	%f11730, %f11728, %f11729;
	mul.f32 	%f11731, %f11721, %f11720;
	fma.rn.f32 	%f11732, %f11731, %f11730, %f11712;
	mul.f32 	%f11733, %f11722, %f11720;
	fma.rn.f32 	%f11734, %f11733, %f11730, %f11714;
	mul.f32 	%f11735, %f11723, %f11720;
	fma.rn.f32 	%f11736, %f11735, %f11730, %f11716;
	ld.shared.v4.f32 	{%f11737, %f11738, %f11739, %f11740}, [_ZZ20simulate_interactionP6float4S0_fiE6others+9376];
	sub.f32 	%f11741, %f11737, %f13;
	sub.f32 	%f11742, %f11738, %f14;
	sub.f32 	%f11743, %f11739, %f15;
	mul.f32 	%f11744, %f11742, %f11742;
	fma.rn.f32 	%f11745, %f11741, %f11741, %f11744;
	fma.rn.f32 	%f11746, %f11743, %f11743, %f11745;
	add.f32 	%f11747, %f11746, 0f24E69595;
	rsqrt.approx.f32 	%f11748, %f11747;
	mul.f32 	%f11749, %f11748, %f11748;
	mul.f32 	%f11750, %f11748, %f11749;
	mul.f32 	%f11751, %f11741, %f11740;
	fma.rn.f32 	%f11752, %f11751, %f11750, %f11732;
	mul.f32 	%f11753, %f11742, %f11740;
	fma.rn.f32 	%f11754, %f11753, %f11750, %f11734;
	mul.f32 	%f11755, %f11743, %f11740;
	fma.rn.f32 	%f11756, %f11755, %f11750, %f11736;
	ld.shared.v4.f32 	{%f11757, %f11758, %f11759, %f11760}, [_ZZ20simulate_interactionP6float4S0_fiE6others+9392];
	sub.f32 	%f11761, %f11757, %f13;
	sub.f32 	%f11762, %f11758, %f14;
	sub.f32 	%f11763, %f11759, %f15;
	mul.f32 	%f11764, %f11762, %f11762;
	fma.rn.f32 	%f11765, %f11761, %f11761, %f11764;
	fma.rn.f32 	%f11766, %f11763, %f11763, %f11765;
	add.f32 	%f11767, %f11766, 0f24E69595;
	rsqrt.approx.f32 	%f11768, %f11767;
	mul.f32 	%f11769, %f11768, %f11768;
	mul.f32 	%f11770, %f11768, %f11769;
	mul.f32 	%f11771, %f11761, %f11760;
	fma.rn.f32 	%f11772, %f11771, %f11770, %f11752;
	mul.f32 	%f11773, %f11762, %f11760;
	fma.rn.f32 	%f11774, %f11773, %f11770, %f11754;
	mul.f32 	%f11775, %f11763, %f11760;
	fma.rn.f32 	%f11776, %f11775, %f11770, %f11756;
	ld.shared.v4.f32 	{%f11777, %f11778, %f11779, %f11780}, [_ZZ20simulate_interactionP6float4S0_fiE6others+9408];
	sub.f32 	%f11781, %f11777, %f13;
	sub.f32 	%f11782, %f11778, %f14;
	sub.f32 	%f11783, %f11779, %f15;
	mul.f32 	%f11784, %f11782, %f11782;
	fma.rn.f32 	%f11785, %f11781, %f11781, %f11784;
	fma.rn.f32 	%f11786, %f11783, %f11783, %f11785;
	add.f32 	%f11787, %f11786, 0f24E69595;
	rsqrt.approx.f32 	%f11788, %f11787;
	mul.f32 	%f11789, %f11788, %f11788;
	mul.f32 	%f11790, %f11788, %f11789;
	mul.f32 	%f11791, %f11781, %f11780;
	fma.rn.f32 	%f11792, %f11791, %f11790, %f11772;
	mul.f32 	%f11793, %f11782, %f11780;
	fma.rn.f32 	%f11794, %f11793, %f11790, %f11774;
	mul.f32 	%f11795, %f11783, %f11780;
	fma.rn.f32 	%f11796, %f11795, %f11790, %f11776;
	ld.shared.v4.f32 	{%f11797, %f11798, %f11799, %f11800}, [_ZZ20simulate_interactionP6float4S0_fiE6others+9424];
	sub.f32 	%f11801, %f11797, %f13;
	sub.f32 	%f11802, %f11798, %f14;
	sub.f32 	%f11803, %f11799, %f15;
	mul.f32 	%f11804, %f11802, %f11802;
	fma.rn.f32 	%f11805, %f11801, %f11801, %f11804;
	fma.rn.f32 	%f11806, %f11803, %f11803, %f11805;
	add.f32 	%f11807, %f11806, 0f24E69595;
	rsqrt.approx.f32 	%f11808, %f11807;
	mul.f32 	%f11809, %f11808, %f11808;
	mul.f32 	%f11810, %f11808, %f11809;
	mul.f32 	%f11811, %f11801, %f11800;
	fma.rn.f32 	%f11812, %f11811, %f11810, %f11792;
	mul.f32 	%f11813, %f11802, %f11800;
	fma.rn.f32 	%f11814, %f11813, %f11810, %f11794;
	mul.f32 	%f11815, %f11803, %f11800;
	fma.rn.f32 	%f11816, %f11815, %f11810, %f11796;
	ld.shared.v4.f32 	{%f11817, %f11818, %f11819, %f11820}, [_ZZ20simulate_interactionP6float4S0_fiE6others+9440];
	sub.f32 	%f11821, %f11817, %f13;
	sub.f32 	%f11822, %f11818, %f14;
	sub.f32 	%f11823, %f11819, %f15;
	mul.f32 	%f11824, %f11822, %f11822;
	fma.rn.f32 	%f11825, %f11821, %f11821, %f11824;
	fma.rn.f32 	%f11826, %f11823, %f11823, %f11825;
	add.f32 	%f11827, %f11826, 0f24E69595;
	rsqrt.approx.f32 	%f11828, %f11827;
	mul.f32 	%f11829, %f11828, %f11828;
	mul.f32 	%f11830, %f11828, %f11829;
	mul.f32 	%f11831, %f11821, %f11820;
	fma.rn.f32 	%f11832, %f11831, %f11830, %f11812;
	mul.f32 	%f11833, %f11822, %f11820;
	fma.rn.f32 	%f11834, %f11833, %f11830, %f11814;
	mul.f32 	%f11835, %f11823, %f11820;
	fma.rn.f32 	%f11836, %f11835, %f11830, %f11816;
	ld.shared.v4.f32 	{%f11837, %f11838, %f11839, %f11840}, [_ZZ20simulate_interactionP6float4S0_fiE6others+9456];
	sub.f32 	%f11841, %f11837, %f13;
	sub.f32 	%f11842, %f11838, %f14;
	sub.f32 	%f11843, %f11839, %f15;
	mul.f32 	%f11844, %f11842, %f11842;
	fma.rn.f32 	%f11845, %f11841, %f11841, %f11844;
	fma.rn.f32 	%f11846, %f11843, %f11843, %f11845;
	add.f32 	%f11847, %f11846, 0f24E69595;
	rsqrt.approx.f32 	%f11848, %f11847;
	mul.f32 	%f11849, %f11848, %f11848;
	mul.f32 	%f11850, %f11848, %f11849;
	mul.f32 	%f11851, %f11841, %f11840;
	fma.rn.f32 	%f11852, %f11851, %f11850, %f11832;
	mul.f32 	%f11853, %f11842, %f11840;
	fma.rn.f32 	%f11854, %f11853, %f11850, %f11834;
	mul.f32 	%f11855, %f11843, %f11840;
	fma.rn.f32 	%f11856, %f11855, %f11850, %f11836;
	ld.shared.v4.f32 	{%f11857, %f11858, %f11859, %f11860}, [_ZZ20simulate_interactionP6float4S0_fiE6others+9472];
	sub.f32 	%f11861, %f11857, %f13;
	sub.f32 	%f11862, %f11858, %f14;
	sub.f32 	%f11863, %f11859, %f15;
	mul.f32 	%f11864, %f11862, %f11862;
	fma.rn.f32 	%f11865, %f11861, %f11861, %f11864;
	fma.rn.f32 	%f11866, %f11863, %f11863, %f11865;
	add.f32 	%f11867, %f11866, 0f24E69595;
	rsqrt.approx.f32 	%f11868, %f11867;
	mul.f32 	%f11869, %f11868, %f11868;
	mul.f32 	%f11870, %f11868, %f11869;
	mul.f32 	%f11871, %f11861, %f11860;
	fma.rn.f32 	%f11872, %f11871, %f11870, %f11852;
	mul.f32 	%f11873, %f11862, %f11860;
	fma.rn.f32 	%f11874, %f11873, %f11870, %f11854;
	mul.f32 	%f11875, %f11863, %f11860;
	fma.rn.f32 	%f11876, %f11875, %f11870, %f11856;
	ld.shared.v4.f32 	{%f11877, %f11878, %f11879, %f11880}, [_ZZ20simulate_interactionP6float4S0_fiE6others+9488];
	sub.f32 	%f11881, %f11877, %f13;
	sub.f32 	%f11882, %f11878, %f14;
	sub.f32 	%f11883, %f11879, %f15;
	mul.f32 	%f11884, %f11882, %f11882;
	fma.rn.f32 	%f11885, %f11881, %f11881, %f11884;
	fma.rn.f32 	%f11886, %f11883, %f11883, %f11885;
	add.f32 	%f11887, %f11886, 0f24E69595;
	rsqrt.approx.f32 	%f11888, %f11887;
	mul.f32 	%f11889, %f11888, %f11888;
	mul.f32 	%f11890, %f11888, %f11889;
	mul.f32 	%f11891, %f11881, %f11880;
	fma.rn.f32 	%f11892, %f11891, %f11890, %f11872;
	mul.f32 	%f11893, %f11882, %f11880;
	fma.rn.f32 	%f11894, %f11893, %f11890, %f11874;
	mul.f32 	%f11895, %f11883, %f11880;
	fma.rn.f32 	%f11896, %f11895, %f11890, %f11876;
	ld.shared.v4.f32 	{%f11897, %f11898, %f11899, %f11900}, [_ZZ20simulate_interactionP6float4S0_fiE6others+9504];
	sub.f32 	%f11901, %f11897, %f13;
	sub.f32 	%f11902, %f11898, %f14;
	sub.f32 	%f11903, %f11899, %f15;
	mul.f32 	%f11904, %f11902, %f11902;
	fma.rn.f32 	%f11905, %f11901, %f11901, %f11904;
	fma.rn.f32 	%f11906, %f11903, %f11903, %f11905;
	add.f32 	%f11907, %f11906, 0f24E69595;
	rsqrt.approx.f32 	%f11908, %f11907;
	mul.f32 	%f11909, %f11908, %f11908;
	mul.f32 	%f11910, %f11908, %f11909;
	mul.f32 	%f11911, %f11901, %f11900;
	fma.rn.f32 	%f11912, %f11911, %f11910, %f11892;
	mul.f32 	%f11913, %f11902, %f11900;
	fma.rn.f32 	%f11914, %f11913, %f11910, %f11894;
	mul.f32 	%f11915, %f11903, %f11900;
	fma.rn.f32 	%f11916, %f11915, %f11910, %f11896;
	ld.shared.v4.f32 	{%f11917, %f11918, %f11919, %f11920}, [_ZZ20simulate_interactionP6float4S0_fiE6others+9520];
	sub.f32 	%f11921, %f11917, %f13;
	sub.f32 	%f11922, %f11918, %f14;
	sub.f32 	%f11923, %f11919, %f15;
	mul.f32 	%f11924, %f11922, %f11922;
	fma.rn.f32 	%f11925, %f11921, %f11921, %f11924;
	fma.rn.f32 	%f11926, %f11923, %f11923, %f11925;
	add.f32 	%f11927, %f11926, 0f24E69595;
	rsqrt.approx.f32 	%f11928, %f11927;
	mul.f32 	%f11929, %f11928, %f11928;
	mul.f32 	%f11930, %f11928, %f11929;
	mul.f32 	%f11931, %f11921, %f11920;
	fma.rn.f32 	%f11932, %f11931, %f11930, %f11912;
	mul.f32 	%f11933, %f11922, %f11920;
	fma.rn.f32 	%f11934, %f11933, %f11930, %f11914;
	mul.f32 	%f11935, %f11923, %f11920;
	fma.rn.f32 	%f11936, %f11935, %f11930, %f11916;
	ld.shared.v4.f32 	{%f11937, %f11938, %f11939, %f11940}, [_ZZ20simulate_interactionP6float4S0_fiE6others+9536];
	sub.f32 	%f11941, %f11937, %f13;
	sub.f32 	%f11942, %f11938, %f14;
	sub.f32 	%f11943, %f11939, %f15;
	mul.f32 	%f11944, %f11942, %f11942;
	fma.rn.f32 	%f11945, %f11941, %f11941, %f11944;
	fma.rn.f32 	%f11946, %f11943, %f11943, %f11945;
	add.f32 	%f11947, %f11946, 0f24E69595;
	rsqrt.approx.f32 	%f11948, %f11947;
	mul.f32 	%f11949, %f11948, %f11948;
	mul.f32 	%f11950, %f11948, %f11949;
	mul.f32 	%f11951, %f11941, %f11940;
	fma.rn.f32 	%f11952, %f11951, %f11950, %f11932;
	mul.f32 	%f11953, %f11942, %f11940;
	fma.rn.f32 	%f11954, %f11953, %f11950, %f11934;
	mul.f32 	%f11955, %f11943, %f11940;
	fma.rn.f32 	%f11956, %f11955, %f11950, %f11936;
	ld.shared.v4.f32 	{%f11957, %f11958, %f11959, %f11960}, [_ZZ20simulate_interactionP6float4S0_fiE6others+9552];
	sub.f32 	%f11961, %f11957, %f13;
	sub.f32 	%f11962, %f11958, %f14;
	sub.f32 	%f11963, %f11959, %f15;
	mul.f32 	%f11964, %f11962, %f11962;
	fma.rn.f32 	%f11965, %f11961, %f11961, %f11964;
	fma.rn.f32 	%f11966, %f11963, %f11963, %f11965;
	add.f32 	%f11967, %f11966, 0f24E69595;
	rsqrt.approx.f32 	%f11968, %f11967;
	mul.f32 	%f11969, %f11968, %f11968;
	mul.f32 	%f11970, %f11968, %f11969;
	mul.f32 	%f11971, %f11961, %f11960;
	fma.rn.f32 	%f11972, %f11971, %f11970, %f11952;
	mul.f32 	%f11973, %f11962, %f11960;
	fma.rn.f32 	%f11974, %f11973, %f11970, %f11954;
	mul.f32 	%f11975, %f11963, %f11960;
	fma.rn.f32 	%f11976, %f11975, %f11970, %f11956;
	ld.shared.v4.f32 	{%f11977, %f11978, %f11979, %f11980}, [_ZZ20simulate_interactionP6float4S0_fiE6others+9568];
	sub.f32 	%f11981, %f11977, %f13;
	sub.f32 	%f11982, %f11978, %f14;
	sub.f32 	%f11983, %f11979, %f15;
	mul.f32 	%f11984, %f11982, %f11982;
	fma.rn.f32 	%f11985, %f11981, %f11981, %f11984;
	fma.rn.f32 	%f11986, %f11983, %f11983, %f11985;
	add.f32 	%f11987, %f11986, 0f24E69595;
	rsqrt.approx.f32 	%f11988, %f11987;
	mul.f32 	%f11989, %f11988, %f11988;
	mul.f32 	%f11990, %f11988, %f11989;
	mul.f32 	%f11991, %f11981, %f11980;
	fma.rn.f32 	%f11992, %f11991, %f11990, %f11972;
	mul.f32 	%f11993, %f11982, %f11980;
	fma.rn.f32 	%f11994, %f11993, %f11990, %f11974;
	mul.f32 	%f11995, %f11983, %f11980;
	fma.rn.f32 	%f11996, %f11995, %f11990, %f11976;
	ld.shared.v4.f32 	{%f11997, %f11998, %f11999, %f12000}, [_ZZ20simulate_interactionP6float4S0_fiE6others+9584];
	sub.f32 	%f12001, %f11997, %f13;
	sub.f32 	%f12002, %f11998, %f14;
	sub.f32 	%f12003, %f11999, %f15;
	mul.f32 	%f12004, %f12002, %f12002;
	fma.rn.f32 	%f12005, %f12001, %f12001, %f12004;
	fma.rn.f32 	%f12006, %f12003, %f12003, %f12005;
	add.f32 	%f12007, %f12006, 0f24E69595;
	rsqrt.approx.f32 	%f12008, %f12007;
	mul.f32 	%f12009, %f12008, %f12008;
	mul.f32 	%f12010, %f12008, %f12009;
	mul.f32 	%f12011, %f12001, %f12000;
	fma.rn.f32 	%f12012, %f12011, %f12010, %f11992;
	mul.f32 	%f12013, %f12002, %f12000;
	fma.rn.f32 	%f12014, %f12013, %f12010, %f11994;
	mul.f32 	%f12015, %f12003, %f12000;
	fma.rn.f32 	%f12016, %f12015, %f12010, %f11996;
	ld.shared.v4.f32 	{%f12017, %f12018, %f12019, %f12020}, [_ZZ20simulate_interactionP6float4S0_fiE6others+9600];
	sub.f32 	%f12021, %f12017, %f13;
	sub.f32 	%f12022, %f12018, %f14;
	sub.f32 	%f12023, %f12019, %f15;
	mul.f32 	%f12024, %f12022, %f12022;
	fma.rn.f32 	%f12025, %f12021, %f12021, %f12024;
	fma.rn.f32 	%f12026, %f12023, %f12023, %f12025;
	add.f32 	%f12027, %f12026, 0f24E69595;
	rsqrt.approx.f32 	%f12028, %f12027;
	mul.f32 	%f12029, %f12028, %f12028;
	mul.f32 	%f12030, %f12028, %f12029;
	mul.f32 	%f12031, %f12021, %f12020;
	fma.rn.f32 	%f12032, %f12031, %f12030, %f12012;
	mul.f32 	%f12033, %f12022, %f12020;
	fma.rn.f32 	%f12034, %f12033, %f12030, %f12014;
	mul.f32 	%f12035, %f12023, %f12020;
	fma.rn.f32 	%f12036, %f12035, %f12030, %f12016;
	ld.shared.v4.f32 	{%f12037, %f12038, %f12039, %f12040}, [_ZZ20simulate_interactionP6float4S0_fiE6others+9616];
	sub.f32 	%f12041, %f12037, %f13;
	sub.f32 	%f12042, %f12038, %f14;
	sub.f32 	%f12043, %f12039, %f15;
	mul.f32 	%f12044, %f12042, %f12042;
	fma.rn.f32 	%f12045, %f12041, %f12041, %f12044;
	fma.rn.f32 	%f12046, %f12043, %f12043, %f12045;
	add.f32 	%f12047, %f12046, 0f24E69595;
	rsqrt.approx.f32 	%f12048, %f12047;
	mul.f32 	%f12049, %f12048, %f12048;
	mul.f32 	%f12050, %f12048, %f12049;
	mul.f32 	%f12051, %f12041, %f12040;
	fma.rn.f32 	%f12052, %f12051, %f12050, %f12032;
	mul.f32 	%f12053, %f12042, %f12040;
	fma.rn.f32 	%f12054, %f12053, %f12050, %f12034;
	mul.f32 	%f12055, %f12043, %f12040;
	fma.rn.f32 	%f12056, %f12055, %f12050, %f12036;
	ld.shared.v4.f32 	{%f12057, %f12058, %f12059, %f12060}, [_ZZ20simulate_interactionP6float4S0_fiE6others+9632];
	sub.f32 	%f12061, %f12057, %f13;
	sub.f32 	%f12062, %f12058, %f14;
	sub.f32 	%f12063, %f12059, %f15;
	mul.f32 	%f12064, %f12062, %f12062;
	fma.rn.f32 	%f12065, %f12061, %f12061, %f12064;
	fma.rn.f32 	%f12066, %f12063, %f12063, %f12065;
	add.f32 	%f12067, %f12066, 0f24E69595;
	rsqrt.approx.f32 	%f12068, %f12067;
	mul.f32 	%f12069, %f12068, %f12068;
	mul.f32 	%f12070, %f12068, %f12069;
	mul.f32 	%f12071, %f12061, %f12060;
	fma.rn.f32 	%f12072, %f12071, %f12070, %f12052;
	mul.f32 	%f12073, %f12062, %f12060;
	fma.rn.f32 	%f12074, %f12073, %f12070, %f12054;
	mul.f32 	%f12075, %f12063, %f12060;
	fma.rn.f32 	%f12076, %f12075, %f12070, %f12056;
	ld.shared.v4.f32 	{%f12077, %f12078, %f12079, %f12080}, [_ZZ20simulate_interactionP6float4S0_fiE6others+9648];
	sub.f32 	%f12081, %f12077, %f13;
	sub.f32 	%f12082, %f12078, %f14;
	sub.f32 	%f12083, %f12079, %f15;
	mul.f32 	%f12084, %f12082, %f12082;
	fma.rn.f32 	%f12085, %f12081, %f12081, %f12084;
	fma.rn.f32 	%f12086, %f12083, %f12083, %f12085;
	add.f32 	%f12087, %f12086, 0f24E69595;
	rsqrt.approx.f32 	%f12088, %f12087;
	mul.f32 	%f12089, %f12088, %f12088;
	mul.f32 	%f12090, %f12088, %f12089;
	mul.f32 	%f12091, %f12081, %f12080;
	fma.rn.f32 	%f12092, %f12091, %f12090, %f12072;
	mul.f32 	%f12093, %f12082, %f12080;
	fma.rn.f32 	%f12094, %f12093, %f12090, %f12074;
	mul.f32 	%f12095, %f12083, %f12080;
	fma.rn.f32 	%f12096, %f12095, %f12090, %f12076;
	ld.shared.v4.f32 	{%f12097, %f12098, %f12099, %f12100}, [_ZZ20simulate_interactionP6float4S0_fiE6others+9664];
	sub.f32 	%f12101, %f12097, %f13;
	sub.f32 	%f12102, %f12098, %f14;
	sub.f32 	%f12103, %f12099, %f15;
	mul.f32 	%f12104, %f12102, %f12102;
	fma.rn.f32 	%f12105, %f12101, %f12101, %f12104;
	fma.rn.f32 	%f12106, %f12103, %f12103, %f12105;
	add.f32 	%f12107, %f12106, 0f24E69595;
	rsqrt.approx.f32 	%f12108, %f12107;
	mul.f32 	%f12109, %f12108, %f12108;
	mul.f32 	%f12110, %f12108, %f12109;
	mul.f32 	%f12111, %f12101, %f12100;
	fma.rn.f32 	%f12112, %f12111, %f12110, %f12092;
	mul.f32 	%f12113, %f12102, %f12100;
	fma.rn.f32 	%f12114, %f12113, %f12110, %f12094;
	mul.f32 	%f12115, %f12103, %f12100;
	fma.rn.f32 	%f12116, %f12115, %f12110, %f12096;
	ld.shared.v4.f32 	{%f12117, %f12118, %f12119, %f12120}, [_ZZ20simulate_interactionP6float4S0_fiE6others+9680];
	sub.f32 	%f12121, %f12117, %f13;
	sub.f32 	%f12122, %f12118, %f14;
	sub.f32 	%f12123, %f12119, %f15;
	mul.f32 	%f12124, %f12122, %f12122;
	fma.rn.f32 	%f12125, %f12121, %f12121, %f12124;
	fma.rn.f32 	%f12126, %f12123, %f12123, %f12125;
	add.f32 	%f12127, %f12126, 0f24E69595;
	rsqrt.approx.f32 	%f12128, %f12127;
	mul.f32 	%f12129, %f12128, %f12128;
	mul.f32 	%f12130, %f12128, %f12129;
	mul.f32 	%f12131, %f12121, %f12120;
	fma.rn.f32 	%f12132, %f12131, %f12130, %f12112;
	mul.f32 	%f12133, %f12122, %f12120;
	fma.rn.f32 	%f12134, %f12133, %f12130, %f12114;
	mul.f32 	%f12135, %f12123, %f12120;
	fma.rn.f32 	%f12136, %f12135, %f12130, %f12116;
	ld.shared.v4.f32 	{%f12137, %f12138, %f12139, %f12140}, [_ZZ20simulate_interactionP6float4S0_fiE6others+9696];
	sub.f32 	%f12141, %f12137, %f13;
	sub.f32 	%f12142, %f12138, %f14;
	sub.f32 	%f12143, %f12139, %f15;
	mul.f32 	%f12144, %f12142, %f12142;
	fma.rn.f32 	%f12145, %f12141, %f12141, %f12144;
	fma.rn.f32 	%f12146, %f12143, %f12143, %f12145;
	add.f32 	%f12147, %f12146, 0f24E69595;
	rsqrt.approx.f32 	%f12148, %f12147;
	mul.f32 	%f12149, %f12148, %f12148;
	mul.f32 	%f12150, %f12148, %f12149;
	mul.f32 	%f12151, %f12141, %f12140;
	fma.rn.f32 	%f12152, %f12151, %f12150, %f12132;
	mul.f32 	%f12153, %f12142, %f12140;
	fma.rn.f32 	%f12154, %f12153, %f12150, %f12134;
	mul.f32 	%f12155, %f12143, %f12140;
	fma.rn.f32 	%f12156, %f12155, %f12150, %f12136;
	ld.shared.v4.f32 	{%f12157, %f12158, %f12159, %f12160}, [_ZZ20simulate_interactionP6float4S0_fiE6others+9712];
	sub.f32 	%f12161, %f12157, %f13;
	sub.f32 	%f12162, %f12158, %f14;
	sub.f32 	%f12163, %f12159, %f15;
	mul.f32 	%f12164, %f12162, %f12162;
	fma.rn.f32 	%f12165, %f12161, %f12161, %f12164;
	fma.rn.f32 	%f12166, %f12163, %f12163, %f12165;
	add.f32 	%f12167, %f12166, 0f24E69595;
	rsqrt.approx.f32 	%f12168, %f12167;
	mul.f32 	%f12169, %f12168, %f12168;
	mul.f32 	%f12170, %f12168, %f12169;
	mul.f32 	%f12171, %f12161, %f12160;
	fma.rn.f32 	%f12172, %f12171, %f12170, %f12152;
	mul.f32 	%f12173, %f12162, %f12160;
	fma.rn.f32 	%f12174, %f12173, %f12170, %f12154;
	mul.f32 	%f12175, %f12163, %f12160;
	fma.rn.f32 	%f12176, %f12175, %f12170, %f12156;
	ld.shared.v4.f32 	{%f12177, %f12178, %f12179, %f12180}, [_ZZ20simulate_interactionP6float4S0_fiE6others+9728];
	sub.f32 	%f12181, %f12177, %f13;
	sub.f32 	%f12182, %f12178, %f14;
	sub.f32 	%f12183, %f12179, %f15;
	mul.f32 	%f12184, %f12182, %f12182;
	fma.rn.f32 	%f12185, %f12181, %f12181, %f12184;
	fma.rn.f32 	%f12186, %f12183, %f12183, %f12185;
	add.f32 	%f12187, %f12186, 0f24E69595;
	rsqrt.approx.f32 	%f12188, %f12187;
	mul.f32 	%f12189, %f12188, %f12188;
	mul.f32 	%f12190, %f12188, %f12189;
	mul.f32 	%f12191, %f12181, %f12180;
	fma.rn.f32 	%f12192, %f12191, %f12190, %f12172;
	mul.f32 	%f12193, %f12182, %f12180;
	fma.rn.f32 	%f12194, %f12193, %f12190, %f12174;
	mul.f32 	%f12195, %f12183, %f12180;
	fma.rn.f32 	%f12196, %f12195, %f12190, %f12176;
	ld.shared.v4.f32 	{%f12197, %f12198, %f12199, %f12200}, [_ZZ20simulate_interactionP6float4S0_fiE6others+9744];
	sub.f32 	%f12201, %f12197, %f13;
	sub.f32 	%f12202, %f12198, %f14;
	sub.f32 	%f12203, %f12199, %f15;
	mul.f32 	%f12204, %f12202, %f12202;
	fma.rn.f32 	%f12205, %f12201, %f12201, %f12204;
	fma.rn.f32 	%f12206, %f12203, %f12203, %f12205;
	add.f32 	%f12207, %f12206, 0f24E69595;
	rsqrt.approx.f32 	%f12208, %f12207;
	mul.f32 	%f12209, %f12208, %f12208;
	mul.f32 	%f12210, %f12208, %f12209;
	mul.f32 	%f12211, %f12201, %f12200;
	fma.rn.f32 	%f12212, %f12211, %f12210, %f12192;
	mul.f32 	%f12213, %f12202, %f12200;
	fma.rn.f32 	%f12214, %f12213, %f12210, %f12194;
	mul.f32 	%f12215, %f12203, %f12200;
	fma.rn.f32 	%f12216, %f12215, %f12210, %f12196;
	ld.shared.v4.f32 	{%f12217, %f12218, %f12219, %f12220}, [_ZZ20simulate_interactionP6float4S0_fiE6others+9760];
	sub.f32 	%f12221, %f12217, %f13;
	sub.f32 	%f12222, %f12218, %f14;
	sub.f32 	%f12223, %f12219, %f15;
	mul.f32 	%f12224, %f12222, %f12222;
	fma.rn.f32 	%f12225, %f12221, %f12221, %f12224;
	fma.rn.f32 	%f12226, %f12223, %f12223, %f12225;
	add.f32 	%f12227, %f12226, 0f24E69595;
	rsqrt.approx.f32 	%f12228, %f12227;
	mul.f32 	%f12229, %f12228, %f12228;
	mul.f32 	%f12230, %f12228, %f12229;
	mul.f32 	%f12231, %f12221, %f12220;
	fma.rn.f32 	%f12232, %f12231, %f12230, %f12212;
	mul.f32 	%f12233, %f12222, %f12220;
	fma.rn.f32 	%f12234, %f12233, %f12230, %f12214;
	mul.f32 	%f12235, %f12223, %f12220;
	fma.rn.f32 	%f12236, %f12235, %f12230, %f12216;
	ld.shared.v4.f32 	{%f12237, %f12238, %f12239, %f12240}, [_ZZ20simulate_interactionP6float4S0_fiE6others+9776];
	sub.f32 	%f12241, %f12237, %f13;
	sub.f32 	%f12242, %f12238, %f14;
	sub.f32 	%f12243, %f12239, %f15;
	mul.f32 	%f12244, %f12242, %f12242;
	fma.rn.f32 	%f12245, %f12241, %f12241, %f12244;
	fma.rn.f32 	%f12246, %f12243, %f12243, %f12245;
	add.f32 	%f12247, %f12246, 0f24E69595;
	rsqrt.approx.f32 	%f12248, %f12247;
	mul.f32 	%f12249, %f12248, %f12248;
	mul.f32 	%f12250, %f12248, %f12249;
	mul.f32 	%f12251, %f12241, %f12240;
	fma.rn.f32 	%f12252, %f12251, %f12250, %f12232;
	mul.f32 	%f12253, %f12242, %f12240;
	fma.rn.f32 	%f12254, %f12253, %f12250, %f12234;
	mul.f32 	%f12255, %f12243, %f12240;
	fma.rn.f32 	%f12256, %f12255, %f12250, %f12236;
	ld.shared.v4.f32 	{%f12257, %f12258, %f12259, %f12260}, [_ZZ20simulate_interactionP6float4S0_fiE6others+9792];
	sub.f32 	%f12261, %f12257, %f13;
	sub.f32 	%f12262, %f12258, %f14;
	sub.f32 	%f12263, %f12259, %f15;
	mul.f32 	%f12264, %f12262, %f12262;
	fma.rn.f32 	%f12265, %f12261, %f12261, %f12264;
	fma.rn.f32 	%f12266, %f12263, %f12263, %f12265;
	add.f32 	%f12267, %f12266, 0f24E69595;
	rsqrt.approx.f32 	%f12268, %f12267;
	mul.f32 	%f12269, %f12268, %f12268;
	mul.f32 	%f12270, %f12268, %f12269;
	mul.f32 	%f12271, %f12261, %f12260;
	fma.rn.f32 	%f12272, %f12271, %f12270, %f12252;
	mul.f32 	%f12273, %f12262, %f12260;
	fma.rn.f32 	%f12274, %f12273, %f12270, %f12254;
	mul.f32 	%f12275, %f12263, %f12260;
	fma.rn.f32 	%f12276, %f12275, %f12270, %f12256;
	ld.shared.v4.f32 	{%f12277, %f12278, %f12279, %f12280}, [_ZZ20simulate_interactionP6float4S0_fiE6others+9808];
	sub.f32 	%f12281, %f12277, %f13;
	sub.f32 	%f12282, %f12278, %f14;
	sub.f32 	%f12283, %f12279, %f15;
	mul.f32 	%f12284, %f12282, %f12282;
	fma.rn.f32 	%f12285, %f12281, %f12281, %f12284;
	fma.rn.f32 	%f12286, %f12283, %f12283, %f12285;
	add.f32 	%f12287, %f12286, 0f24E69595;
	rsqrt.approx.f32 	%f12288, %f12287;
	mul.f32 	%f12289, %f12288, %f12288;
	mul.f32 	%f12290, %f12288, %f12289;
	mul.f32 	%f12291, %f12281, %f12280;
	fma.rn.f32 	%f12292, %f12291, %f12290, %f12272;
	mul.f32 	%f12293, %f12282, %f12280;
	fma.rn.f32 	%f12294, %f12293, %f12290, %f12274;
	mul.f32 	%f12295, %f12283, %f12280;
	fma.rn.f32 	%f12296, %f12295, %f12290, %f12276;
	ld.shared.v4.f32 	{%f12297, %f12298, %f12299, %f12300}, [_ZZ20simulate_interactionP6float4S0_fiE6others+9824];
	sub.f32 	%f12301, %f12297, %f13;
	sub.f32 	%f12302, %f12298, %f14;
	sub.f32 	%f12303, %f12299, %f15;
	mul.f32 	%f12304, %f12302, %f12302;
	fma.rn.f32 	%f12305, %f12301, %f12301, %f12304;
	fma.rn.f32 	%f12306, %f12303, %f12303, %f12305;
	add.f32 	%f12307, %f12306, 0f24E69595;
	rsqrt.approx.f32 	%f12308, %f12307;
	mul.f32 	%f12309, %f12308, %f12308;
	mul.f32 	%f12310, %f12308, %f12309;
	mul.f32 	%f12311, %f12301, %f12300;
	fma.rn.f32 	%f12312, %f12311, %f12310, %f12292;
	mul.f32 	%f12313, %f12302, %f12300;
	fma.rn.f32 	%f12314, %f12313, %f12310, %f12294;
	mul.f32 	%f12315, %f12303, %f12300;
	fma.rn.f32 	%f12316, %f12315, %f12310, %f12296;
	ld.shared.v4.f32 	{%f12317, %f12318, %f12319, %f12320}, [_ZZ20simulate_interactionP6float4S0_fiE6others+9840];
	sub.f32 	%f12321, %f12317, %f13;
	sub.f32 	%f12322, %f12318, %f14;
	sub.f32 	%f12323, %f12319, %f15;
	mul.f32 	%f12324, %f12322, %f12322;
	fma.rn.f32 	%f12325, %f12321, %f12321, %f12324;
	fma.rn.f32 	%f12326, %f12323, %f12323, %f12325;
	add.f32 	%f12327, %f12326, 0f24E69595;
	rsqrt.approx.f32 	%f12328, %f12327;
	mul.f32 	%f12329, %f12328, %f12328;
	mul.f32 	%f12330, %f12328, %f12329;
	mul.f32 	%f12331, %f12321, %f12320;
	fma.rn.f32 	%f12332, %f12331, %f12330, %f12312;
	mul.f32 	%f12333, %f12322, %f12320;
	fma.rn.f32 	%f12334, %f12333, %f12330, %f12314;
	mul.f32 	%f12335, %f12323, %f12320;
	fma.rn.f32 	%f12336, %f12335, %f12330, %f12316;
	ld.shared.v4.f32 	{%f12337, %f12338, %f12339, %f12340}, [_ZZ20simulate_interactionP6float4S0_fiE6others+9856];
	sub.f32 	%f12341, %f12337, %f13;
	sub.f32 	%f12342, %f12338, %f14;
	sub.f32 	%f12343, %f12339, %f15;
	mul.f32 	%f12344, %f12342, %f12342;
	fma.rn.f32 	%f12345, %f12341, %f12341, %f12344;
	fma.rn.f32 	%f12346, %f12343, %f12343, %f12345;
	add.f32 	%f12347, %f12346, 0f24E69595;
	rsqrt.approx.f32 	%f12348, %f12347;
	mul.f32 	%f12349, %f12348, %f12348;
	mul.f32 	%f12350, %f12348, %f12349;
	mul.f32 	%f12351, %f12341, %f12340;
	fma.rn.f32 	%f12352, %f12351, %f12350, %f12332;
	mul.f32 	%f12353, %f12342, %f12340;
	fma.rn.f32 	%f12354, %f12353, %f12350, %f12334;
	mul.f32 	%f12355, %f12343, %f12340;
	fma.rn.f32 	%f12356, %f12355, %f12350, %f12336;
	ld.shared.v4.f32 	{%f12357, %f12358, %f12359, %f12360}, [_ZZ20simulate_interactionP6float4S0_fiE6others+9872];
	sub.f32 	%f12361, %f12357, %f13;
	sub.f32 	%f12362, %f12358, %f14;
	sub.f32 	%f12363, %f12359, %f15;
	mul.f32 	%f12364, %f12362, %f12362;
	fma.rn.f32 	%f12365, %f12361, %f12361, %f12364;
	fma.rn.f32 	%f12366, %f12363, %f12363, %f12365;
	add.f32 	%f12367, %f12366, 0f24E69595;
	rsqrt.approx.f32 	%f12368, %f12367;
	mul.f32 	%f12369, %f12368, %f12368;
	mul.f32 	%f12370, %f12368, %f12369;
	mul.f32 	%f12371, %f12361, %f12360;
	fma.rn.f32 	%f12372, %f12371, %f12370, %f12352;
	mul.f32 	%f12373, %f12362, %f12360;
	fma.rn.f32 	%f12374, %f12373, %f12370, %f12354;
	mul.f32 	%f12375, %f12363, %f12360;
	fma.rn.f32 	%f12376, %f12375, %f12370, %f12356;
	ld.shared.v4.f32 	{%f12377, %f12378, %f12379, %f12380}, [_ZZ20simulate_interactionP6float4S0_fiE6others+9888];
	sub.f32 	%f12381, %f12377, %f13;
	sub.f32 	%f12382, %f12378, %f14;
	sub.f32 	%f12383, %f12379, %f15;
	mul.f32 	%f12384, %f12382, %f12382;
	fma.rn.f32 	%f12385, %f12381, %f12381, %f12384;
	fma.rn.f32 	%f12386, %f12383, %f12383, %f12385;
	add.f32 	%f12387, %f12386, 0f24E69595;
	rsqrt.approx.f32 	%f12388, %f12387;
	mul.f32 	%f12389, %f12388, %f12388;
	mul.f32 	%f12390, %f12388, %f12389;
	mul.f32 	%f12391, %f12381, %f12380;
	fma.rn.f32 	%f12392, %f12391, %f12390, %f12372;
	mul.f32 	%f12393, %f12382, %f12380;
	fma.rn.f32 	%f12394, %f12393, %f12390, %f12374;
	mul.f32 	%f12395, %f12383, %f12380;
	fma.rn.f32 	%f12396, %f12395, %f12390, %f12376;
	ld.shared.v4.f32 	{%f12397, %f12398, %f12399, %f12400}, [_ZZ20simulate_interactionP6float4S0_fiE6others+9904];
	sub.f32 	%f12401, %f12397, %f13;
	sub.f32 	%f12402, %f12398, %f14;
	sub.f32 	%f12403, %f12399, %f15;
	mul.f32 	%f12404, %f12402, %f12402;
	fma.rn.f32 	%f12405, %f12401, %f12401, %f12404;
	fma.rn.f32 	%f12406, %f12403, %f12403, %f12405;
	add.f32 	%f12407, %f12406, 0f24E69595;
	rsqrt.approx.f32 	%f12408, %f12407;
	mul.f32 	%f12409, %f12408, %f12408;
	mul.f32 	%f12410, %f12408, %f12409;
	mul.f32 	%f12411, %f12401, %f12400;
	fma.rn.f32 	%f12412, %f12411, %f12410, %f12392;
	mul.f32 	%f12413, %f12402, %f12400;
	fma.rn.f32 	%f12414, %f12413, %f12410, %f12394;
	mul.f32 	%f12415, %f12403, %f12400;
	fma.rn.f32 	%f12416, %f12415, %f12410, %f12396;
	ld.shared.v4.f32 	{%f12417, %f12418, %f12419, %f12420}, [_ZZ20simulate_interactionP6float4S0_fiE6others+9920];
	sub.f32 	%f12421, %f12417, %f13;
	sub.f32 	%f12422, %f12418, %f14;
	sub.f32 	%f12423, %f12419, %f15;
	mul.f32 	%f12424, %f12422, %f12422;
	fma.rn.f32 	%f12425, %f12421, %f12421, %f12424;
	fma.rn.f32 	%f12426, %f12423, %f12423, %f12425;
	add.f32 	%f12427, %f12426, 0f24E69595;
	rsqrt.approx.f32 	%f12428, %f12427;
	mul.f32 	%f12429, %f12428, %f12428;
	mul.f32 	%f12430, %f12428, %f12429;
	mul.f32 	%f12431, %f12421, %f12420;
	fma.rn.f32 	%f12432, %f12431, %f12430, %f12412;
	mul.f32 	%f12433, %f12422, %f12420;
	fma.rn.f32 	%f12434, %f12433, %f12430, %f12414;
	mul.f32 	%f12435, %f12423, %f12420;
	fma.rn.f32 	%f12436, %f12435, %f12430, %f12416;
	ld.shared.v4.f32 	{%f12437, %f12438, %f12439, %f12440}, [_ZZ20simulate_interactionP6float4S0_fiE6others+9936];
	sub.f32 	%f12441, %f12437, %f13;
	sub.f32 	%f12442, %f12438, %f14;
	sub.f32 	%f12443, %f12439, %f15;
	mul.f32 	%f12444, %f12442, %f12442;
	fma.rn.f32 	%f12445, %f12441, %f12441, %f12444;
	fma.rn.f32 	%f12446, %f12443, %f12443, %f12445;
	add.f32 	%f12447, %f12446, 0f24E69595;
	rsqrt.approx.f32 	%f12448, %f12447;
	mul.f32 	%f12449, %f12448, %f12448;
	mul.f32 	%f12450, %f12448, %f12449;
	mul.f32 	%f12451, %f12441, %f12440;
	fma.rn.f32 	%f12452, %f12451, %f12450, %f12432;
	mul.f32 	%f12453, %f12442, %f12440;
	fma.rn.f32 	%f12454, %f12453, %f12450, %f12434;
	mul.f32 	%f12455, %f12443, %f12440;
	fma.rn.f32 	%f12456, %f12455, %f12450, %f12436;
	ld.shared.v4.f32 	{%f12457, %f12458, %f12459, %f12460}, [_ZZ20simulate_interactionP6float4S0_fiE6others+9952];
	sub.f32 	%f12461, %f12457, %f13;
	sub.f32 	%f12462, %f12458, %f14;
	sub.f32 	%f12463, %f12459, %f15;
	mul.f32 	%f12464, %f12462, %f12462;
	fma.rn.f32 	%f12465, %f12461, %f12461, %f12464;
	fma.rn.f32 	%f12466, %f12463, %f12463, %f12465;
	add.f32 	%f12467, %f12466, 0f24E69595;
	rsqrt.approx.f32 	%f12468, %f12467;
	mul.f32 	%f12469, %f12468, %f12468;
	mul.f32 	%f12470, %f12468, %f12469;
	mul.f32 	%f12471, %f12461, %f12460;
	fma.rn.f32 	%f12472, %f12471, %f12470, %f12452;
	mul.f32 	%f12473, %f12462, %f12460;
	fma.rn.f32 	%f12474, %f12473, %f12470, %f12454;
	mul.f32 	%f12475, %f12463, %f12460;
	fma.rn.f32 	%f12476, %f12475, %f12470, %f12456;
	ld.shared.v4.f32 	{%f12477, %f12478, %f12479, %f12480}, [_ZZ20simulate_interactionP6float4S0_fiE6others+9968];
	sub.f32 	%f12481, %f12477, %f13;
	sub.f32 	%f12482, %f12478, %f14;
	sub.f32 	%f12483, %f12479, %f15;
	mul.f32 	%f12484, %f12482, %f12482;
	fma.rn.f32 	%f12485, %f12481, %f12481, %f12484;
	fma.rn.f32 	%f12486, %f12483, %f12483, %f12485;
	add.f32 	%f12487, %f12486, 0f24E69595;
	rsqrt.approx.f32 	%f12488, %f12487;
	mul.f32 	%f12489, %f12488, %f12488;
	mul.f32 	%f12490, %f12488, %f12489;
	mul.f32 	%f12491, %f12481, %f12480;
	fma.rn.f32 	%f12492, %f12491, %f12490, %f12472;
	mul.f32 	%f12493, %f12482, %f12480;
	fma.rn.f32 	%f12494, %f12493, %f12490, %f12474;
	mul.f32 	%f12495, %f12483, %f12480;
	fma.rn.f32 	%f12496, %f12495, %f12490, %f12476;
	ld.shared.v4.f32 	{%f12497, %f12498, %f12499, %f12500}, [_ZZ20simulate_interactionP6float4S0_fiE6others+9984];
	sub.f32 	%f12501, %f12497, %f13;
	sub.f32 	%f12502, %f12498, %f14;
	sub.f32 	%f12503, %f12499, %f15;
	mul.f32 	%f12504, %f12502, %f12502;
	fma.rn.f32 	%f12505, %f12501, %f12501, %f12504;
	fma.rn.f32 	%f12506, %f12503, %f12503, %f12505;
	add.f32 	%f12507, %f12506, 0f24E69595;
	rsqrt.approx.f32 	%f12508, %f12507;
	mul.f32 	%f12509, %f12508, %f12508;
	mul.f32 	%f12510, %f12508, %f12509;
	mul.f32 	%f12511, %f12501, %f12500;
	fma.rn.f32 	%f12512, %f12511, %f12510, %f12492;
	mul.f32 	%f12513, %f12502, %f12500;
	fma.rn.f32 	%f12514, %f12513, %f12510, %f12494;
	mul.f32 	%f12515, %f12503, %f12500;
	fma.rn.f32 	%f12516, %f12515, %f12510, %f12496;
	ld.shared.v4.f32 	{%f12517, %f12518, %f12519, %f12520}, [_ZZ20simulate_interactionP6float4S0_fiE6others+10000];
	sub.f32 	%f12521, %f12517, %f13;
	sub.f32 	%f12522, %f12518, %f14;
	sub.f32 	%f12523, %f12519, %f15;
	mul.f32 	%f12524, %f12522, %f12522;
	fma.rn.f32 	%f12525, %f12521, %f12521, %f12524;
	fma.rn.f32 	%f12526, %f12523, %f12523, %f12525;
	add.f32 	%f12527, %f12526, 0f24E69595;
	rsqrt.approx.f32 	%f12528, %f12527;
	mul.f32 	%f12529, %f12528, %f12528;
	mul.f32 	%f12530, %f12528, %f12529;
	mul.f32 	%f12531, %f12521, %f12520;
	fma.rn.f32 	%f12532, %f12531, %f12530, %f12512;
	mul.f32 	%f12533, %f12522, %f12520;
	fma.rn.f32 	%f12534, %f12533, %f12530, %f12514;
	mul.f32 	%f12535, %f12523, %f12520;
	fma.rn.f32 	%f12536, %f12535, %f12530, %f12516;
	ld.shared.v4.f32 	{%f12537, %f12538, %f12539, %f12540}, [_ZZ20simulate_interactionP6float4S0_fiE6others+10016];
	sub.f32 	%f12541, %f12537, %f13;
	sub.f32 	%f12542, %f12538, %f14;
	sub.f32 	%f12543, %f12539, %f15;
	mul.f32 	%f12544, %f12542, %f12542;
	fma.rn.f32 	%f12545, %f12541, %f12541, %f12544;
	fma.rn.f32 	%f12546, %f12543, %f12543, %f12545;
	add.f32 	%f12547, %f12546, 0f24E69595;
	rsqrt.approx.f32 	%f12548, %f12547;
	mul.f32 	%f12549, %f12548, %f12548;
	mul.f32 	%f12550, %f12548, %f12549;
	mul.f32 	%f12551, %f12541, %f12540;
	fma.rn.f32 	%f12552, %f12551, %f12550, %f12532;
	mul.f32 	%f12553, %f12542, %f12540;
	fma.rn.f32 	%f12554, %f12553, %f12550, %f12534;
	mul.f32 	%f12555, %f12543, %f12540;
	fma.rn.f32 	%f12556, %f12555, %f12550, %f12536;
	ld.shared.v4.f32 	{%f12557, %f12558, %f12559, %f12560}, [_ZZ20simulate_interactionP6float4S0_fiE6others+10032];
	sub.f32 	%f12561, %f12557, %f13;
	sub.f32 	%f12562, %f12558, %f14;
	sub.f32 	%f12563, %f12559, %f15;
	mul.f32 	%f12564, %f12562, %f12562;
	fma.rn.f32 	%f12565, %f12561, %f12561, %f12564;
	fma.rn.f32 	%f12566, %f12563, %f12563, %f12565;
	add.f32 	%f12567, %f12566, 0f24E69595;
	rsqrt.approx.f32 	%f12568, %f12567;
	mul.f32 	%f12569, %f12568, %f12568;
	mul.f32 	%f12570, %f12568, %f12569;
	mul.f32 	%f12571, %f12561, %f12560;
	fma.rn.f32 	%f12572, %f12571, %f12570, %f12552;
	mul.f32 	%f12573, %f12562, %f12560;
	fma.rn.f32 	%f12574, %f12573, %f12570, %f12554;
	mul.f32 	%f12575, %f12563, %f12560;
	fma.rn.f32 	%f12576, %f12575, %f12570, %f12556;
	ld.shared.v4.f32 	{%f12577, %f12578, %f12579, %f12580}, [_ZZ20simulate_interactionP6float4S0_fiE6others+10048];
	sub.f32 	%f12581, %f12577, %f13;
	sub.f32 	%f12582, %f12578, %f14;
	sub.f32 	%f12583, %f12579, %f15;
	mul.f32 	%f12584, %f12582, %f12582;
	fma.rn.f32 	%f12585, %f12581, %f12581, %f12584;
	fma.rn.f32 	%f12586, %f12583, %f12583, %f12585;
	add.f32 	%f12587, %f12586, 0f24E69595;
	rsqrt.approx.f32 	%f12588, %f12587;
	mul.f32 	%f12589, %f12588, %f12588;
	mul.f32 	%f12590, %f12588, %f12589;
	mul.f32 	%f12591, %f12581, %f12580;
	fma.rn.f32 	%f12592, %f12591, %f12590, %f12572;
	mul.f32 	%f12593, %f12582, %f12580;
	fma.rn.f32 	%f12594, %f12593, %f12590, %f12574;
	mul.f32 	%f12595, %f12583, %f12580;
	fma.rn.f32 	%f12596, %f12595, %f12590, %f12576;
	ld.shared.v4.f32 	{%f12597, %f12598, %f12599, %f12600}, [_ZZ20simulate_interactionP6float4S0_fiE6others+10064];
	sub.f32 	%f12601, %f12597, %f13;
	sub.f32 	%f12602, %f12598, %f14;
	sub.f32 	%f12603, %f12599, %f15;
	mul.f32 	%f12604, %f12602, %f12602;
	fma.rn.f32 	%f12605, %f12601, %f12601, %f12604;
	fma.rn.f32 	%f12606, %f12603, %f12603, %f12605;
	add.f32 	%f12607, %f12606, 0f24E69595;
	rsqrt.approx.f32 	%f12608, %f12607;
	mul.f32 	%f12609, %f12608, %f12608;
	mul.f32 	%f12610, %f12608, %f12609;
	mul.f32 	%f12611, %f12601, %f12600;
	fma.rn.f32 	%f12612, %f12611, %f12610, %f12592;
	mul.f32 	%f12613, %f12602, %f12600;
	fma.rn.f32 	%f12614, %f12613, %f12610, %f12594;
	mul.f32 	%f12615, %f12603, %f12600;
	fma.rn.f32 	%f12616, %f12615, %f12610, %f12596;
	ld.shared.v4.f32 	{%f12617, %f12618, %f12619, %f12620}, [_ZZ20simulate_interactionP6float4S0_fiE6others+10080];
	sub.f32 	%f12621, %f12617, %f13;
	sub.f32 	%f12622, %f12618, %f14;
	sub.f32 	%f12623, %f12619, %f15;
	mul.f32 	%f12624, %f12622, %f12622;
	fma.rn.f32 	%f12625, %f12621, %f12621, %f12624;
	fma.rn.f32 	%f12626, %f12623, %f12623, %f12625;
	add.f32 	%f12627, %f12626, 0f24E69595;
	rsqrt.approx.f32 	%f12628, %f12627;
	mul.f32 	%f12629, %f12628, %f12628;
	mul.f32 	%f12630, %f12628, %f12629;
	mul.f32 	%f12631, %f12621, %f12620;
	fma.rn.f32 	%f12632, %f12631, %f12630, %f12612;
	mul.f32 	%f12633, %f12622, %f12620;
	fma.rn.f32 	%f12634, %f12633, %f12630, %f12614;
	mul.f32 	%f12635, %f12623, %f12620;
	fma.rn.f32 	%f12636, %f12635, %f12630, %f12616;
	ld.shared.v4.f32 	{%f12637, %f12638, %f12639, %f12640}, [_ZZ20simulate_interactionP6float4S0_fiE6others+10096];
	sub.f32 	%f12641, %f12637, %f13;
	sub.f32 	%f12642, %f12638, %f14;
	sub.f32 	%f12643, %f12639, %f15;
	mul.f32 	%f12644, %f12642, %f12642;
	fma.rn.f32 	%f12645, %f12641, %f12641, %f12644;
	fma.rn.f32 	%f12646, %f12643, %f12643, %f12645;
	add.f32 	%f12647, %f12646, 0f24E69595;
	rsqrt.approx.f32 	%f12648, %f12647;
	mul.f32 	%f12649, %f12648, %f12648;
	mul.f32 	%f12650, %f12648, %f12649;
	mul.f32 	%f12651, %f12641, %f12640;
	fma.rn.f32 	%f12652, %f12651, %f12650, %f12632;
	mul.f32 	%f12653, %f12642, %f12640;
	fma.rn.f32 	%f12654, %f12653, %f12650, %f12634;
	mul.f32 	%f12655, %f12643, %f12640;
	fma.rn.f32 	%f12656, %f12655, %f12650, %f12636;
	ld.shared.v4.f32 	{%f12657, %f12658, %f12659, %f12660}, [_ZZ20simulate_interactionP6float4S0_fiE6others+10112];
	sub.f32 	%f12661, %f12657, %f13;
	sub.f32 	%f12662, %f12658, %f14;
	sub.f32 	%f12663, %f12659, %f15;
	mul.f32 	%f12664, %f12662, %f12662;
	fma.rn.f32 	%f12665, %f12661, %f12661, %f12664;
	fma.rn.f32 	%f12666, %f12663, %f12663, %f12665;
	add.f32 	%f12667, %f12666, 0f24E69595;
	rsqrt.approx.f32 	%f12668, %f12667;
	mul.f32 	%f12669, %f12668, %f12668;
	mul.f32 	%f12670, %f12668, %f12669;
	mul.f32 	%f12671, %f12661, %f12660;
	fma.rn.f32 	%f12672, %f12671, %f12670, %f12652;
	mul.f32 	%f12673, %f12662, %f12660;
	fma.rn.f32 	%f12674, %f12673, %f12670, %f12654;
	mul.f32 	%f12675, %f12663, %f12660;
	fma.rn.f32 	%f12676, %f12675, %f12670, %f12656;
	ld.shared.v4.f32 	{%f12677, %f12678, %f12679, %f12680}, [_ZZ20simulate_interactionP6float4S0_fiE6others+10128];
	sub.f32 	%f12681, %f12677, %f13;
	sub.f32 	%f12682, %f12678, %f14;
	sub.f32 	%f12683, %f12679, %f15;
	mul.f32 	%f12684, %f12682, %f12682;
	fma.rn.f32 	%f12685, %f12681, %f12681, %f12684;
	fma.rn.f32 	%f12686, %f12683, %f12683, %f12685;
	add.f32 	%f12687, %f12686, 0f24E69595;
	rsqrt.approx.f32 	%f12688, %f12687;
	mul.f32 	%f12689, %f12688, %f12688;
	mul.f32 	%f12690, %f12688, %f12689;
	mul.f32 	%f12691, %f12681, %f12680;
	fma.rn.f32 	%f12692, %f12691, %f12690, %f12672;
	mul.f32 	%f12693, %f12682, %f12680;
	fma.rn.f32 	%f12694, %f12693, %f12690, %f12674;
	mul.f32 	%f12695, %f12683, %f12680;
	fma.rn.f32 	%f12696, %f12695, %f12690, %f12676;
	ld.shared.v4.f32 	{%f12697, %f12698, %f12699, %f12700}, [_ZZ20simulate_interactionP6float4S0_fiE6others+10144];
	sub.f32 	%f12701, %f12697, %f13;
	sub.f32 	%f12702, %f12698, %f14;
	sub.f32 	%f12703, %f12699, %f15;
	mul.f32 	%f12704, %f12702, %f12702;
	fma.rn.f32 	%f12705, %f12701, %f12701, %f12704;
	fma.rn.f32 	%f12706, %f12703, %f12703, %f12705;
	add.f32 	%f12707, %f12706, 0f24E69595;
	rsqrt.approx.f32 	%f12708, %f12707;
	mul.f32 	%f12709, %f12708, %f12708;
	mul.f32 	%f12710, %f12708, %f12709;
	mul.f32 	%f12711, %f12701, %f12700;
	fma.rn.f32 	%f12712, %f12711, %f12710, %f12692;
	mul.f32 	%f12713, %f12702, %f12700;
	fma.rn.f32 	%f12714, %f12713, %f12710, %f12694;
	mul.f32 	%f12715, %f12703, %f12700;
	fma.rn.f32 	%f12716, %f12715, %f12710, %f12696;
	ld.shared.v4.f32 	{%f12717, %f12718, %f12719, %f12720}, [_ZZ20simulate_interactionP6float4S0_fiE6others+10160];
	sub.f32 	%f12721, %f12717, %f13;
	sub.f32 	%f12722, %f12718, %f14;
	sub.f32 	%f12723, %f12719, %f15;
	mul.f32 	%f12724, %f12722, %f12722;
	fma.rn.f32 	%f12725, %f12721, %f12721, %f12724;
	fma.rn.f32 	%f12726, %f12723, %f12723, %f12725;
	add.f32 	%f12727, %f12726, 0f24E69595;
	rsqrt.approx.f32 	%f12728, %f12727;
	mul.f32 	%f12729, %f12728, %f12728;
	mul.f32 	%f12730, %f12728, %f12729;
	mul.f32 	%f12731, %f12721, %f12720;
	fma.rn.f32 	%f12732, %f12731, %f12730, %f12712;
	mul.f32 	%f12733, %f12722, %f12720;
	fma.rn.f32 	%f12734, %f12733, %f12730, %f12714;
	mul.f32 	%f12735, %f12723, %f12720;
	fma.rn.f32 	%f12736, %f12735, %f12730, %f12716;
	ld.shared.v4.f32 	{%f12737, %f12738, %f12739, %f12740}, [_ZZ20simulate_interactionP6float4S0_fiE6others+10176];
	sub.f32 	%f12741, %f12737, %f13;
	sub.f32 	%f12742, %f12738, %f14;
	sub.f32 	%f12743, %f12739, %f15;
	mul.f32 	%f12744, %f12742, %f12742;
	fma.rn.f32 	%f12745, %f12741, %f12741, %f12744;
	fma.rn.f32 	%f12746, %f12743, %f12743, %f12745;
	add.f32 	%f12747, %f12746, 0f24E69595;
	rsqrt.approx.f32 	%f12748, %f12747;
	mul.f32 	%f12749, %f12748, %f12748;
	mul.f32 	%f12750, %f12748, %f12749;
	mul.f32 	%f12751, %f12741, %f12740;
	fma.rn.f32 	%f12752, %f12751, %f12750, %f12732;
	mul.f32 	%f12753, %f12742, %f12740;
	fma.rn.f32 	%f12754, %f12753, %f12750, %f12734;
	mul.f32 	%f12755, %f12743, %f12740;
	fma.rn.f32 	%f12756, %f12755, %f12750, %f12736;
	ld.shared.v4.f32 	{%f12757, %f12758, %f12759, %f12760}, [_ZZ20simulate_interactionP6float4S0_fiE6others+10192];
	sub.f32 	%f12761, %f12757, %f13;
	sub.f32 	%f12762, %f12758, %f14;
	sub.f32 	%f12763, %f12759, %f15;
	mul.f32 	%f12764, %f12762, %f12762;
	fma.rn.f32 	%f12765, %f12761, %f12761, %f12764;
	fma.rn.f32 	%f12766, %f12763, %f12763, %f12765;
	add.f32 	%f12767, %f12766, 0f24E69595;
	rsqrt.approx.f32 	%f12768, %f12767;
	mul.f32 	%f12769, %f12768, %f12768;
	mul.f32 	%f12770, %f12768, %f12769;
	mul.f32 	%f12771, %f12761, %f12760;
	fma.rn.f32 	%f12772, %f12771, %f12770, %f12752;
	mul.f32 	%f12773, %f12762, %f12760;
	fma.rn.f32 	%f12774, %f12773, %f12770, %f12754;
	mul.f32 	%f12775, %f12763, %f12760;
	fma.rn.f32 	%f12776, %f12775, %f12770, %f12756;
	ld.shared.v4.f32 	{%f12777, %f12778, %f12779, %f12780}, [_ZZ20simulate_interactionP6float4S0_fiE6others+10208];
	sub.f32 	%f12781, %f12777, %f13;
	sub.f32 	%f12782, %f12778, %f14;
	sub.f32 	%f12783, %f12779, %f15;
	mul.f32 	%f12784, %f12782, %f12782;
	fma.rn.f32 	%f12785, %f12781, %f12781, %f12784;
	fma.rn.f32 	%f12786, %f12783, %f12783, %f12785;
	add.f32 	%f12787, %f12786, 0f24E69595;
	rsqrt.approx.f32 	%f12788, %f12787;
	mul.f32 	%f12789, %f12788, %f12788;
	mul.f32 	%f12790, %f12788, %f12789;
	mul.f32 	%f12791, %f12781, %f12780;
	fma.rn.f32 	%f12792, %f12791, %f12790, %f12772;
	mul.f32 	%f12793, %f12782, %f12780;
	fma.rn.f32 	%f12794, %f12793, %f12790, %f12774;
	mul.f32 	%f12795, %f12783, %f12780;
	fma.rn.f32 	%f12796, %f12795, %f12790, %f12776;
	ld.shared.v4.f32 	{%f12797, %f12798, %f12799, %f12800}, [_ZZ20simulate_interactionP6float4S0_fiE6others+10224];
	sub.f32 	%f12801, %f12797, %f13;
	sub.f32 	%f12802, %f12798, %f14;
	sub.f32 	%f12803, %f12799, %f15;
	mul.f32 	%f12804, %f12802, %f12802;
	fma.rn.f32 	%f12805, %f12801, %f12801, %f12804;
	fma.rn.f32 	%f12806, %f12803, %f12803, %f12805;
	add.f32 	%f12807, %f12806, 0f24E69595;
	rsqrt.approx.f32 	%f12808, %f12807;
	mul.f32 	%f12809, %f12808, %f12808;
	mul.f32 	%f12810, %f12808, %f12809;
	mul.f32 	%f12811, %f12801, %f12800;
	fma.rn.f32 	%f12812, %f12811, %f12810, %f12792;
	mul.f32 	%f12813, %f12802, %f12800;
	fma.rn.f32 	%f12814, %f12813, %f12810, %f12794;
	mul.f32 	%f12815, %f12803, %f12800;
	fma.rn.f32 	%f12816, %f12815, %f12810, %f12796;
	ld.shared.v4.f32 	{%f12817, %f12818, %f12819, %f12820}, [_ZZ20simulate_interactionP6float4S0_fiE6others+10240];
	sub.f32 	%f12821, %f12817, %f13;
	sub.f32 	%f12822, %f12818, %f14;
	sub.f32 	%f12823, %f12819, %f15;
	mul.f32 	%f12824, %f12822, %f12822;
	fma.rn.f32 	%f12825, %f12821, %f12821, %f12824;
	fma.rn.f32 	%f12826, %f12823, %f12823, %f12825;
	add.f32 	%f12827, %f12826, 0f24E69595;
	rsqrt.approx.f32 	%f12828, %f12827;
	mul.f32 	%f12829, %f12828, %f12828;
	mul.f32 	%f12830, %f12828, %f12829;
	mul.f32 	%f12831, %f12821, %f12820;
	fma.rn.f32 	%f12832, %f12831, %f12830, %f12812;
	mul.f32 	%f12833, %f12822, %f12820;
	fma.rn.f32 	%f12834, %f12833, %f12830, %f12814;
	mul.f32 	%f12835, %f12823, %f12820;
	fma.rn.f32 	%f12836, %f12835, %f12830, %f12816;
	ld.shared.v4.f32 	{%f12837, %f12838, %f12839, %f12840}, [_ZZ20simulate_interactionP6float4S0_fiE6others+10256];
	sub.f32 	%f12841, %f12837, %f13;
	sub.f32 	%f12842, %f12838, %f14;
	sub.f32 	%f12843, %f12839, %f15;
	mul.f32 	%f12844, %f12842, %f12842;
	fma.rn.f32 	%f12845, %f12841, %f12841, %f12844;
	fma.rn.f32 	%f12846, %f12843, %f12843, %f12845;
	add.f32 	%f12847, %f12846, 0f24E69595;
	rsqrt.approx.f32 	%f12848, %f12847;
	mul.f32 	%f12849, %f12848, %f12848;
	mul.f32 	%f12850, %f12848, %f12849;
	mul.f32 	%f12851, %f12841, %f12840;
	fma.rn.f32 	%f12852, %f12851, %f12850, %f12832;
	mul.f32 	%f12853, %f12842, %f12840;
	fma.rn.f32 	%f12854, %f12853, %f12850, %f12834;
	mul.f32 	%f12855, %f12843, %f12840;
	fma.rn.f32 	%f12856, %f12855, %f12850, %f12836;
	ld.shared.v4.f32 	{%f12857, %f12858, %f12859, %f12860}, [_ZZ20simulate_interactionP6float4S0_fiE6others+10272];
	sub.f32 	%f12861, %f12857, %f13;
	sub.f32 	%f12862, %f12858, %f14;
	sub.f32 	%f12863, %f12859, %f15;
	mul.f32 	%f12864, %f12862, %f12862;
	fma.rn.f32 	%f12865, %f12861, %f12861, %f12864;
	fma.rn.f32 	%f12866, %f12863, %f12863, %f12865;
	add.f32 	%f12867, %f12866, 0f24E69595;
	rsqrt.approx.f32 	%f12868, %f12867;
	mul.f32 	%f12869, %f12868, %f12868;
	mul.f32 	%f12870, %f12868, %f12869;
	mul.f32 	%f12871, %f12861, %f12860;
	fma.rn.f32 	%f12872, %f12871, %f12870, %f12852;
	mul.f32 	%f12873, %f12862, %f12860;
	fma.rn.f32 	%f12874, %f12873, %f12870, %f12854;
	mul.f32 	%f12875, %f12863, %f12860;
	fma.rn.f32 	%f12876, %f12875, %f12870, %f12856;
	ld.shared.v4.f32 	{%f12877, %f12878, %f12879, %f12880}, [_ZZ20simulate_interactionP6float4S0_fiE6others+10288];
	sub.f32 	%f12881, %f12877, %f13;
	sub.f32 	%f12882, %f12878, %f14;
	sub.f32 	%f12883, %f12879, %f15;
	mul.f32 	%f12884, %f12882, %f12882;
	fma.rn.f32 	%f12885, %f12881, %f12881, %f12884;
	fma.rn.f32 	%f12886, %f12883, %f12883, %f12885;
	add.f32 	%f12887, %f12886, 0f24E69595;
	rsqrt.approx.f32 	%f12888, %f12887;
	mul.f32 	%f12889, %f12888, %f12888;
	mul.f32 	%f12890, %f12888, %f12889;
	mul.f32 	%f12891, %f12881, %f12880;
	fma.rn.f32 	%f12892, %f12891, %f12890, %f12872;
	mul.f32 	%f12893, %f12882, %f12880;
	fma.rn.f32 	%f12894, %f12893, %f12890, %f12874;
	mul.f32 	%f12895, %f12883, %f12880;
	fma.rn.f32 	%f12896, %f12895, %f12890, %f12876;
	ld.shared.v4.f32 	{%f12897, %f12898, %f12899, %f12900}, [_ZZ20simulate_interactionP6float4S0_fiE6others+10304];
	sub.f32 	%f12901, %f12897, %f13;
	sub.f32 	%f12902, %f12898, %f14;
	sub.f32 	%f12903, %f12899, %f15;
	mul.f32 	%f12904, %f12902, %f12902;
	fma.rn.f32 	%f12905, %f12901, %f12901, %f12904;
	fma.rn.f32 	%f12906, %f12903, %f12903, %f12905;
	add.f32 	%f12907, %f12906, 0f24E69595;
	rsqrt.approx.f32 	%f12908, %f12907;
	mul.f32 	%f12909, %f12908, %f12908;
	mul.f32 	%f12910, %f12908, %f12909;
	mul.f32 	%f12911, %f12901, %f12900;
	fma.rn.f32 	%f12912, %f12911, %f12910, %f12892;
	mul.f32 	%f12913, %f12902, %f12900;
	fma.rn.f32 	%f12914, %f12913, %f12910, %f12894;
	mul.f32 	%f12915, %f12903, %f12900;
	fma.rn.f32 	%f12916, %f12915, %f12910, %f12896;
	ld.shared.v4.f32 	{%f12917, %f12918, %f12919, %f12920}, [_ZZ20simulate_interactionP6float4S0_fiE6others+10320];
	sub.f32 	%f12921, %f12917, %f13;
	sub.f32 	%f12922, %f12918, %f14;
	sub.f32 	%f12923, %f12919, %f15;
	mul.f32 	%f12924, %f12922, %f12922;
	fma.rn.f32 	%f12925, %f12921, %f12921, %f12924;
	fma.rn.f32 	%f12926, %f12923, %f12923, %f12925;
	add.f32 	%f12927, %f12926, 0f24E69595;
	rsqrt.approx.f32 	%f12928, %f12927;
	mul.f32 	%f12929, %f12928, %f12928;
	mul.f32 	%f12930, %f12928, %f12929;
	mul.f32 	%f12931, %f12921, %f12920;
	fma.rn.f32 	%f12932, %f12931, %f12930, %f12912;
	mul.f32 	%f12933, %f12922, %f12920;
	fma.rn.f32 	%f12934, %f12933, %f12930, %f12914;
	mul.f32 	%f12935, %f12923, %f12920;
	fma.rn.f32 	%f12936, %f12935, %f12930, %f12916;
	ld.shared.v4.f32 	{%f12937, %f12938, %f12939, %f12940}, [_ZZ20simulate_interactionP6float4S0_fiE6others+10336];
	sub.f32 	%f12941, %f12937, %f13;
	sub.f32 	%f12942, %f12938, %f14;
	sub.f32 	%f12943, %f12939, %f15;
	mul.f32 	%f12944, %f12942, %f12942;
	fma.rn.f32 	%f12945, %f12941, %f12941, %f12944;
	fma.rn.f32 	%f12946, %f12943, %f12943, %f12945;
	add.f32 	%f12947, %f12946, 0f24E69595;
	rsqrt.approx.f32 	%f12948, %f12947;
	mul.f32 	%f12949, %f12948, %f12948;
	mul.f32 	%f12950, %f12948, %f12949;
	mul.f32 	%f12951, %f12941, %f12940;
	fma.rn.f32 	%f12952, %f12951, %f12950, %f12932;
	mul.f32 	%f12953, %f12942, %f12940;
	fma.rn.f32 	%f12954, %f12953, %f12950, %f12934;
	mul.f32 	%f12955, %f12943, %f12940;
	fma.rn.f32 	%f12956, %f12955, %f12950, %f12936;
	ld.shared.v4.f32 	{%f12957, %f12958, %f12959, %f12960}, [_ZZ20simulate_interactionP6float4S0_fiE6others+10352];
	sub.f32 	%f12961, %f12957, %f13;
	sub.f32 	%f12962, %f12958, %f14;
	sub.f32 	%f12963, %f12959, %f15;
	mul.f32 	%f12964, %f12962, %f12962;
	fma.rn.f32 	%f12965, %f12961, %f12961, %f12964;
	fma.rn.f32 	%f12966, %f12963, %f12963, %f12965;
	add.f32 	%f12967, %f12966, 0f24E69595;
	rsqrt.approx.f32 	%f12968, %f12967;
	mul.f32 	%f12969, %f12968, %f12968;
	mul.f32 	%f12970, %f12968, %f12969;
	mul.f32 	%f12971, %f12961, %f12960;
	fma.rn.f32 	%f12972, %f12971, %f12970, %f12952;
	mul.f32 	%f12973, %f12962, %f12960;
	fma.rn.f32 	%f12974, %f12973, %f12970, %f12954;
	mul.f32 	%f12975, %f12963, %f12960;
	fma.rn.f32 	%f12976, %f12975, %f12970, %f12956;
	ld.shared.v4.f32 	{%f12977, %f12978, %f12979, %f12980}, [_ZZ20simulate_interactionP6float4S0_fiE6others+10368];
	sub.f32 	%f12981, %f12977, %f13;
	sub.f32 	%f12982, %f12978, %f14;
	sub.f32 	%f12983, %f12979, %f15;
	mul.f32 	%f12984, %f12982, %f12982;
	fma.rn.f32 	%f12985, %f12981, %f12981, %f12984;
	fma.rn.f32 	%f12986, %f12983, %f12983, %f12985;
	add.f32 	%f12987, %f12986, 0f24E69595;
	rsqrt.approx.f32 	%f12988, %f12987;
	mul.f32 	%f12989, %f12988, %f12988;
	mul.f32 	%f12990, %f12988, %f12989;
	mul.f32 	%f12991, %f12981, %f12980;
	fma.rn.f32 	%f12992, %f12991, %f12990, %f12972;
	mul.f32 	%f12993, %f12982, %f12980;
	fma.rn.f32 	%f12994, %f12993, %f12990, %f12974;
	mul.f32 	%f12995, %f12983, %f12980;
	fma.rn.f32 	%f12996, %f12995, %f12990, %f12976;
	ld.shared.v4.f32 	{%f12997, %f12998, %f12999, %f13000}, [_ZZ20simulate_interactionP6float4S0_fiE6others+10384];
	sub.f32 	%f13001, %f12997, %f13;
	sub.f32 	%f13002, %f12998, %f14;
	sub.f32 	%f13003, %f12999, %f15;
	mul.f32 	%f13004, %f13002, %f13002;
	fma.rn.f32 	%f13005, %f13001, %f13001, %f13004;
	fma.rn.f32 	%f13006, %f13003, %f13003, %f13005;
	add.f32 	%f13007, %f13006, 0f24E69595;
	rsqrt.approx.f32 	%f13008, %f13007;
	mul.f32 	%f13009, %f13008, %f13008;
	mul.f32 	%f13010, %f13008, %f13009;
	mul.f32 	%f13011, %f13001, %f13000;
	fma.rn.f32 	%f13012, %f13011, %f13010, %f12992;
	mul.f32 	%f13013, %f13002, %f13000;
	fma.rn.f32 	%f13014, %f13013, %f13010, %f12994;
	mul.f32 	%f13015, %f13003, %f13000;
	fma.rn.f32 	%f13016, %f13015, %f13010, %f12996;
	ld.shared.v4.f32 	{%f13017, %f13018, %f13019, %f13020}, [_ZZ20simulate_interactionP6float4S0_fiE6others+10400];
	sub.f32 	%f13021, %f13017, %f13;
	sub.f32 	%f13022, %f13018, %f14;
	sub.f32 	%f13023, %f13019, %f15;
	mul.f32 	%f13024, %f13022, %f13022;
	fma.rn.f32 	%f13025, %f13021, %f13021, %f13024;
	fma.rn.f32 	%f13026, %f13023, %f13023, %f13025;
	add.f32 	%f13027, %f13026, 0f24E69595;
	rsqrt.approx.f32 	%f13028, %f13027;
	mul.f32 	%f13029, %f13028, %f13028;
	mul.f32 	%f13030, %f13028, %f13029;
	mul.f32 	%f13031, %f13021, %f13020;
	fma.rn.f32 	%f13032, %f13031, %f13030, %f13012;
	mul.f32 	%f13033, %f13022, %f13020;
	fma.rn.f32 	%f13034, %f13033, %f13030, %f13014;
	mul.f32 	%f13035, %f13023, %f13020;
	fma.rn.f32 	%f13036, %f13035, %f13030, %f13016;
	ld.shared.v4.f32 	{%f13037, %f13038, %f13039, %f13040}, [_ZZ20simulate_interactionP6float4S0_fiE6others+10416];
	sub.f32 	%f13041, %f13037, %f13;
	sub.f32 	%f13042, %f13038, %f14;
	sub.f32 	%f13043, %f13039, %f15;
	mul.f32 	%f13044, %f13042, %f13042;
	fma.rn.f32 	%f13045, %f13041, %f13041, %f13044;
	fma.rn.f32 	%f13046, %f13043, %f13043, %f13045;
	add.f32 	%f13047, %f13046, 0f24E69595;
	rsqrt.approx.f32 	%f13048, %f13047;
	mul.f32 	%f13049, %f13048, %f13048;
	mul.f32 	%f13050, %f13048, %f13049;
	mul.f32 	%f13051, %f13041, %f13040;
	fma.rn.f32 	%f13052, %f13051, %f13050, %f13032;
	mul.f32 	%f13053, %f13042, %f13040;
	fma.rn.f32 	%f13054, %f13053, %f13050, %f13034;
	mul.f32 	%f13055, %f13043, %f13040;
	fma.rn.f32 	%f13056, %f13055, %f13050, %f13036;
	ld.shared.v4.f32 	{%f13057, %f13058, %f13059, %f13060}, [_ZZ20simulate_interactionP6float4S0_fiE6others+10432];
	sub.f32 	%f13061, %f13057, %f13;
	sub.f32 	%f13062, %f13058, %f14;
	sub.f32 	%f13063, %f13059, %f15;
	mul.f32 	%f13064, %f13062, %f13062;
	fma.rn.f32 	%f13065, %f13061, %f13061, %f13064;
	fma.rn.f32 	%f13066, %f13063, %f13063, %f13065;
	add.f32 	%f13067, %f13066, 0f24E69595;
	rsqrt.approx.f32 	%f13068, %f13067;
	mul.f32 	%f13069, %f13068, %f13068;
	mul.f32 	%f13070, %f13068, %f13069;
	mul.f32 	%f13071, %f13061, %f13060;
	fma.rn.f32 	%f13072, %f13071, %f13070, %f13052;
	mul.f32 	%f13073, %f13062, %f13060;
	fma.rn.f32 	%f13074, %f13073, %f13070, %f13054;
	mul.f32 	%f13075, %f13063, %f13060;
	fma.rn.f32 	%f13076, %f13075, %f13070, %f13056;
	ld.shared.v4.f32 	{%f13077, %f13078, %f13079, %f13080}, [_ZZ20simulate_interactionP6float4S0_fiE6others+10448];
	sub.f32 	%f13081, %f13077, %f13;
	sub.f32 	%f13082, %f13078, %f14;
	sub.f32 	%f13083, %f13079, %f15;
	mul.f32 	%f13084, %f13082, %f13082;
	fma.rn.f32 	%f13085, %f13081, %f13081, %f13084;
	fma.rn.f32 	%f13086, %f13083, %f13083, %f13085;
	add.f32 	%f13087, %f13086, 0f24E69595;
	rsqrt.approx.f32 	%f13088, %f13087;
	mul.f32 	%f13089, %f13088, %f13088;
	mul.f32 	%f13090, %f13088, %f13089;
	mul.f32 	%f13091, %f13081, %f13080;
	fma.rn.f32 	%f13092, %f13091, %f13090, %f13072;
	mul.f32 	%f13093, %f13082, %f13080;
	fma.rn.f32 	%f13094, %f13093, %f13090, %f13074;
	mul.f32 	%f13095, %f13083, %f13080;
	fma.rn.f32 	%f13096, %f13095, %f13090, %f13076;
	ld.shared.v4.f32 	{%f13097, %f13098, %f13099, %f13100}, [_ZZ20simulate_interactionP6float4S0_fiE6others+10464];
	sub.f32 	%f13101, %f13097, %f13;
	sub.f32 	%f13102, %f13098, %f14;
	sub.f32 	%f13103, %f13099, %f15;
	mul.f32 	%f13104, %f13102, %f13102;
	fma.rn.f32 	%f13105, %f13101, %f13101, %f13104;
	fma.rn.f32 	%f13106, %f13103, %f13103, %f13105;
	add.f32 	%f13107, %f13106, 0f24E69595;
	rsqrt.approx.f32 	%f13108, %f13107;
	mul.f32 	%f13109, %f13108, %f13108;
	mul.f32 	%f13110, %f13108, %f13109;
	mul.f32 	%f13111, %f13101, %f13100;
	fma.rn.f32 	%f13112, %f13111, %f13110, %f13092;
	mul.f32 	%f13113, %f13102, %f13100;
	fma.rn.f32 	%f13114, %f13113, %f13110, %f13094;
	mul.f32 	%f13115, %f13103, %f13100;
	fma.rn.f32 	%f13116, %f13115, %f13110, %f13096;
	ld.shared.v4.f32 	{%f13117, %f13118, %f13119, %f13120}, [_ZZ20simulate_interactionP6float4S0_fiE6others+10480];
	sub.f32 	%f13121, %f13117, %f13;
	sub.f32 	%f13122, %f13118, %f14;
	sub.f32 	%f13123, %f13119, %f15;
	mul.f32 	%f13124, %f13122, %f13122;
	fma.rn.f32 	%f13125, %f13121, %f13121, %f13124;
	fma.rn.f32 	%f13126, %f13123, %f13123, %f13125;
	add.f32 	%f13127, %f13126, 0f24E69595;
	rsqrt.approx.f32 	%f13128, %f13127;
	mul.f32 	%f13129, %f13128, %f13128;
	mul.f32 	%f13130, %f13128, %f13129;
	mul.f32 	%f13131, %f13121, %f13120;
	fma.rn.f32 	%f13132, %f13131, %f13130, %f13112;
	mul.f32 	%f13133, %f13122, %f13120;
	fma.rn.f32 	%f13134, %f13133, %f13130, %f13114;
	mul.f32 	%f13135, %f13123, %f13120;
	fma.rn.f32 	%f13136, %f13135, %f13130, %f13116;
	ld.shared.v4.f32 	{%f13137, %f13138, %f13139, %f13140}, [_ZZ20simulate_interactionP6float4S0_fiE6others+10496];
	sub.f32 	%f13141, %f13137, %f13;
	sub.f32 	%f13142, %f13138, %f14;
	sub.f32 	%f13143, %f13139, %f15;
	mul.f32 	%f13144, %f13142, %f13142;
	fma.rn.f32 	%f13145, %f13141, %f13141, %f13144;
	fma.rn.f32 	%f13146, %f13143, %f13143, %f13145;
	add.f32 	%f13147, %f13146, 0f24E69595;
	rsqrt.approx.f32 	%f13148, %f13147;
	mul.f32 	%f13149, %f13148, %f13148;
	mul.f32 	%f13150, %f13148, %f13149;
	mul.f32 	%f13151, %f13141, %f13140;
	fma.rn.f32 	%f13152, %f13151, %f13150, %f13132;
	mul.f32 	%f13153, %f13142, %f13140;
	fma.rn.f32 	%f13154, %f13153, %f13150, %f13134;
	mul.f32 	%f13155, %f13143, %f13140;
	fma.rn.f32 	%f13156, %f13155, %f13150, %f13136;
	ld.shared.v4.f32 	{%f13157, %f13158, %f13159, %f13160}, [_ZZ20simulate_interactionP6float4S0_fiE6others+10512];
	sub.f32 	%f13161, %f13157, %f13;
	sub.f32 	%f13162, %f13158, %f14;
	sub.f32 	%f13163, %f13159, %f15;
	mul.f32 	%f13164, %f13162, %f13162;
	fma.rn.f32 	%f13165, %f13161, %f13161, %f13164;
	fma.rn.f32 	%f13166, %f13163, %f13163, %f13165;
	add.f32 	%f13167, %f13166, 0f24E69595;
	rsqrt.approx.f32 	%f13168, %f13167;
	mul.f32 	%f13169, %f13168, %f13168;
	mul.f32 	%f13170, %f13168, %f13169;
	mul.f32 	%f13171, %f13161, %f13160;
	fma.rn.f32 	%f13172, %f13171, %f13170, %f13152;
	mul.f32 	%f13173, %f13162, %f13160;
	fma.rn.f32 	%f13174, %f13173, %f13170, %f13154;
	mul.f32 	%f13175, %f13163, %f13160;
	fma.rn.f32 	%f13176, %f13175, %f13170, %f13156;
	ld.shared.v4.f32 	{%f13177, %f13178, %f13179, %f13180}, [_ZZ20simulate_interactionP6float4S0_fiE6others+10528];
	sub.f32 	%f13181, %f13177, %f13;
	sub.f32 	%f13182, %f13178, %f14;
	sub.f32 	%f13183, %f13179, %f15;
	mul.f32 	%f13184, %f13182, %f13182;
	fma.rn.f32 	%f13185, %f13181, %f13181, %f13184;
	fma.rn.f32 	%f13186, %f13183, %f13183, %f13185;
	add.f32 	%f13187, %f13186, 0f24E69595;
	rsqrt.approx.f32 	%f13188, %f13187;
	mul.f32 	%f13189, %f13188, %f13188;
	mul.f32 	%f13190, %f13188, %f13189;
	mul.f32 	%f13191, %f13181, %f13180;
	fma.rn.f32 	%f13192, %f13191, %f13190, %f13172;
	mul.f32 	%f13193, %f13182, %f13180;
	fma.rn.f32 	%f13194, %f13193, %f13190, %f13174;
	mul.f32 	%f13195, %f13183, %f13180;
	fma.rn.f32 	%f13196, %f13195, %f13190, %f13176;
	ld.shared.v4.f32 	{%f13197, %f13198, %f13199, %f13200}, [_ZZ20simulate_interactionP6float4S0_fiE6others+10544];
	sub.f32 	%f13201, %f13197, %f13;
	sub.f32 	%f13202, %f13198, %f14;
	sub.f32 	%f13203, %f13199, %f15;
	mul.f32 	%f13204, %f13202, %f13202;
	fma.rn.f32 	%f13205, %f13201, %f13201, %f13204;
	fma.rn.f32 	%f13206, %f13203, %f13203, %f13205;
	add.f32 	%f13207, %f13206, 0f24E69595;
	rsqrt.approx.f32 	%f13208, %f13207;
	mul.f32 	%f13209, %f13208, %f13208;
	mul.f32 	%f13210, %f13208, %f13209;
	mul.f32 	%f13211, %f13201, %f13200;
	fma.rn.f32 	%f13212, %f13211, %f13210, %f13192;
	mul.f32 	%f13213, %f13202, %f13200;
	fma.rn.f32 	%f13214, %f13213, %f13210, %f13194;
	mul.f32 	%f13215, %f13203, %f13200;
	fma.rn.f32 	%f13216, %f13215, %f13210, %f13196;
	ld.shared.v4.f32 	{%f13217, %f13218, %f13219, %f13220}, [_ZZ20simulate_interactionP6float4S0_fiE6others+10560];
	sub.f32 	%f13221, %f13217, %f13;
	sub.f32 	%f13222, %f13218, %f14;
	sub.f32 	%f13223, %f13219, %f15;
	mul.f32 	%f13224, %f13222, %f13222;
	fma.rn.f32 	%f13225, %f13221, %f13221, %f13224;
	fma.rn.f32 	%f13226, %f13223, %f13223, %f13225;
	add.f32 	%f13227, %f13226, 0f24E69595;
	rsqrt.approx.f32 	%f13228, %f13227;
	mul.f32 	%f13229, %f13228, %f13228;
	mul.f32 	%f13230, %f13228, %f13229;
	mul.f32 	%f13231, %f13221, %f13220;
	fma.rn.f32 	%f13232, %f13231, %f13230, %f13212;
	mul.f32 	%f13233, %f13222, %f13220;
	fma.rn.f32 	%f13234, %f13233, %f13230, %f13214;
	mul.f32 	%f13235, %f13223, %f13220;
	fma.rn.f32 	%f13236, %f13235, %f13230, %f13216;
	ld.shared.v4.f32 	{%f13237, %f13238, %f13239, %f13240}, [_ZZ20simulate_interactionP6float4S0_fiE6others+10576];
	sub.f32 	%f13241, %f13237, %f13;
	sub.f32 	%f13242, %f13238, %f14;
	sub.f32 	%f13243, %f13239, %f15;
	mul.f32 	%f13244, %f13242, %f13242;
	fma.rn.f32 	%f13245, %f13241, %f13241, %f13244;
	fma.rn.f32 	%f13246, %f13243, %f13243, %f13245;
	add.f32 	%f13247, %f13246, 0f24E69595;
	rsqrt.approx.f32 	%f13248, %f13247;
	mul.f32 	%f13249, %f13248, %f13248;
	mul.f32 	%f13250, %f13248, %f13249;
	mul.f32 	%f13251, %f13241, %f13240;
	fma.rn.f32 	%f13252, %f13251, %f13250, %f13232;
	mul.f32 	%f13253, %f13242, %f13240;
	fma.rn.f32 	%f13254, %f13253, %f13250, %f13234;
	mul.f32 	%f13255, %f13243, %f13240;
	fma.rn.f32 	%f13256, %f13255, %f13250, %f13236;
	ld.shared.v4.f32 	{%f13257, %f13258, %f13259, %f13260}, [_ZZ20simulate_interactionP6float4S0_fiE6others+10592];
	sub.f32 	%f13261, %f13257, %f13;
	sub.f32 	%f13262, %f13258, %f14;
	sub.f32 	%f13263, %f13259, %f15;
	mul.f32 	%f13264, %f13262, %f13262;
	fma.rn.f32 	%f13265, %f13261, %f13261, %f13264;
	fma.rn.f32 	%f13266, %f13263, %f13263, %f13265;
	add.f32 	%f13267, %f13266, 0f24E69595;
	rsqrt.approx.f32 	%f13268, %f13267;
	mul.f32 	%f13269, %f13268, %f13268;
	mul.f32 	%f13270, %f13268, %f13269;
	mul.f32 	%f13271, %f13261, %f13260;
	fma.rn.f32 	%f13272, %f13271, %f13270, %f13252;
	mul.f32 	%f13273, %f13262, %f13260;
	fma.rn.f32 	%f13274, %f13273, %f13270, %f13254;
	mul.f32 	%f13275, %f13263, %f13260;
	fma.rn.f32 	%f13276, %f13275, %f13270, %f13256;
	ld.shared.v4.f32 	{%f13277, %f13278, %f13279, %f13280}, [_ZZ20simulate_interactionP6float4S0_fiE6others+10608];
	sub.f32 	%f13281, %f13277, %f13;
	sub.f32 	%f13282, %f13278, %f14;
	sub.f32 	%f13283, %f13279, %f15;
	mul.f32 	%f13284, %f13282, %f13282;
	fma.rn.f32 	%f13285, %f13281, %f13281, %f13284;
	fma.rn.f32 	%f13286, %f13283, %f13283, %f13285;
	add.f32 	%f13287, %f13286, 0f24E69595;
	rsqrt.approx.f32 	%f13288, %f13287;
	mul.f32 	%f13289, %f13288, %f13288;
	mul.f32 	%f13290, %f13288, %f13289;
	mul.f32 	%f13291, %f13281, %f13280;
	fma.rn.f32 	%f13292, %f13291, %f13290, %f13272;
	mul.f32 	%f13293, %f13282, %f13280;
	fma.rn.f32 	%f13294, %f13293, %f13290, %f13274;
	mul.f32 	%f13295, %f13283, %f13280;
	fma.rn.f32 	%f13296, %f13295, %f13290, %f13276;
	ld.shared.v4.f32 	{%f13297, %f13298, %f13299, %f13300}, [_ZZ20simulate_interactionP6float4S0_fiE6others+10624];
	sub.f32 	%f13301, %f13297, %f13;
	sub.f32 	%f13302, %f13298, %f14;
	sub.f32 	%f13303, %f13299, %f15;
	mul.f32 	%f13304, %f13302, %f13302;
	fma.rn.f32 	%f13305, %f13301, %f13301, %f13304;
	fma.rn.f32 	%f13306, %f13303, %f13303, %f13305;
	add.f32 	%f13307, %f13306, 0f24E69595;
	rsqrt.approx.f32 	%f13308, %f13307;
	mul.f32 	%f13309, %f13308, %f13308;
	mul.f32 	%f13310, %f13308, %f13309;
	mul.f32 	%f13311, %f13301, %f13300;
	fma.rn.f32 	%f13312, %f13311, %f13310, %f13292;
	mul.f32 	%f13313, %f13302, %f13300;
	fma.rn.f32 	%f13314, %f13313, %f13310, %f13294;
	mul.f32 	%f13315, %f13303, %f13300;
	fma.rn.f32 	%f13316, %f13315, %f13310, %f13296;
	ld.shared.v4.f32 	{%f13317, %f13318, %f13319, %f13320}, [_ZZ20simulate_interactionP6float4S0_fiE6others+10640];
	sub.f32 	%f13321, %f13317, %f13;
	sub.f32 	%f13322, %f13318, %f14;
	sub.f32 	%f13323, %f13319, %f15;
	mul.f32 	%f13324, %f13322, %f13322;
	fma.rn.f32 	%f13325, %f13321, %f13321, %f13324;
	fma.rn.f32 	%f13326, %f13323, %f13323, %f13325;
	add.f32 	%f13327, %f13326, 0f24E69595;
	rsqrt.approx.f32 	%f13328, %f13327;
	mul.f32 	%f13329, %f13328, %f13328;
	mul.f32 	%f13330, %f13328, %f13329;
	mul.f32 	%f13331, %f13321, %f13320;
	fma.rn.f32 	%f13332, %f13331, %f13330, %f13312;
	mul.f32 	%f13333, %f13322, %f13320;
	fma.rn.f32 	%f13334, %f13333, %f13330, %f13314;
	mul.f32 	%f13335, %f13323, %f13320;
	fma.rn.f32 	%f13336, %f13335, %f13330, %f13316;
	ld.shared.v4.f32 	{%f13337, %f13338, %f13339, %f13340}, [_ZZ20simulate_interactionP6float4S0_fiE6others+10656];
	sub.f32 	%f13341, %f13337, %f13;
	sub.f32 	%f13342, %f13338, %f14;
	sub.f32 	%f13343, %f13339, %f15;
	mul.f32 	%f13344, %f13342, %f13342;
	fma.rn.f32 	%f13345, %f13341, %f13341, %f13344;
	fma.rn.f32 	%f13346, %f13343, %f13343, %f13345;
	add.f32 	%f13347, %f13346, 0f24E69595;
	rsqrt.approx.f32 	%f13348, %f13347;
	mul.f32 	%f13349, %f13348, %f13348;
	mul.f32 	%f13350, %f13348, %f13349;
	mul.f32 	%f13351, %f13341, %f13340;
	fma.rn.f32 	%f13352, %f13351, %f13350, %f13332;
	mul.f32 	%f13353, %f13342, %f13340;
	fma.rn.f32 	%f13354, %f13353, %f13350, %f13334;
	mul.f32 	%f13355, %f13343, %f13340;
	fma.rn.f32 	%f13356, %f13355, %f13350, %f13336;
	ld.shared.v4.f32 	{%f13357, %f13358, %f13359, %f13360}, [_ZZ20simulate_interactionP6float4S0_fiE6others+10672];
	sub.f32 	%f13361, %f13357, %f13;
	sub.f32 	%f13362, %f13358, %f14;
	sub.f32 	%f13363, %f13359, %f15;
	mul.f32 	%f13364, %f13362, %f13362;
	fma.rn.f32 	%f13365, %f13361, %f13361, %f13364;
	fma.rn.f32 	%f13366, %f13363, %f13363, %f13365;
	add.f32 	%f13367, %f13366, 0f24E69595;
	rsqrt.approx.f32 	%f13368, %f13367;
	mul.f32 	%f13369, %f13368, %f13368;
	mul.f32 	%f13370, %f13368, %f13369;
	mul.f32 	%f13371, %f13361, %f13360;
	fma.rn.f32 	%f13372, %f13371, %f13370, %f13352;
	mul.f32 	%f13373, %f13362, %f13360;
	fma.rn.f32 	%f13374, %f13373, %f13370, %f13354;
	mul.f32 	%f13375, %f13363, %f13360;
	fma.rn.f32 	%f13376, %f13375, %f13370, %f13356;
	ld.shared.v4.f32 	{%f13377, %f13378, %f13379, %f13380}, [_ZZ20simulate_interactionP6float4S0_fiE6others+10688];
	sub.f32 	%f13381, %f13377, %f13;
	sub.f32 	%f13382, %f13378, %f14;
	sub.f32 	%f13383, %f13379, %f15;
	mul.f32 	%f13384, %f13382, %f13382;
	fma.rn.f32 	%f13385, %f13381, %f13381, %f13384;
	fma.rn.f32 	%f13386, %f13383, %f13383, %f13385;
	add.f32 	%f13387, %f13386, 0f24E69595;
	rsqrt.approx.f32 	%f13388, %f13387;
	mul.f32 	%f13389, %f13388, %f13388;
	mul.f32 	%f13390, %f13388, %f13389;
	mul.f32 	%f13391, %f13381, %f13380;
	fma.rn.f32 	%f13392, %f13391, %f13390, %f13372;
	mul.f32 	%f13393, %f13382, %f13380;
	fma.rn.f32 	%f13394, %f13393, %f13390, %f13374;
	mul.f32 	%f13395, %f13383, %f13380;
	fma.rn.f32 	%f13396, %f13395, %f13390, %f13376;
	ld.shared.v4.f32 	{%f13397, %f13398, %f13399, %f13400}, [_ZZ20simulate_interactionP6float4S0_fiE6others+10704];
	sub.f32 	%f13401, %f13397, %f13;
	sub.f32 	%f13402, %f13398, %f14;
	sub.f32 	%f13403, %f13399, %f15;
	mul.f32 	%f13404, %f13402, %f13402;
	fma.rn.f32 	%f13405, %f13401, %f13401, %f13404;
	fma.rn.f32 	%f13406, %f13403, %f13403, %f13405;
	add.f32 	%f13407, %f13406, 0f24E69595;
	rsqrt.approx.f32 	%f13408, %f13407;
	mul.f32 	%f13409, %f13408, %f13408;
	mul.f32 	%f13410, %f13408, %f13409;
	mul.f32 	%f13411, %f13401, %f13400;
	fma.rn.f32 	%f13412, %f13411, %f13410, %f13392;
	mul.f32 	%f13413, %f13402, %f13400;
	fma.rn.f32 	%f13414, %f13413, %f13410, %f13394;
	mul.f32 	%f13415, %f13403, %f13400;
	fma.rn.f32 	%f13416, %f13415, %f13410, %f13396;
	ld.shared.v4.f32 	{%f13417, %f13418, %f13419, %f13420}, [_ZZ20simulate_interactionP6float4S0_fiE6others+10720];
	sub.f32 	%f13421, %f13417, %f13;
	sub.f32 	%f13422, %f13418, %f14;
	sub.f32 	%f13423, %f13419, %f15;
	mul.f32 	%f13424, %f13422, %f13422;
	fma.rn.f32 	%f13425, %f13421, %f13421, %f13424;
	fma.rn.f32 	%f13426, %f13423, %f13423, %f13425;
	add.f32 	%f13427, %f13426, 0f24E69595;
	rsqrt.approx.f32 	%f13428, %f13427;
	mul.f32 	%f13429, %f13428, %f13428;
	mul.f32 	%f13430, %f13428, %f13429;
	mul.f32 	%f13431, %f13421, %f13420;
	fma.rn.f32 	%f13432, %f13431, %f13430, %f13412;
	mul.f32 	%f13433, %f13422, %f13420;
	fma.rn.f32 	%f13434, %f13433, %f13430, %f13414;
	mul.f32 	%f13435, %f13423, %f13420;
	fma.rn.f32 	%f13436, %f13435, %f13430, %f13416;
	ld.shared.v4.f32 	{%f13437, %f13438, %f13439, %f13440}, [_ZZ20simulate_interactionP6float4S0_fiE6others+10736];
	sub.f32 	%f13441, %f13437, %f13;
	sub.f32 	%f13442, %f13438, %f14;
	sub.f32 	%f13443, %f13439, %f15;
	mul.f32 	%f13444, %f13442, %f13442;
	fma.rn.f32 	%f13445, %f13441, %f13441, %f13444;
	fma.rn.f32 	%f13446, %f13443, %f13443, %f13445;
	add.f32 	%f13447, %f13446, 0f24E69595;
	rsqrt.approx.f32 	%f13448, %f13447;
	mul.f32 	%f13449, %f13448, %f13448;
	mul.f32 	%f13450, %f13448, %f13449;
	mul.f32 	%f13451, %f13441, %f13440;
	fma.rn.f32 	%f13452, %f13451, %f13450, %f13432;
	mul.f32 	%f13453, %f13442, %f13440;
	fma.rn.f32 	%f13454, %f13453, %f13450, %f13434;
	mul.f32 	%f13455, %f13443, %f13440;
	fma.rn.f32 	%f13456, %f13455, %f13450, %f13436;
	ld.shared.v4.f32 	{%f13457, %f13458, %f13459, %f13460}, [_ZZ20simulate_interactionP6float4S0_fiE6others+10752];
	sub.f32 	%f13461, %f13457, %f13;
	sub.f32 	%f13462, %f13458, %f14;
	sub.f32 	%f13463, %f13459, %f15;
	mul.f32 	%f13464, %f13462, %f13462;
	fma.rn.f32 	%f13465, %f13461, %f13461, %f13464;
	fma.rn.f32 	%f13466, %f13463, %f13463, %f13465;
	add.f32 	%f13467, %f13466, 0f24E69595;
	rsqrt.approx.f32 	%f13468, %f13467;
	mul.f32 	%f13469, %f13468, %f13468;
	mul.f32 	%f13470, %f13468, %f13469;
	mul.f32 	%f13471, %f13461, %f13460;
	fma.rn.f32 	%f13472, %f13471, %f13470, %f13452;
	mul.f32 	%f13473, %f13462, %f13460;
	fma.rn.f32 	%f13474, %f13473, %f13470, %f13454;
	mul.f32 	%f13475, %f13463, %f13460;
	fma.rn.f32 	%f13476, %f13475, %f13470, %f13456;
	ld.shared.v4.f32 	{%f13477, %f13478, %f13479, %f13480}, [_ZZ20simulate_interactionP6float4S0_fiE6others+10768];
	sub.f32 	%f13481, %f13477, %f13;
	sub.f32 	%f13482, %f13478, %f14;
	sub.f32 	%f13483, %f13479, %f15;
	mul.f32 	%f13484, %f13482, %f13482;
	fma.rn.f32 	%f13485, %f13481, %f13481, %f13484;
	fma.rn.f32 	%f13486, %f13483, %f13483, %f13485;
	add.f32 	%f13487, %f13486, 0f24E69595;
	rsqrt.approx.f32 	%f13488, %f13487;
	mul.f32 	%f13489, %f13488, %f13488;
	mul.f32 	%f13490, %f13488, %f13489;
	mul.f32 	%f13491, %f13481, %f13480;
	fma.rn.f32 	%f13492, %f13491, %f13490, %f13472;
	mul.f32 	%f13493, %f13482, %f13480;
	fma.rn.f32 	%f13494, %f13493, %f13490, %f13474;
	mul.f32 	%f13495, %f13483, %f13480;
	fma.rn.f32 	%f13496, %f13495, %f13490, %f13476;
	ld.shared.v4.f32 	{%f13497, %f13498, %f13499, %f13500}, [_ZZ20simulate_interactionP6float4S0_fiE6others+10784];
	sub.f32 	%f13501, %f13497, %f13;
	sub.f32 	%f13502, %f13498, %f14;
	sub.f32 	%f13503, %f13499, %f15;
	mul.f32 	%f13504, %f13502, %f13502;
	fma.rn.f32 	%f13505, %f13501, %f13501, %f13504;
	fma.rn.f32 	%f13506, %f13503, %f13503, %f13505;
	add.f32 	%f13507, %f13506, 0f24E69595;
	rsqrt.approx.f32 	%f13508, %f13507;
	mul.f32 	%f13509, %f13508, %f13508;
	mul.f32 	%f13510, %f13508, %f13509;
	mul.f32 	%f13511, %f13501, %f13500;
	fma.rn.f32 	%f13512, %f13511, %f13510, %f13492;
	mul.f32 	%f13513, %f13502, %f13500;
	fma.rn.f32 	%f13514, %f13513, %f13510, %f13494;
	mul.f32 	%f13515, %f13503, %f13500;
	fma.rn.f32 	%f13516, %f13515, %f13510, %f13496;
	ld.shared.v4.f32 	{%f13517, %f13518, %f13519, %f13520}, [_ZZ20simulate_interactionP6float4S0_fiE6others+10800];
	sub.f32 	%f13521, %f13517, %f13;
	sub.f32 	%f13522, %f13518, %f14;
	sub.f32 	%f13523, %f13519, %f15;
	mul.f32 	%f13524, %f13522, %f13522;
	fma.rn.f32 	%f13525, %f13521, %f13521, %f13524;
	fma.rn.f32 	%f13526, %f13523, %f13523, %f13525;
	add.f32 	%f13527, %f13526, 0f24E69595;
	rsqrt.approx.f32 	%f13528, %f13527;
	mul.f32 	%f13529, %f13528, %f13528;
	mul.f32 	%f13530, %f13528, %f13529;
	mul.f32 	%f13531, %f13521, %f13520;
	fma.rn.f32 	%f13532, %f13531, %f13530, %f13512;
	mul.f32 	%f13533, %f13522, %f13520;
	fma.rn.f32 	%f13534, %f13533, %f13530, %f13514;
	mul.f32 	%f13535, %f13523, %f13520;
	fma.rn.f32 	%f13536, %f13535, %f13530, %f13516;
	ld.shared.v4.f32 	{%f13537, %f13538, %f13539, %f13540}, [_ZZ20simulate_interactionP6float4S0_fiE6others+10816];
	sub.f32 	%f13541, %f13537, %f13;
	sub.f32 	%f13542, %f13538, %f14;
	sub.f32 	%f13543, %f13539, %f15;
	mul.f32 	%f13544, %f13542, %f13542;
	fma.rn.f32 	%f13545, %f13541, %f13541, %f13544;
	fma.rn.f32 	%f13546, %f13543, %f13543, %f13545;
	add.f32 	%f13547, %f13546, 0f24E69595;
	rsqrt.approx.f32 	%f13548, %f13547;
	mul.f32 	%f13549, %f13548, %f13548;
	mul.f32 	%f13550, %f13548, %f13549;
	mul.f32 	%f13551, %f13541, %f13540;
	fma.rn.f32 	%f13552, %f13551, %f13550, %f13532;
	mul.f32 	%f13553, %f13542, %f13540;
	fma.rn.f32 	%f13554, %f13553, %f13550, %f13534;
	mul.f32 	%f13555, %f13543, %f13540;
	fma.rn.f32 	%f13556, %f13555, %f13550, %f13536;
	ld.shared.v4.f32 	{%f13557, %f13558, %f13559, %f13560}, [_ZZ20simulate_interactionP6float4S0_fiE6others+10832];
	sub.f32 	%f13561, %f13557, %f13;
	sub.f32 	%f13562, %f13558, %f14;
	sub.f32 	%f13563, %f13559, %f15;
	mul.f32 	%f13564, %f13562, %f13562;
	fma.rn.f32 	%f13565, %f13561, %f13561, %f13564;
	fma.rn.f32 	%f13566, %f13563, %f13563, %f13565;
	add.f32 	%f13567, %f13566, 0f24E69595;
	rsqrt.approx.f32 	%f13568, %f13567;
	mul.f32 	%f13569, %f13568, %f13568;
	mul.f32 	%f13570, %f13568, %f13569;
	mul.f32 	%f13571, %f13561, %f13560;
	fma.rn.f32 	%f13572, %f13571, %f13570, %f13552;
	mul.f32 	%f13573, %f13562, %f13560;
	fma.rn.f32 	%f13574, %f13573, %f13570, %f13554;
	mul.f32 	%f13575, %f13563, %f13560;
	fma.rn.f32 	%f13576, %f13575, %f13570, %f13556;
	ld.shared.v4.f32 	{%f13577, %f13578, %f13579, %f13580}, [_ZZ20simulate_interactionP6float4S0_fiE6others+10848];
	sub.f32 	%f13581, %f13577, %f13;
	sub.f32 	%f13582, %f13578, %f14;
	sub.f32 	%f13583, %f13579, %f15;
	mul.f32 	%f13584, %f13582, %f13582;
	fma.rn.f32 	%f13585, %f13581, %f13581, %f13584;
	fma.rn.f32 	%f13586, %f13583, %f13583, %f13585;
	add.f32 	%f13587, %f13586, 0f24E69595;
	rsqrt.approx.f32 	%f13588, %f13587;
	mul.f32 	%f13589, %f13588, %f13588;
	mul.f32 	%f13590, %f13588, %f13589;
	mul.f32 	%f13591, %f13581, %f13580;
	fma.rn.f32 	%f13592, %f13591, %f13590, %f13572;
	mul.f32 	%f13593, %f13582, %f13580;
	fma.rn.f32 	%f13594, %f13593, %f13590, %f13574;
	mul.f32 	%f13595, %f13583, %f13580;
	fma.rn.f32 	%f13596, %f13595, %f13590, %f13576;
	ld.shared.v4.f32 	{%f13597, %f13598, %f13599, %f13600}, [_ZZ20simulate_interactionP6float4S0_fiE6others+10864];
	sub.f32 	%f13601, %f13597, %f13;
	sub.f32 	%f13602, %f13598, %f14;
	sub.f32 	%f13603, %f13599, %f15;
	mul.f32 	%f13604, %f13602, %f13602;
	fma.rn.f32 	%f13605, %f13601, %f13601, %f13604;
	fma.rn.f32 	%f13606, %f13603, %f13603, %f13605;
	add.f32 	%f13607, %f13606, 0f24E69595;
	rsqrt.approx.f32 	%f13608, %f13607;
	mul.f32 	%f13609, %f13608, %f13608;
	mul.f32 	%f13610, %f13608, %f13609;
	mul.f32 	%f13611, %f13601, %f13600;
	fma.rn.f32 	%f13612, %f13611, %f13610, %f13592;
	mul.f32 	%f13613, %f13602, %f13600;
	fma.rn.f32 	%f13614, %f13613, %f13610, %f13594;
	mul.f32 	%f13615, %f13603, %f13600;
	fma.rn.f32 	%f13616, %f13615, %f13610, %f13596;
	ld.shared.v4.f32 	{%f13617, %f13618, %f13619, %f13620}, [_ZZ20simulate_interactionP6float4S0_fiE6others+10880];
	sub.f32 	%f13621, %f13617, %f13;
	sub.f32 	%f13622, %f13618, %f14;
	sub.f32 	%f13623, %f13619, %f15;
	mul.f32 	%f13624, %f13622, %f13622;
	fma.rn.f32 	%f13625, %f13621, %f13621, %f13624;
	fma.rn.f32 	%f13626, %f13623, %f13623, %f13625;
	add.f32 	%f13627, %f13626, 0f24E69595;
	rsqrt.approx.f32 	%f13628, %f13627;
	mul.f32 	%f13629, %f13628, %f13628;
	mul.f32 	%f13630, %f13628, %f13629;
	mul.f32 	%f13631, %f13621, %f13620;
	fma.rn.f32 	%f13632, %f13631, %f13630, %f13612;
	mul.f32 	%f13633, %f13622, %f13620;
	fma.rn.f32 	%f13634, %f13633, %f13630, %f13614;
	mul.f32 	%f13635, %f13623, %f13620;
	fma.rn.f32 	%f13636, %f13635, %f13630, %f13616;
	ld.shared.v4.f32 	{%f13637, %f13638, %f13639, %f13640}, [_ZZ20simulate_interactionP6float4S0_fiE6others+10896];
	sub.f32 	%f13641, %f13637, %f13;
	sub.f32 	%f13642, %f13638, %f14;
	sub.f32 	%f13643, %f13639, %f15;
	mul.f32 	%f13644, %f13642, %f13642;
	fma.rn.f32 	%f13645, %f13641, %f13641, %f13644;
	fma.rn.f32 	%f13646, %f13643, %f13643, %f13645;
	add.f32 	%f13647, %f13646, 0f24E69595;
	rsqrt.approx.f32 	%f13648, %f13647;
	mul.f32 	%f13649, %f13648, %f13648;
	mul.f32 	%f13650, %f13648, %f13649;
	mul.f32 	%f13651, %f13641, %f13640;
	fma.rn.f32 	%f13652, %f13651, %f13650, %f13632;
	mul.f32 	%f13653, %f13642, %f13640;
	fma.rn.f32 	%f13654, %f13653, %f13650, %f13634;
	mul.f32 	%f13655, %f13643, %f13640;
	fma.rn.f32 	%f13656, %f13655, %f13650, %f13636;
	ld.shared.v4.f32 	{%f13657, %f13658, %f13659, %f13660}, [_ZZ20simulate_interactionP6float4S0_fiE6others+10912];
	sub.f32 	%f13661, %f13657, %f13;
	sub.f32 	%f13662, %f13658, %f14;
	sub.f32 	%f13663, %f13659, %f15;
	mul.f32 	%f13664, %f13662, %f13662;
	fma.rn.f32 	%f13665, %f13661, %f13661, %f13664;
	fma.rn.f32 	%f13666, %f13663, %f13663, %f13665;
	add.f32 	%f13667, %f13666, 0f24E69595;
	rsqrt.approx.f32 	%f13668, %f13667;
	mul.f32 	%f13669, %f13668, %f13668;
	mul.f32 	%f13670, %f13668, %f13669;
	mul.f32 	%f13671, %f13661, %f13660;
	fma.rn.f32 	%f13672, %f13671, %f13670, %f13652;
	mul.f32 	%f13673, %f13662, %f13660;
	fma.rn.f32 	%f13674, %f13673, %f13670, %f13654;
	mul.f32 	%f13675, %f13663, %f13660;
	fma.rn.f32 	%f13676, %f13675, %f13670, %f13656;
	ld.shared.v4.f32 	{%f13677, %f13678, %f13679, %f13680}, [_ZZ20simulate_interactionP6float4S0_fiE6others+10928];
	sub.f32 	%f13681, %f13677, %f13;
	sub.f32 	%f13682, %f13678, %f14;
	sub.f32 	%f13683, %f13679, %f15;
	mul.f32 	%f13684, %f13682, %f13682;
	fma.rn.f32 	%f13685, %f13681, %f13681, %f13684;
	fma.rn.f32 	%f13686, %f13683, %f13683, %f13685;
	add.f32 	%f13687, %f13686, 0f24E69595;
	rsqrt.approx.f32 	%f13688, %f13687;
	mul.f32 	%f13689, %f13688, %f13688;
	mul.f32 	%f13690, %f13688, %f13689;
	mul.f32 	%f13691, %f13681, %f13680;
	fma.rn.f32 	%f13692, %f13691, %f13690, %f13672;
	mul.f32 	%f13693, %f13682, %f13680;
	fma.rn.f32 	%f13694, %f13693, %f13690, %f13674;
	mul.f32 	%f13695, %f13683, %f13680;
	fma.rn.f32 	%f13696, %f13695, %f13690, %f13676;
	ld.shared.v4.f32 	{%f13697, %f13698, %f13699, %f13700}, [_ZZ20simulate_interactionP6float4S0_fiE6others+10944];
	sub.f32 	%f13701, %f13697, %f13;
	sub.f32 	%f13702, %f13698, %f14;
	sub.f32 	%f13703, %f13699, %f15;
	mul.f32 	%f13704, %f13702, %f13702;
	fma.rn.f32 	%f13705, %f13701, %f13701, %f13704;
	fma.rn.f32 	%f13706, %f13703, %f13703, %f13705;
	add.f32 	%f13707, %f13706, 0f24E69595;
	rsqrt.approx.f32 	%f13708, %f13707;
	mul.f32 	%f13709, %f13708, %f13708;
	mul.f32 	%f13710, %f13708, %f13709;
	mul.f32 	%f13711, %f13701, %f13700;
	fma.rn.f32 	%f13712, %f13711, %f13710, %f13692;
	mul.f32 	%f13713, %f13702, %f13700;
	fma.rn.f32 	%f13714, %f13713, %f13710, %f13694;
	mul.f32 	%f13715, %f13703, %f13700;
	fma.rn.f32 	%f13716, %f13715, %f13710, %f13696;
	ld.shared.v4.f32 	{%f13717, %f13718, %f13719, %f13720}, [_ZZ20simulate_interactionP6float4S0_fiE6others+10960];
	sub.f32 	%f13721, %f13717, %f13;
	sub.f32 	%f13722, %f13718, %f14;
	sub.f32 	%f13723, %f13719, %f15;
	mul.f32 	%f13724, %f13722, %f13722;
	fma.rn.f32 	%f13725, %f13721, %f13721, %f13724;
	fma.rn.f32 	%f13726, %f13723, %f13723, %f13725;
	add.f32 	%f13727, %f13726, 0f24E69595;
	rsqrt.approx.f32 	%f13728, %f13727;
	mul.f32 	%f13729, %f13728, %f13728;
	mul.f32 	%f13730, %f13728, %f13729;
	mul.f32 	%f13731, %f13721, %f13720;
	fma.rn.f32 	%f13732, %f13731, %f13730, %f13712;
	mul.f32 	%f13733, %f13722, %f13720;
	fma.rn.f32 	%f13734, %f13733, %f13730, %f13714;
	mul.f32 	%f13735, %f13723, %f13720;
	fma.rn.f32 	%f13736, %f13735, %f13730, %f13716;
	ld.shared.v4.f32 	{%f13737, %f13738, %f13739, %f13740}, [_ZZ20simulate_interactionP6float4S0_fiE6others+10976];
	sub.f32 	%f13741, %f13737, %f13;
	sub.f32 	%f13742, %f13738, %f14;
	sub.f32 	%f13743, %f13739, %f15;
	mul.f32 	%f13744, %f13742, %f13742;
	fma.rn.f32 	%f13745, %f13741, %f13741, %f13744;
	fma.rn.f32 	%f13746, %f13743, %f13743, %f13745;
	add.f32 	%f13747, %f13746, 0f24E69595;
	rsqrt.approx.f32 	%f13748, %f13747;
	mul.f32 	%f13749, %f13748, %f13748;
	mul.f32 	%f13750, %f13748, %f13749;
	mul.f32 	%f13751, %f13741, %f13740;
	fma.rn.f32 	%f13752, %f13751, %f13750, %f13732;
	mul.f32 	%f13753, %f13742, %f13740;
	fma.rn.f32 	%f13754, %f13753, %f13750, %f13734;
	mul.f32 	%f13755, %f13743, %f13740;
	fma.rn.f32 	%f13756, %f13755, %f13750, %f13736;
	ld.shared.v4.f32 	{%f13757, %f13758, %f13759, %f13760}, [_ZZ20simulate_interactionP6float4S0_fiE6others+10992];
	sub.f32 	%f13761, %f13757, %f13;
	sub.f32 	%f13762, %f13758, %f14;
	sub.f32 	%f13763, %f13759, %f15;
	mul.f32 	%f13764, %f13762, %f13762;
	fma.rn.f32 	%f13765, %f13761, %f13761, %f13764;
	fma.rn.f32 	%f13766, %f13763, %f13763, %f13765;
	add.f32 	%f13767, %f13766, 0f24E69595;
	rsqrt.approx.f32 	%f13768, %f13767;
	mul.f32 	%f13769, %f13768, %f13768;
	mul.f32 	%f13770, %f13768, %f13769;
	mul.f32 	%f13771, %f13761, %f13760;
	fma.rn.f32 	%f13772, %f13771, %f13770, %f13752;
	mul.f32 	%f13773, %f13762, %f13760;
	fma.rn.f32 	%f13774, %f13773, %f13770, %f13754;
	mul.f32 	%f13775, %f13763, %f13760;
	fma.rn.f32 	%f13776, %f13775, %f13770, %f13756;
	ld.shared.v4.f32 	{%f13777, %f13778, %f13779, %f13780}, [_ZZ20simulate_interactionP6float4S0_fiE6others+11008];
	sub.f32 	%f13781, %f13777, %f13;
	sub.f32 	%f13782, %f13778, %f14;
	sub.f32 	%f13783, %f13779, %f15;
	mul.f32 	%f13784, %f13782, %f13782;
	fma.rn.f32 	%f13785, %f13781, %f13781, %f13784;
	fma.rn.f32 	%f13786, %f13783, %f13783, %f13785;
	add.f32 	%f13787, %f13786, 0f24E69595;
	rsqrt.approx.f32 	%f13788, %f13787;
	mul.f32 	%f13789, %f13788, %f13788;
	mul.f32 	%f13790, %f13788, %f13789;
	mul.f32 	%f13791, %f13781, %f13780;
	fma.rn.f32 	%f13792, %f13791, %f13790, %f13772;
	mul.f32 	%f13793, %f13782, %f13780;
	fma.rn.f32 	%f13794, %f13793, %f13790, %f13774;
	mul.f32 	%f13795, %f13783, %f13780;
	fma.rn.f32 	%f13796, %f13795, %f13790, %f13776;
	ld.shared.v4.f32 	{%f13797, %f13798, %f13799, %f13800}, [_ZZ20simulate_interactionP6float4S0_fiE6others+11024];
	sub.f32 	%f13801, %f13797, %f13;
	sub.f32 	%f13802, %f13798, %f14;
	sub.f32 	%f13803, %f13799, %f15;
	mul.f32 	%f13804, %f13802, %f13802;
	fma.rn.f32 	%f13805, %f13801, %f13801, %f13804;
	fma.rn.f32 	%f13806, %f13803, %f13803, %f13805;
	add.f32 	%f13807, %f13806, 0f24E69595;
	rsqrt.approx.f32 	%f13808, %f13807;
	mul.f32 	%f13809, %f13808, %f13808;
	mul.f32 	%f13810, %f13808, %f13809;
	mul.f32 	%f13811, %f13801, %f13800;
	fma.rn.f32 	%f13812, %f13811, %f13810, %f13792;
	mul.f32 	%f13813, %f13802, %f13800;
	fma.rn.f32 	%f13814, %f13813, %f13810, %f13794;
	mul.f32 	%f13815, %f13803, %f13800;
	fma.rn.f32 	%f13816, %f13815, %f13810, %f13796;
	ld.shared.v4.f32 	{%f13817, %f13818, %f13819, %f13820}, [_ZZ20simulate_interactionP6float4S0_fiE6others+11040];
	sub.f32 	%f13821, %f13817, %f13;
	sub.f32 	%f13822, %f13818, %f14;
	sub.f32 	%f13823, %f13819, %f15;
	mul.f32 	%f13824, %f13822, %f13822;
	fma.rn.f32 	%f13825, %f13821, %f13821, %f13824;
	fma.rn.f32 	%f13826, %f13823, %f13823, %f13825;
	add.f32 	%f13827, %f13826, 0f24E69595;
	rsqrt.approx.f32 	%f13828, %f13827;
	mul.f32 	%f13829, %f13828, %f13828;
	mul.f32 	%f13830, %f13828, %f13829;
	mul.f32 	%f13831, %f13821, %f13820;
	fma.rn.f32 	%f13832, %f13831, %f13830, %f13812;
	mul.f32 	%f13833, %f13822, %f13820;
	fma.rn.f32 	%f13834, %f13833, %f13830, %f13814;
	mul.f32 	%f13835, %f13823, %f13820;
	fma.rn.f32 	%f13836, %f13835, %f13830, %f13816;
	ld.shared.v4.f32 	{%f13837, %f13838, %f13839, %f13840}, [_ZZ20simulate_interactionP6float4S0_fiE6others+11056];
	sub.f32 	%f13841, %f13837, %f13;
	sub.f32 	%f13842, %f13838, %f14;
	sub.f32 	%f13843, %f13839, %f15;
	mul.f32 	%f13844, %f13842, %f13842;
	fma.rn.f32 	%f13845, %f13841, %f13841, %f13844;
	fma.rn.f32 	%f13846, %f13843, %f13843, %f13845;
	add.f32 	%f13847, %f13846, 0f24E69595;
	rsqrt.approx.f32 	%f13848, %f13847;
	mul.f32 	%f13849, %f13848, %f13848;
	mul.f32 	%f13850, %f13848, %f13849;
	mul.f32 	%f13851, %f13841, %f13840;
	fma.rn.f32 	%f13852, %f13851, %f13850, %f13832;
	mul.f32 	%f13853, %f13842, %f13840;
	fma.rn.f32 	%f13854, %f13853, %f13850, %f13834;
	mul.f32 	%f13855, %f13843, %f13840;
	fma.rn.f32 	%f13856, %f13855, %f13850, %f13836;
	ld.shared.v4.f32 	{%f13857, %f13858, %f13859, %f13860}, [_ZZ20simulate_interactionP6float4S0_fiE6others+11072];
	sub.f32 	%f13861, %f13857, %f13;
	sub.f32 	%f13862, %f13858, %f14;
	sub.f32 	%f13863, %f13859, %f15;
	mul.f32 	%f13864, %f13862, %f13862;
	fma.rn.f32 	%f13865, %f13861, %f13861, %f13864;
	fma.rn.f32 	%f13866, %f13863, %f13863, %f13865;
	add.f32 	%f13867, %f13866, 0f24E69595;
	rsqrt.approx.f32 	%f13868, %f13867;
	mul.f32 	%f13869, %f13868, %f13868;
	mul.f32 	%f13870, %f13868, %f13869;
	mul.f32 	%f13871, %f13861, %f13860;
	fma.rn.f32 	%f13872, %f13871, %f13870, %f13852;
	mul.f32 	%f13873, %f13862, %f13860;
	fma.rn.f32 	%f13874, %f13873, %f13870, %f13854;
	mul.f32 	%f13875, %f13863, %f13860;
	fma.rn.f32 	%f13876, %f13875, %f13870, %f13856;
	ld.shared.v4.f32 	{%f13877, %f13878, %f13879, %f13880}, [_ZZ20simulate_interactionP6float4S0_fiE6others+11088];
	sub.f32 	%f13881, %f13877, %f13;
	sub.f32 	%f13882, %f13878, %f14;
	sub.f32 	%f13883, %f13879, %f15;
	mul.f32 	%f13884, %f13882, %f13882;
	fma.rn.f32 	%f13885, %f13881, %f13881, %f13884;
	fma.rn.f32 	%f13886, %f13883, %f13883, %f13885;
	add.f32 	%f13887, %f13886, 0f24E69595;
	rsqrt.approx.f32 	%f13888, %f13887;
	mul.f32 	%f13889, %f13888, %f13888;
	mul.f32 	%f13890, %f13888, %f13889;
	mul.f32 	%f13891, %f13881, %f13880;
	fma.rn.f32 	%f13892, %f13891, %f13890, %f13872;
	mul.f32 	%f13893, %f13882, %f13880;
	fma.rn.f32 	%f13894, %f13893, %f13890, %f13874;
	mul.f32 	%f13895, %f13883, %f13880;
	fma.rn.f32 	%f13896, %f13895, %f13890, %f13876;
	ld.shared.v4.f32 	{%f13897, %f13898, %f13899, %f13900}, [_ZZ20simulate_interactionP6float4S0_fiE6others+11104];
	sub.f32 	%f13901, %f13897, %f13;
	sub.f32 	%f13902, %f13898, %f14;
	sub.f32 	%f13903, %f13899, %f15;
	mul.f32 	%f13904, %f13902, %f13902;
	fma.rn.f32 	%f13905, %f13901, %f13901, %f13904;
	fma.rn.f32 	%f13906, %f13903, %f13903, %f13905;
	add.f32 	%f13907, %f13906, 0f24E69595;
	rsqrt.approx.f32 	%f13908, %f13907;
	mul.f32 	%f13909, %f13908, %f13908;
	mul.f32 	%f13910, %f13908, %f13909;
	mul.f32 	%f13911, %f13901, %f13900;
	fma.rn.f32 	%f13912, %f13911, %f13910, %f13892;
	mul.f32 	%f13913, %f13902, %f13900;
	fma.rn.f32 	%f13914, %f13913, %f13910, %f13894;
	mul.f32 	%f13915, %f13903, %f13900;
	fma.rn.f32 	%f13916, %f13915, %f13910, %f13896;
	ld.shared.v4.f32 	{%f13917, %f13918, %f13919, %f13920}, [_ZZ20simulate_interactionP6float4S0_fiE6others+11120];
	sub.f32 	%f13921, %f13917, %f13;
	sub.f32 	%f13922, %f13918, %f14;
	sub.f32 	%f13923, %f13919, %f15;
	mul.f32 	%f13924, %f13922, %f13922;
	fma.rn.f32 	%f13925, %f13921, %f13921, %f13924;
	fma.rn.f32 	%f13926, %f13923, %f13923, %f13925;
	add.f32 	%f13927, %f13926, 0f24E69595;
	rsqrt.approx.f32 	%f13928, %f13927;
	mul.f32 	%f13929, %f13928, %f13928;
	mul.f32 	%f13930, %f13928, %f13929;
	mul.f32 	%f13931, %f13921, %f13920;
	fma.rn.f32 	%f13932, %f13931, %f13930, %f13912;
	mul.f32 	%f13933, %f13922, %f13920;
	fma.rn.f32 	%f13934, %f13933, %f13930, %f13914;
	mul.f32 	%f13935, %f13923, %f13920;
	fma.rn.f32 	%f13936, %f13935, %f13930, %f13916;
	ld.shared.v4.f32 	{%f13937, %f13938, %f13939, %f13940}, [_ZZ20simulate_interactionP6float4S0_fiE6others+11136];
	sub.f32 	%f13941, %f13937, %f13;
	sub.f32 	%f13942, %f13938, %f14;
	sub.f32 	%f13943, %f13939, %f15;
	mul.f32 	%f13944, %f13942, %f13942;
	fma.rn.f32 	%f13945, %f13941, %f13941, %f13944;
	fma.rn.f32 	%f13946, %f13943, %f13943, %f13945;
	add.f32 	%f13947, %f13946, 0f24E69595;
	rsqrt.approx.f32 	%f13948, %f13947;
	mul.f32 	%f13949, %f13948, %f13948;
	mul.f32 	%f13950, %f13948, %f13949;
	mul.f32 	%f13951, %f13941, %f13940;
	fma.rn.f32 	%f13952, %f13951, %f13950, %f13932;
	mul.f32 	%f13953, %f13942, %f13940;
	fma.rn.f32 	%f13954, %f13953, %f13950, %f13934;
	mul.f32 	%f13955, %f13943, %f13940;
	fma.rn.f32 	%f13956, %f13955, %f13950, %f13936;
	ld.shared.v4.f32 	{%f13957, %f13958, %f13959, %f13960}, [_ZZ20simulate_interactionP6float4S0_fiE6others+11152];
	sub.f32 	%f13961, %f13957, %f13;
	sub.f32 	%f13962, %f13958, %f14;
	sub.f32 	%f13963, %f13959, %f15;
	mul.f32 	%f13964, %f13962, %f13962;
	fma.rn.f32 	%f13965, %f13961, %f13961, %f13964;
	fma.rn.f32 	%f13966, %f13963, %f13963, %f13965;
	add.f32 	%f13967, %f13966, 0f24E69595;
	rsqrt.approx.f32 	%f13968, %f13967;
	mul.f32 	%f13969, %f13968, %f13968;
	mul.f32 	%f13970, %f13968, %f13969;
	mul.f32 	%f13971, %f13961, %f13960;
	fma.rn.f32 	%f13972, %f13971, %f13970, %f13952;
	mul.f32 	%f13973, %f13962, %f13960;
	fma.rn.f32 	%f13974, %f13973, %f13970, %f13954;
	mul.f32 	%f13975, %f13963, %f13960;
	fma.rn.f32 	%f13976, %f13975, %f13970, %f13956;
	ld.shared.v4.f32 	{%f13977, %f13978, %f13979, %f13980}, [_ZZ20simulate_interactionP6float4S0_fiE6others+11168];
	sub.f32 	%f13981, %f13977, %f13;
	sub.f32 	%f13982, %f13978, %f14;
	sub.f32 	%f13983, %f13979, %f15;
	mul.f32 	%f13984, %f13982, %f13982;
	fma.rn.f32 	%f13985, %f13981, %f13981, %f13984;
	fma.rn.f32 	%f13986, %f13983, %f13983, %f13985;
	add.f32 	%f13987, %f13986, 0f24E69595;
	rsqrt.approx.f32 	%f13988, %f13987;
	mul.f32 	%f13989, %f13988, %f13988;
	mul.f32 	%f13990, %f13988, %f13989;
	mul.f32 	%f13991, %f13981, %f13980;
	fma.rn.f32 	%f13992, %f13991, %f13990, %f13972;
	mul.f32 	%f13993, %f13982, %f13980;
	fma.rn.f32 	%f13994, %f13993, %f13990, %f13974;
	mul.f32 	%f13995, %f13983, %f13980;
	fma.rn.f32 	%f13996, %f13995, %f13990, %f13976;
	ld.shared.v4.f32 	{%f13997, %f13998, %f13999, %f14000}, [_ZZ20simulate_interactionP6float4S0_fiE6others+11184];
	sub.f32 	%f14001, %f13997, %f13;
	sub.f32 	%f14002, %f13998, %f14;
	sub.f32 	%f14003, %f13999, %f15;
	mul.f32 	%f14004, %f14002, %f14002;
	fma.rn.f32 	%f14005, %f14001, %f14001, %f14004;
	fma.rn.f32 	%f14006, %f14003, %f14003, %f14005;
	add.f32 	%f14007, %f14006, 0f24E69595;
	rsqrt.approx.f32 	%f14008, %f14007;
	mul.f32 	%f14009, %f14008, %f14008;
	mul.f32 	%f14010, %f14008, %f14009;
	mul.f32 	%f14011, %f14001, %f14000;
	fma.rn.f32 	%f14012, %f14011, %f14010, %f13992;
	mul.f32 	%f14013, %f14002, %f14000;
	fma.rn.f32 	%f14014, %f14013, %f14010, %f13994;
	mul.f32 	%f14015, %f14003, %f14000;
	fma.rn.f32 	%f14016, %f14015, %f14010, %f13996;
	ld.shared.v4.f32 	{%f14017, %f14018, %f14019, %f14020}, [_ZZ20simulate_interactionP6float4S0_fiE6others+11200];
	sub.f32 	%f14021, %f14017, %f13;
	sub.f32 	%f14022, %f14018, %f14;
	sub.f32 	%f14023, %f14019, %f15;
	mul.f32 	%f14024, %f14022, %f14022;
	fma.rn.f32 	%f14025, %f14021, %f14021, %f14024;
	fma.rn.f32 	%f14026, %f14023, %f14023, %f14025;
	add.f32 	%f14027, %f14026, 0f24E69595;
	rsqrt.approx.f32 	%f14028, %f14027;
	mul.f32 	%f14029, %f14028, %f14028;
	mul.f32 	%f14030, %f14028, %f14029;
	mul.f32 	%f14031, %f14021, %f14020;
	fma.rn.f32 	%f14032, %f14031, %f14030, %f14012;
	mul.f32 	%f14033, %f14022, %f14020;
	fma.rn.f32 	%f14034, %f14033, %f14030, %f14014;
	mul.f32 	%f14035, %f14023, %f14020;
	fma.rn.f32 	%f14036, %f14035, %f14030, %f14016;
	ld.shared.v4.f32 	{%f14037, %f14038, %f14039, %f14040}, [_ZZ20simulate_interactionP6float4S0_fiE6others+11216];
	sub.f32 	%f14041, %f14037, %f13;
	sub.f32 	%f14042, %f14038, %f14;
	sub.f32 	%f14043, %f14039, %f15;
	mul.f32 	%f14044, %f14042, %f14042;
	fma.rn.f32 	%f14045, %f14041, %f14041, %f14044;
	fma.rn.f32 	%f14046, %f14043, %f14043, %f14045;
	add.f32 	%f14047, %f14046, 0f24E69595;
	rsqrt.approx.f32 	%f14048, %f14047;
	mul.f32 	%f14049, %f14048, %f14048;
	mul.f32 	%f14050, %f14048, %f14049;
	mul.f32 	%f14051, %f14041, %f14040;
	fma.rn.f32 	%f14052, %f14051, %f14050, %f14032;
	mul.f32 	%f14053, %f14042, %f14040;
	fma.rn.f32 	%f14054, %f14053, %f14050, %f14034;
	mul.f32 	%f14055, %f14043, %f14040;
	fma.rn.f32 	%f14056, %f14055, %f14050, %f14036;
	ld.shared.v4.f32 	{%f14057, %f14058, %f14059, %f14060}, [_ZZ20simulate_interactionP6float4S0_fiE6others+11232];
	sub.f32 	%f14061, %f14057, %f13;
	sub.f32 	%f14062, %f14058, %f14;
	sub.f32 	%f14063, %f14059, %f15;
	mul.f32 	%f14064, %f14062, %f14062;
	fma.rn.f32 	%f14065, %f14061, %f14061, %f14064;
	fma.rn.f32 	%f14066, %f14063, %f14063, %f14065;
	add.f32 	%f14067, %f14066, 0f24E69595;
	rsqrt.approx.f32 	%f14068, %f14067;
	mul.f32 	%f14069, %f14068, %f14068;
	mul.f32 	%f14070, %f14068, %f14069;
	mul.f32 	%f14071, %f14061, %f14060;
	fma.rn.f32 	%f14072, %f14071, %f14070, %f14052;
	mul.f32 	%f14073, %f14062, %f14060;
	fma.rn.f32 	%f14074, %f14073, %f14070, %f14054;
	mul.f32 	%f14075, %f14063, %f14060;
	fma.rn.f32 	%f14076, %f14075, %f14070, %f14056;
	ld.shared.v4.f32 	{%f14077, %f14078, %f14079, %f14080}, [_ZZ20simulate_interactionP6float4S0_fiE6others+11248];
	sub.f32 	%f14081, %f14077, %f13;
	sub.f32 	%f14082, %f14078, %f14;
	sub.f32 	%f14083, %f14079, %f15;
	mul.f32 	%f14084, %f14082, %f14082;
	fma.rn.f32 	%f14085, %f14081, %f14081, %f14084;
	fma.rn.f32 	%f14086, %f14083, %f14083, %f14085;
	add.f32 	%f14087, %f14086, 0f24E69595;
	rsqrt.approx.f32 	%f14088, %f14087;
	mul.f32 	%f14089, %f14088, %f14088;
	mul.f32 	%f14090, %f14088, %f14089;
	mul.f32 	%f14091, %f14081, %f14080;
	fma.rn.f32 	%f14092, %f14091, %f14090, %f14072;
	mul.f32 	%f14093, %f14082, %f14080;
	fma.rn.f32 	%f14094, %f14093, %f14090, %f14074;
	mul.f32 	%f14095, %f14083, %f14080;
	fma.rn.f32 	%f14096, %f14095, %f14090, %f14076;
	ld.shared.v4.f32 	{%f14097, %f14098, %f14099, %f14100}, [_ZZ20simulate_interactionP6float4S0_fiE6others+11264];
	sub.f32 	%f14101, %f14097, %f13;
	sub.f32 	%f14102, %f14098, %f14;
	sub.f32 	%f14103, %f14099, %f15;
	mul.f32 	%f14104, %f14102, %f14102;
	fma.rn.f32 	%f14105, %f14101, %f14101, %f14104;
	fma.rn.f32 	%f14106, %f14103, %f14103, %f14105;
	add.f32 	%f14107, %f14106, 0f24E69595;
	rsqrt.approx.f32 	%f14108, %f14107;
	mul.f32 	%f14109, %f14108, %f14108;
	mul.f32 	%f14110, %f14108, %f14109;
	mul.f32 	%f14111, %f14101, %f14100;
	fma.rn.f32 	%f14112, %f14111, %f14110, %f14092;
	mul.f32 	%f14113, %f14102, %f14100;
	fma.rn.f32 	%f14114, %f14113, %f14110, %f14094;
	mul.f32 	%f14115, %f14103, %f14100;
	fma.rn.f32 	%f14116, %f14115, %f14110, %f14096;
	ld.shared.v4.f32 	{%f14117, %f14118, %f14119, %f14120}, [_ZZ20simulate_interactionP6float4S0_fiE6others+11280];
	sub.f32 	%f14121, %f14117, %f13;
	sub.f32 	%f14122, %f14118, %f14;
	sub.f32 	%f14123, %f14119, %f15;
	mul.f32 	%f14124, %f14122, %f14122;
	fma.rn.f32 	%f14125, %f14121, %f14121, %f14124;
	fma.rn.f32 	%f14126, %f14123, %f14123, %f14125;
	add.f32 	%f14127, %f14126, 0f24E69595;
	rsqrt.approx.f32 	%f14128, %f14127;
	mul.f32 	%f14129, %f14128, %f14128;
	mul.f32 	%f14130, %f14128, %f14129;
	mul.f32 	%f14131, %f14121, %f14120;
	fma.rn.f32 	%f14132, %f14131, %f14130, %f14112;
	mul.f32 	%f14133, %f14122, %f14120;
	fma.rn.f32 	%f14134, %f14133, %f14130, %f14114;
	mul.f32 	%f14135, %f14123, %f14120;
	fma.rn.f32 	%f14136, %f14135, %f14130, %f14116;
	ld.shared.v4.f32 	{%f14137, %f14138, %f14139, %f14140}, [_ZZ20simulate_interactionP6float4S0_fiE6others+11296];
	sub.f32 	%f14141, %f14137, %f13;
	sub.f32 	%f14142, %f14138, %f14;
	sub.f32 	%f14143, %f14139, %f15;
	mul.f32 	%f14144, %f14142, %f14142;
	fma.rn.f32 	%f14145, %f14141, %f14141, %f14144;
	fma.rn.f32 	%f14146, %f14143, %f14143, %f14145;
	add.f32 	%f14147, %f14146, 0f24E69595;
	rsqrt.approx.f32 	%f14148, %f14147;
	mul.f32 	%f14149, %f14148, %f14148;
	mul.f32 	%f14150, %f14148, %f14149;
	mul.f32 	%f14151, %f14141, %f14140;
	fma.rn.f32 	%f14152, %f14151, %f14150, %f14132;
	mul.f32 	%f14153, %f14142, %f14140;
	fma.rn.f32 	%f14154, %f14153, %f14150, %f14134;
	mul.f32 	%f14155, %f14143, %f14140;
	fma.rn.f32 	%f14156, %f14155, %f14150, %f14136;
	ld.shared.v4.f32 	{%f14157, %f14158, %f14159, %f14160}, [_ZZ20simulate_interactionP6float4S0_fiE6others+11312];
	sub.f32 	%f14161, %f14157, %f13;
	sub.f32 	%f14162, %f14158, %f14;
	sub.f32 	%f14163, %f14159, %f15;
	mul.f32 	%f14164, %f14162, %f14162;
	fma.rn.f32 	%f14165, %f14161, %f14161, %f14164;
	fma.rn.f32 	%f14166, %f14163, %f14163, %f14165;
	add.f32 	%f14167, %f14166, 0f24E69595;
	rsqrt.approx.f32 	%f14168, %f14167;
	mul.f32 	%f14169, %f14168, %f14168;
	mul.f32 	%f14170, %f14168, %f14169;
	mul.f32 	%f14171, %f14161, %f14160;
	fma.rn.f32 	%f14172, %f14171, %f14170, %f14152;
	mul.f32 	%f14173, %f14162, %f14160;
	fma.rn.f32 	%f14174, %f14173, %f14170, %f14154;
	mul.f32 	%f14175, %f14163, %f14160;
	fma.rn.f32 	%f14176, %f14175, %f14170, %f14156;
	ld.shared.v4.f32 	{%f14177, %f14178, %f14179, %f14180}, [_ZZ20simulate_interactionP6float4S0_fiE6others+11328];
	sub.f32 	%f14181, %f14177, %f13;
	sub.f32 	%f14182, %f14178, %f14;
	sub.f32 	%f14183, %f14179, %f15;
	mul.f32 	%f14184, %f14182, %f14182;
	fma.rn.f32 	%f14185, %f14181, %f14181, %f14184;
	fma.rn.f32 	%f14186, %f14183, %f14183, %f14185;
	add.f32 	%f14187, %f14186, 0f24E69595;
	rsqrt.approx.f32 	%f14188, %f14187;
	mul.f32 	%f14189, %f14188, %f14188;
	mul.f32 	%f14190, %f14188, %f14189;
	mul.f32 	%f14191, %f14181, %f14180;
	fma.rn.f32 	%f14192, %f14191, %f14190, %f14172;
	mul.f32 	%f14193, %f14182, %f14180;
	fma.rn.f32 	%f14194, %f14193, %f14190, %f14174;
	mul.f32 	%f14195, %f14183, %f14180;
	fma.rn.f32 	%f14196, %f14195, %f14190, %f14176;
	ld.shared.v4.f32 	{%f14197, %f14198, %f14199, %f14200}, [_ZZ20simulate_interactionP6float4S0_fiE6others+11344];
	sub.f32 	%f14201, %f14197, %f13;
	sub.f32 	%f14202, %f14198, %f14;
	sub.f32 	%f14203, %f14199, %f15;
	mul.f32 	%f14204, %f14202, %f14202;
	fma.rn.f32 	%f14205, %f14201, %f14201, %f14204;
	fma.rn.f32 	%f14206, %f14203, %f14203, %f14205;
	add.f32 	%f14207, %f14206, 0f24E69595;
	rsqrt.approx.f32 	%f14208, %f14207;
	mul.f32 	%f14209, %f14208, %f14208;
	mul.f32 	%f14210, %f14208, %f14209;
	mul.f32 	%f14211, %f14201, %f14200;
	fma.rn.f32 	%f14212, %f14211, %f14210, %f14192;
	mul.f32 	%f14213, %f14202, %f14200;
	fma.rn.f32 	%f14214, %f14213, %f14210, %f14194;
	mul.f32 	%f14215, %f14203, %f14200;
	fma.rn.f32 	%f14216, %f14215, %f14210, %f14196;
	ld.shared.v4.f32 	{%f14217, %f14218, %f14219, %f14220}, [_ZZ20simulate_interactionP6float4S0_fiE6others+11360];
	sub.f32 	%f14221, %f14217, %f13;
	sub.f32 	%f14222, %f14218, %f14;
	sub.f32 	%f14223, %f14219, %f15;
	mul.f32 	%f14224, %f14222, %f14222;
	fma.rn.f32 	%f14225, %f14221, %f14221, %f14224;
	fma.rn.f32 	%f14226, %f14223, %f14223, %f14225;
	add.f32 	%f14227, %f14226, 0f24E69595;
	rsqrt.approx.f32 	%f14228, %f14227;
	mul.f32 	%f14229, %f14228, %f14228;
	mul.f32 	%f14230, %f14228, %f14229;
	mul.f32 	%f14231, %f14221, %f14220;
	fma.rn.f32 	%f14232, %f14231, %f14230, %f14212;
	mul.f32 	%f14233, %f14222, %f14220;
	fma.rn.f32 	%f14234, %f14233, %f14230, %f14214;
	mul.f32 	%f14235, %f14223, %f14220;
	fma.rn.f32 	%f14236, %f14235, %f14230, %f14216;
	ld.shared.v4.f32 	{%f14237, %f14238, %f14239, %f14240}, [_ZZ20simulate_interactionP6float4S0_fiE6others+11376];
	sub.f32 	%f14241, %f14237, %f13;
	sub.f32 	%f14242, %f14238, %f14;
	sub.f32 	%f14243, %f14239, %f15;
	mul.f32 	%f14244, %f14242, %f14242;
	fma.rn.f32 	%f14245, %f14241, %f14241, %f14244;
	fma.rn.f32 	%f14246, %f14243, %f14243, %f14245;
	add.f32 	%f14247, %f14246, 0f24E69595;
	rsqrt.approx.f32 	%f14248, %f14247;
	mul.f32 	%f14249, %f14248, %f14248;
	mul.f32 	%f14250, %f14248, %f14249;
	mul.f32 	%f14251, %f14241, %f14240;
	fma.rn.f32 	%f14252, %f14251, %f14250, %f14232;
	mul.f32 	%f14253, %f14242, %f14240;
	fma.rn.f32 	%f14254, %f14253, %f14250, %f14234;
	mul.f32 	%f14255, %f14243, %f14240;
	fma.rn.f32 	%f14256, %f14255, %f14250, %f14236;
	ld.shared.v4.f32 	{%f14257, %f14258, %f14259, %f14260}, [_ZZ20simulate_interactionP6float4S0_fiE6others+11392];
	sub.f32 	%f14261, %f14257, %f13;
	sub.f32 	%f14262, %f14258, %f14;
	sub.f32 	%f14263, %f14259, %f15;
	mul.f32 	%f14264, %f14262, %f14262;
	fma.rn.f32 	%f14265, %f14261, %f14261, %f14264;
	fma.rn.f32 	%f14266, %f14263, %f14263, %f14265;
	add.f32 	%f14267, %f14266, 0f24E69595;
	rsqrt.approx.f32 	%f14268, %f14267;
	mul.f32 	%f14269, %f14268, %f14268;
	mul.f32 	%f14270, %f14268, %f14269;
	mul.f32 	%f14271, %f14261, %f14260;
	fma.rn.f32 	%f14272, %f14271, %f14270, %f14252;
	mul.f32 	%f14273, %f14262, %f14260;
	fma.rn.f32 	%f14274, %f14273, %f14270, %f14254;
	mul.f32 	%f14275, %f14263, %f14260;
	fma.rn.f32 	%f14276, %f14275, %f14270, %f14256;
	ld.shared.v4.f32 	{%f14277, %f14278, %f14279, %f14280}, [_ZZ20simulate_interactionP6float4S0_fiE6others+11408];
	sub.f32 	%f14281, %f14277, %f13;
	sub.f32 	%f14282, %f14278, %f14;
	sub.f32 	%f14283, %f14279, %f15;
	mul.f32 	%f14284, %f14282, %f14282;
	fma.rn.f32 	%f14285, %f14281, %f14281, %f14284;
	fma.rn.f32 	%f14286, %f14283, %f14283, %f14285;
	add.f32 	%f14287, %f14286, 0f24E69595;
	rsqrt.approx.f32 	%f14288, %f14287;
	mul.f32 	%f14289, %f14288, %f14288;
	mul.f32 	%f14290, %f14288, %f14289;
	mul.f32 	%f14291, %f14281, %f14280;
	fma.rn.f32 	%f14292, %f14291, %f14290, %f14272;
	mul.f32 	%f14293, %f14282, %f14280;
	fma.rn.f32 	%f14294, %f14293, %f14290, %f14274;
	mul.f32 	%f14295, %f14283, %f14280;
	fma.rn.f32 	%f14296, %f14295, %f14290, %f14276;
	ld.shared.v4.f32 	{%f14297, %f14298, %f14299, %f14300}, [_ZZ20simulate_interactionP6float4S0_fiE6others+11424];
	sub.f32 	%f14301, %f14297, %f13;
	sub.f32 	%f14302, %f14298, %f14;
	sub.f32 	%f14303, %f14299, %f15;
	mul.f32 	%f14304, %f14302, %f14302;
	fma.rn.f32 	%f14305, %f14301, %f14301, %f14304;
	fma.rn.f32 	%f14306, %f14303, %f14303, %f14305;
	add.f32 	%f14307, %f14306, 0f24E69595;
	rsqrt.approx.f32 	%f14308, %f14307;
	mul.f32 	%f14309, %f14308, %f14308;
	mul.f32 	%f14310, %f14308, %f14309;
	mul.f32 	%f14311, %f14301, %f14300;
	fma.rn.f32 	%f14312, %f14311, %f14310, %f14292;
	mul.f32 	%f14313, %f14302, %f14300;
	fma.rn.f32 	%f14314, %f14313, %f14310, %f14294;
	mul.f32 	%f14315, %f14303, %f14300;
	fma.rn.f32 	%f14316, %f14315, %f14310, %f14296;
	ld.shared.v4.f32 	{%f14317, %f14318, %f14319, %f14320}, [_ZZ20simulate_interactionP6float4S0_fiE6others+11440];
	sub.f32 	%f14321, %f14317, %f13;
	sub.f32 	%f14322, %f14318, %f14;
	sub.f32 	%f14323, %f14319, %f15;
	mul.f32 	%f14324, %f14322, %f14322;
	fma.rn.f32 	%f14325, %f14321, %f14321, %f14324;
	fma.rn.f32 	%f14326, %f14323, %f14323, %f14325;
	add.f32 	%f14327, %f14326, 0f24E69595;
	rsqrt.approx.f32 	%f14328, %f14327;
	mul.f32 	%f14329, %f14328, %f14328;
	mul.f32 	%f14330, %f14328, %f14329;
	mul.f32 	%f14331, %f14321, %f14320;
	fma.rn.f32 	%f14332, %f14331, %f14330, %f14312;
	mul.f32 	%f14333, %f14322, %f14320;
	fma.rn.f32 	%f14334, %f14333, %f14330, %f14314;
	mul.f32 	%f14335, %f14323, %f14320;
	fma.rn.f32 	%f14336, %f14335, %f14330, %f14316;
	ld.shared.v4.f32 	{%f14337, %f14338, %f14339, %f14340}, [_ZZ20simulate_interactionP6float4S0_fiE6others+11456];
	sub.f32 	%f14341, %f14337, %f13;
	sub.f32 	%f14342, %f14338, %f14;
	sub.f32 	%f14343, %f14339, %f15;
	mul.f32 	%f14344, %f14342, %f14342;
	fma.rn.f32 	%f14345, %f14341, %f14341, %f14344;
	fma.rn.f32 	%f14346, %f14343, %f14343, %f14345;
	add.f32 	%f14347, %f14346, 0f24E69595;
	rsqrt.approx.f32 	%f14348, %f14347;
	mul.f32 	%f14349, %f14348, %f14348;
	mul.f32 	%f14350, %f14348, %f14349;
	mul.f32 	%f14351, %f14341, %f14340;
	fma.rn.f32 	%f14352, %f14351, %f14350, %f14332;
	mul.f32 	%f14353, %f14342, %f14340;
	fma.rn.f32 	%f14354, %f14353, %f14350, %f14334;
	mul.f32 	%f14355, %f14343, %f14340;
	fma.rn.f32 	%f14356, %f14355, %f14350, %f14336;
	ld.shared.v4.f32 	{%f14357, %f14358, %f14359, %f14360}, [_ZZ20simulate_interactionP6float4S0_fiE6others+11472];
	sub.f32 	%f14361, %f14357, %f13;
	sub.f32 	%f14362, %f14358, %f14;
	sub.f32 	%f14363, %f14359, %f15;
	mul.f32 	%f14364, %f14362, %f14362;
	fma.rn.f32 	%f14365, %f14361, %f14361, %f14364;
	fma.rn.f32 	%f14366, %f14363, %f14363, %f14365;
	add.f32 	%f14367, %f14366, 0f24E69595;
	rsqrt.approx.f32 	%f14368, %f14367;
	mul.f32 	%f14369, %f14368, %f14368;
	mul.f32 	%f14370, %f14368, %f14369;
	mul.f32 	%f14371, %f14361, %f14360;
	fma.rn.f32 	%f14372, %f14371, %f14370, %f14352;
	mul.f32 	%f14373, %f14362, %f14360;
	fma.rn.f32 	%f14374, %f14373, %f14370, %f14354;
	mul.f32 	%f14375, %f14363, %f14360;
	fma.rn.f32 	%f14376, %f14375, %f14370, %f14356;
	ld.shared.v4.f32 	{%f14377, %f14378, %f14379, %f14380}, [_ZZ20simulate_interactionP6float4S0_fiE6others+11488];
	sub.f32 	%f14381, %f14377, %f13;
	sub.f32 	%f14382, %f14378, %f14;
	sub.f32 	%f14383, %f14379, %f15;
	mul.f32 	%f14384, %f14382, %f14382;
	fma.rn.f32 	%f14385, %f14381, %f14381, %f14384;
	fma.rn.f32 	%f14386, %f14383, %f14383, %f14385;
	add.f32 	%f14387, %f14386, 0f24E69595;
	rsqrt.approx.f32 	%f14388, %f14387;
	mul.f32 	%f14389, %f14388, %f14388;
	mul.f32 	%f14390, %f14388, %f14389;
	mul.f32 	%f14391, %f14381, %f14380;
	fma.rn.f32 	%f14392, %f14391, %f14390, %f14372;
	mul.f32 	%f14393, %f14382, %f14380;
	fma.rn.f32 	%f14394, %f14393, %f14390, %f14374;
	mul.f32 	%f14395, %f14383, %f14380;
	fma.rn.f32 	%f14396, %f14395, %f14390, %f14376;
	ld.shared.v4.f32 	{%f14397, %f14398, %f14399, %f14400}, [_ZZ20simulate_interactionP6float4S0_fiE6others+11504];
	sub.f32 	%f14401, %f14397, %f13;
	sub.f32 	%f14402, %f14398, %f14;
	sub.f32 	%f14403, %f14399, %f15;
	mul.f32 	%f14404, %f14402, %f14402;
	fma.rn.f32 	%f14405, %f14401, %f14401, %f14404;
	fma.rn.f32 	%f14406, %f14403, %f14403, %f14405;
	add.f32 	%f14407, %f14406, 0f24E69595;
	rsqrt.approx.f32 	%f14408, %f14407;
	mul.f32 	%f14409, %f14408, %f14408;
	mul.f32 	%f14410, %f14408, %f14409;
	mul.f32 	%f14411, %f14401, %f14400;
	fma.rn.f32 	%f14412, %f14411, %f14410, %f14392;
	mul.f32 	%f14413, %f14402, %f14400;
	fma.rn.f32 	%f14414, %f14413, %f14410, %f14394;
	mul.f32 	%f14415, %f14403, %f14400;
	fma.rn.f32 	%f14416, %f14415, %f14410, %f14396;
	ld.shared.v4.f32 	{%f14417, %f14418, %f14419, %f14420}, [_ZZ20simulate_interactionP6float4S0_fiE6others+11520];
	sub.f32 	%f14421, %f14417, %f13;
	sub.f32 	%f14422, %f14418, %f14;
	sub.f32 	%f14423, %f14419, %f15;
	mul.f32 	%f14424, %f14422, %f14422;
	fma.rn.f32 	%f14425, %f14421, %f14421, %f14424;
	fma.rn.f32 	%f14426, %f14423, %f14423, %f14425;
	add.f32 	%f14427, %f14426, 0f24E69595;
	rsqrt.approx.f32 	%f14428, %f14427;
	mul.f32 	%f14429, %f14428, %f14428;
	mul.f32 	%f14430, %f14428, %f14429;
	mul.f32 	%f14431, %f14421, %f14420;
	fma.rn.f32 	%f14432, %f14431, %f14430, %f14412;
	mul.f32 	%f14433, %f14422, %f14420;
	fma.rn.f32 	%f14434, %f14433, %f14430, %f14414;
	mul.f32 	%f14435, %f14423, %f14420;
	fma.rn.f32 	%f14436, %f14435, %f14430, %f14416;
	ld.shared.v4.f32 	{%f14437, %f14438, %f14439, %f14440}, [_ZZ20simulate_interactionP6float4S0_fiE6others+11536];
	sub.f32 	%f14441, %f14437, %f13;
	sub.f32 	%f14442, %f14438, %f14;
	sub.f32 	%f14443, %f14439, %f15;
	mul.f32 	%f14444, %f14442, %f14442;
	fma.rn.f32 	%f14445, %f14441, %f14441, %f14444;
	fma.rn.f32 	%f14446, %f14443, %f14443, %f14445;
	add.f32 	%f14447, %f14446, 0f24E69595;
	rsqrt.approx.f32 	%f14448, %f14447;
	mul.f32 	%f14449, %f14448, %f14448;
	mul.f32 	%f14450, %f14448, %f14449;
	mul.f32 	%f14451, %f14441, %f14440;
	fma.rn.f32 	%f14452, %f14451, %f14450, %f14432;
	mul.f32 	%f14453, %f14442, %f14440;
	fma.rn.f32 	%f14454, %f14453, %f14450, %f14434;
	mul.f32 	%f14455, %f14443, %f14440;
	fma.rn.f32 	%f14456, %f14455, %f14450, %f14436;
	ld.shared.v4.f32 	{%f14457, %f14458, %f14459, %f14460}, [_ZZ20simulate_interactionP6float4S0_fiE6others+11552];
	sub.f32 	%f14461, %f14457, %f13;
	sub.f32 	%f14462, %f14458, %f14;
	sub.f32 	%f14463, %f14459, %f15;
	mul.f32 	%f14464, %f14462, %f14462;
	fma.rn.f32 	%f14465, %f14461, %f14461, %f14464;
	fma.rn.f32 	%f14466, %f14463, %f14463, %f14465;
	add.f32 	%f14467, %f14466, 0f24E69595;
	rsqrt.approx.f32 	%f14468, %f14467;
	mul.f32 	%f14469, %f14468, %f14468;
	mul.f32 	%f14470, %f14468, %f14469;
	mul.f32 	%f14471, %f14461, %f14460;
	fma.rn.f32 	%f14472, %f14471, %f14470, %f14452;
	mul.f32 	%f14473, %f14462, %f14460;
	fma.rn.f32 	%f14474, %f14473, %f14470, %f14454;
	mul.f32 	%f14475, %f14463, %f14460;
	fma.rn.f32 	%f14476, %f14475, %f14470, %f14456;
	ld.shared.v4.f32 	{%f14477, %f14478, %f14479, %f14480}, [_ZZ20simulate_interactionP6float4S0_fiE6others+11568];
	sub.f32 	%f14481, %f14477, %f13;
	sub.f32 	%f14482, %f14478, %f14;
	sub.f32 	%f14483, %f14479, %f15;
	mul.f32 	%f14484, %f14482, %f14482;
	fma.rn.f32 	%f14485, %f14481, %f14481, %f14484;
	fma.rn.f32 	%f14486, %f14483, %f14483, %f14485;
	add.f32 	%f14487, %f14486, 0f24E69595;
	rsqrt.approx.f32 	%f14488, %f14487;
	mul.f32 	%f14489, %f14488, %f14488;
	mul.f32 	%f14490, %f14488, %f14489;
	mul.f32 	%f14491, %f14481, %f14480;
	fma.rn.f32 	%f14492, %f14491, %f14490, %f14472;
	mul.f32 	%f14493, %f14482, %f14480;
	fma.rn.f32 	%f14494, %f14493, %f14490, %f14474;
	mul.f32 	%f14495, %f14483, %f14480;
	fma.rn.f32 	%f14496, %f14495, %f14490, %f14476;
	ld.shared.v4.f32 	{%f14497, %f14498, %f14499, %f14500}, [_ZZ20simulate_interactionP6float4S0_fiE6others+11584];
	sub.f32 	%f14501, %f14497, %f13;
	sub.f32 	%f14502, %f14498, %f14;
	sub.f32 	%f14503, %f14499, %f15;
	mul.f32 	%f14504, %f14502, %f14502;
	fma.rn.f32 	%f14505, %f14501, %f14501, %f14504;
	fma.rn.f32 	%f14506, %f14503, %f14503, %f14505;
	add.f32 	%f14507, %f14506, 0f24E69595;
	rsqrt.approx.f32 	%f14508, %f14507;
	mul.f32 	%f14509, %f14508, %f14508;
	mul.f32 	%f14510, %f14508, %f14509;
	mul.f32 	%f14511, %f14501, %f14500;
	fma.rn.f32 	%f14512, %f14511, %f14510, %f14492;
	mul.f32 	%f14513, %f14502, %f14500;
	fma.rn.f32 	%f14514, %f14513, %f14510, %f14494;
	mul.f32 	%f14515, %f14503, %f14500;
	fma.rn.f32 	%f14516, %f14515, %f14510, %f14496;
	ld.shared.v4.f32 	{%f14517, %f14518, %f14519, %f14520}, [_ZZ20simulate_interactionP6float4S0_fiE6others+11600];
	sub.f32 	%f14521, %f14517, %f13;
	sub.f32 	%f14522, %f14518, %f14;
	sub.f32 	%f14523, %f14519, %f15;
	mul.f32 	%f14524, %f14522, %f14522;
	fma.rn.f32 	%f14525, %f14521, %f14521, %f14524;
	fma.rn.f32 	%f14526, %f14523, %f14523, %f14525;
	add.f32 	%f14527, %f14526, 0f24E69595;
	rsqrt.approx.f32 	%f14528, %f14527;
	mul.f32 	%f14529, %f14528, %f14528;
	mul.f32 	%f14530, %f14528, %f14529;
	mul.f32 	%f14531, %f14521, %f14520;
	fma.rn.f32 	%f14532, %f14531, %f14530, %f14512;
	mul.f32 	%f14533, %f14522, %f14520;
	fma.rn.f32 	%f14534, %f14533, %f14530, %f14514;
	mul.f32 	%f14535, %f14523, %f14520;
	fma.rn.f32 	%f14536, %f14535, %f14530, %f14516;
	ld.shared.v4.f32 	{%f14537, %f14538, %f14539, %f14540}, [_ZZ20simulate_interactionP6float4S0_fiE6others+11616];
	sub.f32 	%f14541, %f14537, %f13;
	sub.f32 	%f14542, %f14538, %f14;
	sub.f32 	%f14543, %f14539, %f15;
	mul.f32 	%f14544, %f14542, %f14542;
	fma.rn.f32 	%f14545, %f14541, %f14541, %f14544;
	fma.rn.f32 	%f14546, %f14543, %f14543, %f14545;
	add.f32 	%f14547, %f14546, 0f24E69595;
	rsqrt.approx.f32 	%f14548, %f14547;
	mul.f32 	%f14549, %f14548, %f14548;
	mul.f32 	%f14550, %f14548, %f14549;
	mul.f32 	%f14551, %f14541, %f14540;
	fma.rn.f32 	%f14552, %f14551, %f14550, %f14532;
	mul.f32 	%f14553, %f14542, %f14540;
	fma.rn.f32 	%f14554, %f14553, %f14550, %f14534;
	mul.f32 	%f14555, %f14543, %f14540;
	fma.rn.f32 	%f14556, %f14555, %f14550, %f14536;
	ld.shared.v4.f32 	{%f14557, %f14558, %f14559, %f14560}, [_ZZ20simulate_interactionP6float4S0_fiE6others+11632];
	sub.f32 	%f14561, %f14557, %f13;
	sub.f32 	%f14562, %f14558, %f14;
	sub.f32 	%f14563, %f14559, %f15;
	mul.f32 	%f14564, %f14562, %f14562;
	fma.rn.f32 	%f14565, %f14561, %f14561, %f14564;
	fma.rn.f32 	%f14566, %f14563, %f14563, %f14565;
	add.f32 	%f14567, %f14566, 0f24E69595;
	rsqrt.approx.f32 	%f14568, %f14567;
	mul.f32 	%f14569, %f14568, %f14568;
	mul.f32 	%f14570, %f14568, %f14569;
	mul.f32 	%f14571, %f14561, %f14560;
	fma.rn.f32 	%f14572, %f14571, %f14570, %f14552;
	mul.f32 	%f14573, %f14562, %f14560;
	fma.rn.f32 	%f14574, %f14573, %f14570, %f14554;
	mul.f32 	%f14575, %f14563, %f14560;
	fma.rn.f32 	%f14576, %f14575, %f14570, %f14556;
	ld.shared.v4.f32 	{%f14577, %f14578, %f14579, %f14580}, [_ZZ20simulate_interactionP6float4S0_fiE6others+11648];
	sub.f32 	%f14581, %f14577, %f13;
	sub.f32 	%f14582, %f14578, %f14;
	sub.f32 	%f14583, %f14579, %f15;
	mul.f32 	%f14584, %f14582, %f14582;
	fma.rn.f32 	%f14585, %f14581, %f14581, %f14584;
	fma.rn.f32 	%f14586, %f14583, %f14583, %f14585;
	add.f32 	%f14587, %f14586, 0f24E69595;
	rsqrt.approx.f32 	%f14588, %f14587;
	mul.f32 	%f14589, %f14588, %f14588;
	mul.f32 	%f14590, %f14588, %f14589;
	mul.f32 	%f14591, %f14581, %f14580;
	fma.rn.f32 	%f14592, %f14591, %f14590, %f14572;
	mul.f32 	%f14593, %f14582, %f14580;
	fma.rn.f32 	%f14594, %f14593, %f14590, %f14574;
	mul.f32 	%f14595, %f14583, %f14580;
	fma.rn.f32 	%f14596, %f14595, %f14590, %f14576;
	ld.shared.v4.f32 	{%f14597, %f14598, %f14599, %f14600}, [_ZZ20simulate_interactionP6float4S0_fiE6others+11664];
	sub.f32 	%f14601, %f14597, %f13;
	sub.f32 	%f14602, %f14598, %f14;
	sub.f32 	%f14603, %f14599, %f15;
	mul.f32 	%f14604, %f14602, %f14602;
	fma.rn.f32 	%f14605, %f14601, %f14601, %f14604;
	fma.rn.f32 	%f14606, %f14603, %f14603, %f14605;
	add.f32 	%f14607, %f14606, 0f24E69595;
	rsqrt.approx.f32 	%f14608, %f14607;
	mul.f32 	%f14609, %f14608, %f14608;
	mul.f32 	%f14610, %f14608, %f14609;
	mul.f32 	%f14611, %f14601, %f14600;
	fma.rn.f32 	%f14612, %f14611, %f14610, %f14592;
	mul.f32 	%f14613, %f14602, %f14600;
	fma.rn.f32 	%f14614, %f14613, %f14610, %f14594;
	mul.f32 	%f14615, %f14603, %f14600;
	fma.rn.f32 	%f14616, %f14615, %f14610, %f14596;
	ld.shared.v4.f32 	{%f14617, %f14618, %f14619, %f14620}, [_ZZ20simulate_interactionP6float4S0_fiE6others+11680];
	sub.f32 	%f14621, %f14617, %f13;
	sub.f32 	%f14622, %f14618, %f14;
	sub.f32 	%f14623, %f14619, %f15;
	mul.f32 	%f14624, %f14622, %f14622;
	fma.rn.f32 	%f14625, %f14621, %f14621, %f14624;
	fma.rn.f32 	%f14626, %f14623, %f14623, %f14625;
	add.f32 	%f14627, %f14626, 0f24E69595;
	rsqrt.approx.f32 	%f14628, %f14627;
	mul.f32 	%f14629, %f14628, %f14628;
	mul.f32 	%f14630, %f14628, %f14629;
	mul.f32 	%f14631, %f14621, %f14620;
	fma.rn.f32 	%f14632, %f14631, %f14630, %f14612;
	mul.f32 	%f14633, %f14622, %f14620;
	fma.rn.f32 	%f14634, %f14633, %f14630, %f14614;
	mul.f32 	%f14635, %f14623, %f14620;
	fma.rn.f32 	%f14636, %f14635, %f14630, %f14616;
	ld.shared.v4.f32 	{%f14637, %f14638, %f14639, %f14640}, [_ZZ20simulate_interactionP6float4S0_fiE6others+11696];
	sub.f32 	%f14641, %f14637, %f13;
	sub.f32 	%f14642, %f14638, %f14;
	sub.f32 	%f14643, %f14639, %f15;
	mul.f32 	%f14644, %f14642, %f14642;
	fma.rn.f32 	%f14645, %f14641, %f14641, %f14644;
	fma.rn.f32 	%f14646, %f14643, %f14643, %f14645;
	add.f32 	%f14647, %f14646, 0f24E69595;
	rsqrt.approx.f32 	%f14648, %f14647;
	mul.f32 	%f14649, %f14648, %f14648;
	mul.f32 	%f14650, %f14648, %f14649;
	mul.f32 	%f14651, %f14641, %f14640;
	fma.rn.f32 	%f14652, %f14651, %f14650, %f14632;
	mul.f32 	%f14653, %f14642, %f14640;
	fma.rn.f32 	%f14654, %f14653, %f14650, %f14634;
	mul.f32 	%f14655, %f14643, %f14640;
	fma.rn.f32 	%f14656, %f14655, %f14650, %f14636;
	ld.shared.v4.f32 	{%f14657, %f14658, %f14659, %f14660}, [_ZZ20simulate_interactionP6float4S0_fiE6others+11712];
	sub.f32 	%f14661, %f14657, %f13;
	sub.f32 	%f14662, %f14658, %f14;
	sub.f32 	%f14663, %f14659, %f15;
	mul.f32 	%f14664, %f14662, %f14662;
	fma.rn.f32 	%f14665, %f14661, %f14661, %f14664;
	fma.rn.f32 	%f14666, %f14663, %f14663, %f14665;
	add.f32 	%f14667, %f14666, 0f24E69595;
	rsqrt.approx.f32 	%f14668, %f14667;
	mul.f32 	%f14669, %f14668, %f14668;
	mul.f32 	%f14670, %f14668, %f14669;
	mul.f32 	%f14671, %f14661, %f14660;
	fma.rn.f32 	%f14672, %f14671, %f14670, %f14652;
	mul.f32 	%f14673, %f14662, %f14660;
	fma.rn.f32 	%f14674, %f14673, %f14670, %f14654;
	mul.f32 	%f14675, %f14663, %f14660;
	fma.rn.f32 	%f14676, %f14675, %f14670, %f14656;
	ld.shared.v4.f32 	{%f14677, %f14678, %f14679, %f14680}, [_ZZ20simulate_interactionP6float4S0_fiE6others+11728];
	sub.f32 	%f14681, %f14677, %f13;
	sub.f32 	%f14682, %f14678, %f14;
	sub.f32 	%f14683, %f14679, %f15;
	mul.f32 	%f14684, %f14682, %f14682;
	fma.rn.f32 	%f14685, %f14681, %f14681, %f14684;
	fma.rn.f32 	%f14686, %f14683, %f14683, %f14685;
	add.f32 	%f14687, %f14686, 0f24E69595;
	rsqrt.approx.f32 	%f14688, %f14687;
	mul.f32 	%f14689, %f14688, %f14688;
	mul.f32 	%f14690, %f14688, %f14689;
	mul.f32 	%f14691, %f14681, %f14680;
	fma.rn.f32 	%f14692, %f14691, %f14690, %f14672;
	mul.f32 	%f14693, %f14682, %f14680;
	fma.rn.f32 	%f14694, %f14693, %f14690, %f14674;
	mul.f32 	%f14695, %f14683, %f14680;
	fma.rn.f32 	%f14696, %f14695, %f14690, %f14676;
	ld.shared.v4.f32 	{%f14697, %f14698, %f14699, %f14700}, [_ZZ20simulate_interactionP6float4S0_fiE6others+11744];
	sub.f32 	%f14701, %f14697, %f13;
	sub.f32 	%f14702, %f14698, %f14;
	sub.f32 	%f14703, %f14699, %f15;
	mul.f32 	%f14704, %f14702, %f14702;
	fma.rn.f32 	%f14705, %f14701, %f14701, %f14704;
	fma.rn.f32 	%f14706, %f14703, %f14703, %f14705;
	add.f32 	%f14707, %f14706, 0f24E69595;
	rsqrt.approx.f32 	%f14708, %f14707;
	mul.f32 	%f14709, %f14708, %f14708;
	mul.f32 	%f14710, %f14708, %f14709;
	mul.f32 	%f14711, %f14701, %f14700;
	fma.rn.f32 	%f14712, %f14711, %f14710, %f14692;
	mul.f32 	%f14713, %f14702, %f14700;
	fma.rn.f32 	%f14714, %f14713, %f14710, %f14694;
	mul.f32 	%f14715, %f14703, %f14700;
	fma.rn.f32 	%f14716, %f14715, %f14710, %f14696;
	ld.shared.v4.f32 	{%f14717, %f14718, %f14719, %f14720}, [_ZZ20simulate_interactionP6float4S0_fiE6others+11760];
	sub.f32 	%f14721, %f14717, %f13;
	sub.f32 	%f14722, %f14718, %f14;
	sub.f32 	%f14723, %f14719, %f15;
	mul.f32 	%f14724, %f14722, %f14722;
	fma.rn.f32 	%f14725, %f14721, %f14721, %f14724;
	fma.rn.f32 	%f14726, %f14723, %f14723, %f14725;
	add.f32 	%f14727, %f14726, 0f24E69595;
	rsqrt.approx.f32 	%f14728, %f14727;
	mul.f32 	%f14729, %f14728, %f14728;
	mul.f32 	%f14730, %f14728, %f14729;
	mul.f32 	%f14731, %f14721, %f14720;
	fma.rn.f32 	%f14732, %f14731, %f14730, %f14712;
	mul.f32 	%f14733, %f14722, %f14720;
	fma.rn.f32 	%f14734, %f14733, %f14730, %f14714;
	mul.f32 	%f14735, %f14723, %f14720;
	fma.rn.f32 	%f14736, %f14735, %f14730, %f14716;
	ld.shared.v4.f32 	{%f14737, %f14738, %f14739, %f14740}, [_ZZ20simulate_interactionP6float4S0_fiE6others+11776];
	sub.f32 	%f14741, %f14737, %f13;
	sub.f32 	%f14742, %f14738, %f14;
	sub.f32 	%f14743, %f14739, %f15;
	mul.f32 	%f14744, %f14742, %f14742;
	fma.rn.f32 	%f14745, %f14741, %f14741, %f14744;
	fma.rn.f32 	%f14746, %f14743, %f14743, %f14745;
	add.f32 	%f14747, %f14746, 0f24E69595;
	rsqrt.approx.f32 	%f14748, %f14747;
	mul.f32 	%f14749, %f14748, %f14748;
	mul.f32 	%f14750, %f14748, %f14749;
	mul.f32 	%f14751, %f14741, %f14740;
	fma.rn.f32 	%f14752, %f14751, %f14750, %f14732;
	mul.f32 	%f14753, %f14742, %f14740;
	fma.rn.f32 	%f14754, %f14753, %f14750, %f14734;
	mul.f32 	%f14755, %f14743, %f14740;
	fma.rn.f32 	%f14756, %f14755, %f14750, %f14736;
	ld.shared.v4.f32 	{%f14757, %f14758, %f14759, %f14760}, [_ZZ20simulate_interactionP6float4S0_fiE6others+11792];
	sub.f32 	%f14761, %f14757, %f13;
	sub.f32 	%f14762, %f14758, %f14;
	sub.f32 	%f14763, %f14759, %f15;
	mul.f32 	%f14764, %f14762, %f14762;
	fma.rn.f32 	%f14765, %f14761, %f14761, %f14764;
	fma.rn.f32 	%f14766, %f14763, %f14763, %f14765;
	add.f32 	%f14767, %f14766, 0f24E69595;
	rsqrt.approx.f32 	%f14768, %f14767;
	mul.f32 	%f14769, %f14768, %f14768;
	mul.f32 	%f14770, %f14768, %f14769;
	mul.f32 	%f14771, %f14761, %f14760;
	fma.rn.f32 	%f14772, %f14771, %f14770, %f14752;
	mul.f32 	%f14773, %f14762, %f14760;
	fma.rn.f32 	%f14774, %f14773, %f14770, %f14754;
	mul.f32 	%f14775, %f14763, %f14760;
	fma.rn.f32 	%f14776, %f14775, %f14770, %f14756;
	ld.shared.v4.f32 	{%f14777, %f14778, %f14779, %f14780}, [_ZZ20simulate_interactionP6float4S0_fiE6others+11808];
	sub.f32 	%f14781, %f14777, %f13;
	sub.f32 	%f14782, %f14778, %f14;
	sub.f32 	%f14783, %f14779, %f15;
	mul.f32 	%f14784, %f14782, %f14782;
	fma.rn.f32 	%f14785, %f14781, %f14781, %f14784;
	fma.rn.f32 	%f14786, %f14783, %f14783, %f14785;
	add.f32 	%f14787, %f14786, 0f24E69595;
	rsqrt.approx.f32 	%f14788, %f14787;
	mul.f32 	%f14789, %f14788, %f14788;
	mul.f32 	%f14790, %f14788, %f14789;
	mul.f32 	%f14791, %f14781, %f14780;
	fma.rn.f32 	%f14792, %f14791, %f14790, %f14772;
	mul.f32 	%f14793, %f14782, %f14780;
	fma.rn.f32 	%f14794, %f14793, %f14790, %f14774;
	mul.f32 	%f14795, %f14783, %f14780;
	fma.rn.f32 	%f14796, %f14795, %f14790, %f14776;
	ld.shared.v4.f32 	{%f14797, %f14798, %f14799, %f14800}, [_ZZ20simulate_interactionP6float4S0_fiE6others+11824];
	sub.f32 	%f14801, %f14797, %f13;
	sub.f32 	%f14802, %f14798, %f14;
	sub.f32 	%f14803, %f14799, %f15;
	mul.f32 	%f14804, %f14802, %f14802;
	fma.rn.f32 	%f14805, %f14801, %f14801, %f14804;
	fma.rn.f32 	%f14806, %f14803, %f14803, %f14805;
	add.f32 	%f14807, %f14806, 0f24E69595;
	rsqrt.approx.f32 	%f14808, %f14807;
	mul.f32 	%f14809, %f14808, %f14808;
	mul.f32 	%f14810, %f14808, %f14809;
	mul.f32 	%f14811, %f14801, %f14800;
	fma.rn.f32 	%f14812, %f14811, %f14810, %f14792;
	mul.f32 	%f14813, %f14802, %f14800;
	fma.rn.f32 	%f14814, %f14813, %f14810, %f14794;
	mul.f32 	%f14815, %f14803, %f14800;
	fma.rn.f32 	%f14816, %f14815, %f14810, %f14796;
	ld.shared.v4.f32 	{%f14817, %f14818, %f14819, %f14820}, [_ZZ20simulate_interactionP6float4S0_fiE6others+11840];
	sub.f32 	%f14821, %f14817, %f13;
	sub.f32 	%f14822, %f14818, %f14;
	sub.f32 	%f14823, %f14819, %f15;
	mul.f32 	%f14824, %f14822, %f14822;
	fma.rn.f32 	%f14825, %f14821, %f14821, %f14824;
	fma.rn.f32 	%f14826, %f14823, %f14823, %f14825;
	add.f32 	%f14827, %f14826, 0f24E69595;
	rsqrt.approx.f32 	%f14828, %f14827;
	mul.f32 	%f14829, %f14828, %f14828;
	mul.f32 	%f14830, %f14828, %f14829;
	mul.f32 	%f14831, %f14821, %f14820;
	fma.rn.f32 	%f14832, %f14831, %f14830, %f14812;
	mul.f32 	%f14833, %f14822, %f14820;
	fma.rn.f32 	%f14834, %f14833, %f14830, %f14814;
	mul.f32 	%f14835, %f14823, %f14820;
	fma.rn.f32 	%f14836, %f14835, %f14830, %f14816;
	ld.shared.v4.f32 	{%f14837, %f14838, %f14839, %f14840}, [_ZZ20simulate_interactionP6float4S0_fiE6others+11856];
	sub.f32 	%f14841, %f14837, %f13;
	sub.f32 	%f14842, %f14838, %f14;
	sub.f32 	%f14843, %f14839, %f15;
	mul.f32 	%f14844, %f14842, %f14842;
	fma.rn.f32 	%f14845, %f14841, %f14841, %f14844;
	fma.rn.f32 	%f14846, %f14843, %f14843, %f14845;
	add.f32 	%f14847, %f14846, 0f24E69595;
	rsqrt.approx.f32 	%f14848, %f14847;
	mul.f32 	%f14849, %f14848, %f14848;
	mul.f32 	%f14850, %f14848, %f14849;
	mul.f32 	%f14851, %f14841, %f14840;
	fma.rn.f32 	%f14852, %f14851, %f14850, %f14832;
	mul.f32 	%f14853, %f14842, %f14840;
	fma.rn.f32 	%f14854, %f14853, %f14850, %f14834;
	mul.f32 	%f14855, %f14843, %f14840;
	fma.rn.f32 	%f14856, %f14855, %f14850, %f14836;
	ld.shared.v4.f32 	{%f14857, %f14858, %f14859, %f14860}, [_ZZ20simulate_interactionP6float4S0_fiE6others+11872];
	sub.f32 	%f14861, %f14857, %f13;
	sub.f32 	%f14862, %f14858, %f14;
	sub.f32 	%f14863, %f14859, %f15;
	mul.f32 	%f14864, %f14862, %f14862;
	fma.rn.f32 	%f14865, %f14861, %f14861, %f14864;
	fma.rn.f32 	%f14866, %f14863, %f14863, %f14865;
	add.f32 	%f14867, %f14866, 0f24E69595;
	rsqrt.approx.f32 	%f14868, %f14867;
	mul.f32 	%f14869, %f14868, %f14868;
	mul.f32 	%f14870, %f14868, %f14869;
	mul.f32 	%f14871, %f14861, %f14860;
	fma.rn.f32 	%f14872, %f14871, %f14870, %f14852;
	mul.f32 	%f14873, %f14862, %f14860;
	fma.rn.f32 	%f14874, %f14873, %f14870, %f14854;
	mul.f32 	%f14875, %f14863, %f14860;
	fma.rn.f32 	%f14876, %f14875, %f14870, %f14856;
	ld.shared.v4.f32 	{%f14877, %f14878, %f14879, %f14880}, [_ZZ20simulate_interactionP6float4S0_fiE6others+11888];
	sub.f32 	%f14881, %f14877, %f13;
	sub.f32 	%f14882, %f14878, %f14;
	sub.f32 	%f14883, %f14879, %f15;
	mul.f32 	%f14884, %f14882, %f14882;
	fma.rn.f32 	%f14885, %f14881, %f14881, %f14884;
	fma.rn.f32 	%f14886, %f14883, %f14883, %f14885;
	add.f32 	%f14887, %f14886, 0f24E69595;
	rsqrt.approx.f32 	%f14888, %f14887;
	mul.f32 	%f14889, %f14888, %f14888;
	mul.f32 	%f14890, %f14888, %f14889;
	mul.f32 	%f14891, %f14881, %f14880;
	fma.rn.f32 	%f14892, %f14891, %f14890, %f14872;
	mul.f32 	%f14893, %f14882, %f14880;
	fma.rn.f32 	%f14894, %f14893, %f14890, %f14874;
	mul.f32 	%f14895, %f14883, %f14880;
	fma.rn.f32 	%f14896, %f14895, %f14890, %f14876;
	ld.shared.v4.f32 	{%f14897, %f14898, %f14899, %f14900}, [_ZZ20simulate_interactionP6float4S0_fiE6others+11904];
	sub.f32 	%f14901, %f14897, %f13;
	sub.f32 	%f14902, %f14898, %f14;
	sub.f32 	%f14903, %f14899, %f15;
	mul.f32 	%f14904, %f14902, %f14902;
	fma.rn.f32 	%f14905, %f14901, %f14901, %f14904;
	fma.rn.f32 	%f14906, %f14903, %f14903, %f14905;
	add.f32 	%f14907, %f14906, 0f24E69595;
	rsqrt.approx.f32 	%f14908, %f14907;
	mul.f32 	%f14909, %f14908, %f14908;
	mul.f32 	%f14910, %f14908, %f14909;
	mul.f32 	%f14911, %f14901, %f14900;
	fma.rn.f32 	%f14912, %f14911, %f14910, %f14892;
	mul.f32 	%f14913, %f14902, %f14900;
	fma.rn.f32 	%f14914, %f14913, %f14910, %f14894;
	mul.f32 	%f14915, %f14903, %f14900;
	fma.rn.f32 	%f14916, %f14915, %f14910, %f14896;
	ld.shared.v4.f32 	{%f14917, %f14918, %f14919, %f14920}, [_ZZ20simulate_interactionP6float4S0_fiE6others+11920];
	sub.f32 	%f14921, %f14917, %f13;
	sub.f32 	%f14922, %f14918, %f14;
	sub.f32 	%f14923, %f14919, %f15;
	mul.f32 	%f14924, %f14922, %f14922;
	fma.rn.f32 	%f14925, %f14921, %f14921, %f14924;
	fma.rn.f32 	%f14926, %f14923, %f14923, %f14925;
	add.f32 	%f14927, %f14926, 0f24E69595;
	rsqrt.approx.f32 	%f14928, %f14927;
	mul.f32 	%f14929, %f14928, %f14928;
	mul.f32 	%f14930, %f14928, %f14929;
	mul.f32 	%f14931, %f14921, %f14920;
	fma.rn.f32 	%f14932, %f14931, %f14930, %f14912;
	mul.f32 	%f14933, %f14922, %f14920;
	fma.rn.f32 	%f14934, %f14933, %f14930, %f14914;
	mul.f32 	%f14935, %f14923, %f14920;
	fma.rn.f32 	%f14936, %f14935, %f14930, %f14916;
	ld.shared.v4.f32 	{%f14937, %f14938, %f14939, %f14940}, [_ZZ20simulate_interactionP6float4S0_fiE6others+11936];
	sub.f32 	%f14941, %f14937, %f13;
	sub.f32 	%f14942, %f14938, %f14;
	sub.f32 	%f14943, %f14939, %f15;
	mul.f32 	%f14944, %f14942, %f14942;
	fma.rn.f32 	%f14945, %f14941, %f14941, %f14944;
	fma.rn.f32 	%f14946, %f14943, %f14943, %f14945;
	add.f32 	%f14947, %f14946, 0f24E69595;
	rsqrt.approx.f32 	%f14948, %f14947;
	mul.f32 	%f14949, %f14948, %f14948;
	mul.f32 	%f14950, %f14948, %f14949;
	mul.f32 	%f14951, %f14941, %f14940;
	fma.rn.f32 	%f14952, %f14951, %f14950, %f14932;
	mul.f32 	%f14953, %f14942, %f14940;
	fma.rn.f32 	%f14954, %f14953, %f14950, %f14934;
	mul.f32 	%f14955, %f14943, %f14940;
	fma.rn.f32 	%f14956, %f14955, %f14950, %f14936;
	ld.shared.v4.f32 	{%f14957, %f14958, %f14959, %f14960}, [_ZZ20simulate_interactionP6float4S0_fiE6others+11952];
	sub.f32 	%f14961, %f14957, %f13;
	sub.f32 	%f14962, %f14958, %f14;
	sub.f32 	%f14963, %f14959, %f15;
	mul.f32 	%f14964, %f14962, %f14962;
	fma.rn.f32 	%f14965, %f14961, %f14961, %f14964;
	fma.rn.f32 	%f14966, %f14963, %f14963, %f14965;
	add.f32 	%f14967, %f14966, 0f24E69595;
	rsqrt.approx.f32 	%f14968, %f14967;
	mul.f32 	%f14969, %f14968, %f14968;
	mul.f32 	%f14970, %f14968, %f14969;
	mul.f32 	%f14971, %f14961, %f14960;
	fma.rn.f32 	%f14972, %f14971, %f14970, %f14952;
	mul.f32 	%f14973, %f14962, %f14960;
	fma.rn.f32 	%f14974, %f14973, %f14970, %f14954;
	mul.f32 	%f14975, %f14963, %f14960;
	fma.rn.f32 	%f14976, %f14975, %f14970, %f14956;
	ld.shared.v4.f32 	{%f14977, %f14978, %f14979, %f14980}, [_ZZ20simulate_interactionP6float4S0_fiE6others+11968];
	sub.f32 	%f14981, %f14977, %f13;
	sub.f32 	%f14982, %f14978, %f14;
	sub.f32 	%f14983, %f14979, %f15;
	mul.f32 	%f14984, %f14982, %f14982;
	fma.rn.f32 	%f14985, %f14981, %f14981, %f14984;
	fma.rn.f32 	%f14986, %f14983, %f14983, %f14985;
	add.f32 	%f14987, %f14986, 0f24E69595;
	rsqrt.approx.f32 	%f14988, %f14987;
	mul.f32 	%f14989, %f14988, %f14988;
	mul.f32 	%f14990, %f14988, %f14989;
	mul.f32 	%f14991, %f14981, %f14980;
	fma.rn.f32 	%f14992, %f14991, %f14990, %f14972;
	mul.f32 	%f14993, %f14982, %f14980;
	fma.rn.f32 	%f14994, %f14993, %f14990, %f14974;
	mul.f32 	%f14995, %f14983, %f14980;
	fma.rn.f32 	%f14996, %f14995, %f14990, %f14976;
	ld.shared.v4.f32 	{%f14997, %f14998, %f14999, %f15000}, [_ZZ20simulate_interactionP6float4S0_fiE6others+11984];
	sub.f32 	%f15001, %f14997, %f13;
	sub.f32 	%f15002, %f14998, %f14;
	sub.f32 	%f15003, %f14999, %f15;
	mul.f32 	%f15004, %f15002, %f15002;
	fma.rn.f32 	%f15005, %f15001, %f15001, %f15004;
	fma.rn.f32 	%f15006, %f15003, %f15003, %f15005;
	add.f32 	%f15007, %f15006, 0f24E69595;
	rsqrt.approx.f32 	%f15008, %f15007;
	mul.f32 	%f15009, %f15008, %f15008;
	mul.f32 	%f15010, %f15008, %f15009;
	mul.f32 	%f15011, %f15001, %f15000;
	fma.rn.f32 	%f15012, %f15011, %f15010, %f14992;
	mul.f32 	%f15013, %f15002, %f15000;
	fma.rn.f32 	%f15014, %f15013, %f15010, %f14994;
	mul.f32 	%f15015, %f15003, %f15000;
	fma.rn.f32 	%f15016, %f15015, %f15010, %f14996;
	ld.shared.v4.f32 	{%f15017, %f15018, %f15019, %f15020}, [_ZZ20simulate_interactionP6float4S0_fiE6others+12000];
	sub.f32 	%f15021, %f15017, %f13;
	sub.f32 	%f15022, %f15018, %f14;
	sub.f32 	%f15023, %f15019, %f15;
	mul.f32 	%f15024, %f15022, %f15022;
	fma.rn.f32 	%f15025, %f15021, %f15021, %f15024;
	fma.rn.f32 	%f15026, %f15023, %f15023, %f15025;
	add.f32 	%f15027, %f15026, 0f24E69595;
	rsqrt.approx.f32 	%f15028, %f15027;
	mul.f32 	%f15029, %f15028, %f15028;
	mul.f32 	%f15030, %f15028, %f15029;
	mul.f32 	%f15031, %f15021, %f15020;
	fma.rn.f32 	%f15032, %f15031, %f15030, %f15012;
	mul.f32 	%f15033, %f15022, %f15020;
	fma.rn.f32 	%f15034, %f15033, %f15030, %f15014;
	mul.f32 	%f15035, %f15023, %f15020;
	fma.rn.f32 	%f15036, %f15035, %f15030, %f15016;
	ld.shared.v4.f32 	{%f15037, %f15038, %f15039, %f15040}, [_ZZ20simulate_interactionP6float4S0_fiE6others+12016];
	sub.f32 	%f15041, %f15037, %f13;
	sub.f32 	%f15042, %f15038, %f14;
	sub.f32 	%f15043, %f15039, %f15;
	mul.f32 	%f15044, %f15042, %f15042;
	fma.rn.f32 	%f15045, %f15041, %f15041, %f15044;
	fma.rn.f32 	%f15046, %f15043, %f15043, %f15045;
	add.f32 	%f15047, %f15046, 0f24E69595;
	rsqrt.approx.f32 	%f15048, %f15047;
	mul.f32 	%f15049, %f15048, %f15048;
	mul.f32 	%f15050, %f15048, %f15049;
	mul.f32 	%f15051, %f15041, %f15040;
	fma.rn.f32 	%f15052, %f15051, %f15050, %f15032;
	mul.f32 	%f15053, %f15042, %f15040;
	fma.rn.f32 	%f15054, %f15053, %f15050, %f15034;
	mul.f32 	%f15055, %f15043, %f15040;
	fma.rn.f32 	%f15056, %f15055, %f15050, %f15036;
	ld.shared.v4.f32 	{%f15057, %f15058, %f15059, %f15060}, [_ZZ20simulate_interactionP6float4S0_fiE6others+12032];
	sub.f32 	%f15061, %f15057, %f13;
	sub.f32 	%f15062, %f15058, %f14;
	sub.f32 	%f15063, %f15059, %f15;
	mul.f32 	%f15064, %f15062, %f15062;
	fma.rn.f32 	%f15065, %f15061, %f15061, %f15064;
	fma.rn.f32 	%f15066, %f15063, %f15063, %f15065;
	add.f32 	%f15067, %f15066, 0f24E69595;
	rsqrt.approx.f32 	%f15068, %f15067;
	mul.f32 	%f15069, %f15068, %f15068;
	mul.f32 	%f15070, %f15068, %f15069;
	mul.f32 	%f15071, %f15061, %f15060;
	fma.rn.f32 	%f15072, %f15071, %f15070, %f15052;
	mul.f32 	%f15073, %f15062, %f15060;
	fma.rn.f32 	%f15074, %f15073, %f15070, %f15054;
	mul.f32 	%f15075, %f15063, %f15060;
	fma.rn.f32 	%f15076, %f15075, %f15070, %f15056;
	ld.shared.v4.f32 	{%f15077, %f15078, %f15079, %f15080}, [_ZZ20simulate_interactionP6float4S0_fiE6others+12048];
	sub.f32 	%f15081, %f15077, %f13;
	sub.f32 	%f15082, %f15078, %f14;
	sub.f32 	%f15083, %f15079, %f15;
	mul.f32 	%f15084, %f15082, %f15082;
	fma.rn.f32 	%f15085, %f15081, %f15081, %f15084;
	fma.rn.f32 	%f15086, %f15083, %f15083, %f15085;
	add.f32 	%f15087, %f15086, 0f24E69595;
	rsqrt.approx.f32 	%f15088, %f15087;
	mul.f32 	%f15089, %f15088, %f15088;
	mul.f32 	%f15090, %f15088, %f15089;
	mul.f32 	%f15091, %f15081, %f15080;
	fma.rn.f32 	%f15092, %f15091, %f15090, %f15072;
	mul.f32 	%f15093, %f15082, %f15080;
	fma.rn.f32 	%f15094, %f15093, %f15090, %f15074;
	mul.f32 	%f15095, %f15083, %f15080;
	fma.rn.f32 	%f15096, %f15095, %f15090, %f15076;
	ld.shared.v4.f32 	{%f15097, %f15098, %f15099, %f15100}, [_ZZ20simulate_interactionP6float4S0_fiE6others+12064];
	sub.f32 	%f15101, %f15097, %f13;
	sub.f32 	%f15102, %f15098, %f14;
	sub.f32 	%f15103, %f15099, %f15;
	mul.f32 	%f15104, %f15102, %f15102;
	fma.rn.f32 	%f15105, %f15101, %f15101, %f15104;
	fma.rn.f32 	%f15106, %f15103, %f15103, %f15105;
	add.f32 	%f15107, %f15106, 0f24E69595;
	rsqrt.approx.f32 	%f15108, %f15107;
	mul.f32 	%f15109, %f15108, %f15108;
	mul.f32 	%f15110, %f15108, %f15109;
	mul.f32 	%f15111, %f15101, %f15100;
	fma.rn.f32 	%f15112, %f15111, %f15110, %f15092;
	mul.f32 	%f15113, %f15102, %f15100;
	fma.rn.f32 	%f15114, %f15113, %f15110, %f15094;
	mul.f32 	%f15115, %f15103, %f15100;
	fma.rn.f32 	%f15116, %f15115, %f15110, %f15096;
	ld.shared.v4.f32 	{%f15117, %f15118, %f15119, %f15120}, [_ZZ20simulate_interactionP6float4S0_fiE6others+12080];
	sub.f32 	%f15121, %f15117, %f13;
	sub.f32 	%f15122, %f15118, %f14;
	sub.f32 	%f15123, %f15119, %f15;
	mul.f32 	%f15124, %f15122, %f15122;
	fma.rn.f32 	%f15125, %f15121, %f15121, %f15124;
	fma.rn.f32 	%f15126, %f15123, %f15123, %f15125;
	add.f32 	%f15127, %f15126, 0f24E69595;
	rsqrt.approx.f32 	%f15128, %f15127;
	mul.f32 	%f15129, %f15128, %f15128;
	mul.f32 	%f15130, %f15128, %f15129;
	mul.f32 	%f15131, %f15121, %f15120;
	fma.rn.f32 	%f15132, %f15131, %f15130, %f15112;
	mul.f32 	%f15133, %f15122, %f15120;
	fma.rn.f32 	%f15134, %f15133, %f15130, %f15114;
	mul.f32 	%f15135, %f15123, %f15120;
	fma.rn.f32 	%f15136, %f15135, %f15130, %f15116;
	ld.shared.v4.f32 	{%f15137, %f15138, %f15139, %f15140}, [_ZZ20simulate_interactionP6float4S0_fiE6others+12096];
	sub.f32 	%f15141, %f15137, %f13;
	sub.f32 	%f15142, %f15138, %f14;
	sub.f32 	%f15143, %f15139, %f15;
	mul.f32 	%f15144, %f15142, %f15142;
	fma.rn.f32 	%f15145, %f15141, %f15141, %f15144;
	fma.rn.f32 	%f15146, %f15143, %f15143, %f15145;
	add.f32 	%f15147, %f15146, 0f24E69595;
	rsqrt.approx.f32 	%f15148, %f15147;
	mul.f32 	%f15149, %f15148, %f15148;
	mul.f32 	%f15150, %f15148, %f15149;
	mul.f32 	%f15151, %f15141, %f15140;
	fma.rn.f32 	%f15152, %f15151, %f15150, %f15132;
	mul.f32 	%f15153, %f15142, %f15140;
	fma.rn.f32 	%f15154, %f15153, %f15150, %f15134;
	mul.f32 	%f15155, %f15143, %f15140;
	fma.rn.f32 	%f15156, %f15155, %f15150, %f15136;
	ld.shared.v4.f32 	{%f15157, %f15158, %f15159, %f15160}, [_ZZ20simulate_interactionP6float4S0_fiE6others+12112];
	sub.f32 	%f15161, %f15157, %f13;
	sub.f32 	%f15162, %f15158, %f14;
	sub.f32 	%f15163, %f15159, %f15;
	mul.f32 	%f15164, %f15162, %f15162;
	fma.rn.f32 	%f15165, %f15161, %f15161, %f15164;
	fma.rn.f32 	%f15166, %f15163, %f15163, %f15165;
	add.f32 	%f15167, %f15166, 0f24E69595;
	rsqrt.approx.f32 	%f15168, %f15167;
	mul.f32 	%f15169, %f15168, %f15168;
	mul.f32 	%f15170, %f15168, %f15169;
	mul.f32 	%f15171, %f15161, %f15160;
	fma.rn.f32 	%f15172, %f15171, %f15170, %f15152;
	mul.f32 	%f15173, %f15162, %f15160;
	fma.rn.f32 	%f15174, %f15173, %f15170, %f15154;
	mul.f32 	%f15175, %f15163, %f15160;
	fma.rn.f32 	%f15176, %f15175, %f15170, %f15156;
	ld.shared.v4.f32 	{%f15177, %f15178, %f15179, %f15180}, [_ZZ20simulate_interactionP6float4S0_fiE6others+12128];
	sub.f32 	%f15181, %f15177, %f13;
	sub.f32 	%f15182, %f15178, %f14;
	sub.f32 	%f15183, %f15179, %f15;
	mul.f32 	%f15184, %f15182, %f15182;
	fma.rn.f32 	%f15185, %f15181, %f15181, %f15184;
	fma.rn.f32 	%f15186, %f15183, %f15183, %f15185;
	add.f32 	%f15187, %f15186, 0f24E69595;
	rsqrt.approx.f32 	%f15188, %f15187;
	mul.f32 	%f15189, %f15188, %f15188;
	mul.f32 	%f15190, %f15188, %f15189;
	mul.f32 	%f15191, %f15181, %f15180;
	fma.rn.f32 	%f15192, %f15191, %f15190, %f15172;
	mul.f32 	%f15193, %f15182, %f15180;
	fma.rn.f32 	%f15194, %f15193, %f15190, %f15174;
	mul.f32 	%f15195, %f15183, %f15180;
	fma.rn.f32 	%f15196, %f15195, %f15190, %f15176;
	ld.shared.v4.f32 	{%f15197, %f15198, %f15199, %f15200}, [_ZZ20simulate_interactionP6float4S0_fiE6others+12144];
	sub.f32 	%f15201, %f15197, %f13;
	sub.f32 	%f15202, %f15198, %f14;
	sub.f32 	%f15203, %f15199, %f15;
	mul.f32 	%f15204, %f15202, %f15202;
	fma.rn.f32 	%f15205, %f15201, %f15201, %f15204;
	fma.rn.f32 	%f15206, %f15203, %f15203, %f15205;
	add.f32 	%f15207, %f15206, 0f24E69595;
	rsqrt.approx.f32 	%f15208, %f15207;
	mul.f32 	%f15209, %f15208, %f15208;
	mul.f32 	%f15210, %f15208, %f15209;
	mul.f32 	%f15211, %f15201, %f15200;
	fma.rn.f32 	%f15212, %f15211, %f15210, %f15192;
	mul.f32 	%f15213, %f15202, %f15200;
	fma.rn.f32 	%f15214, %f15213, %f15210, %f15194;
	mul.f32 	%f15215, %f15203, %f15200;
	fma.rn.f32 	%f15216, %f15215, %f15210, %f15196;
	ld.shared.v4.f32 	{%f15217, %f15218, %f15219, %f15220}, [_ZZ20simulate_interactionP6float4S0_fiE6others+12160];
	sub.f32 	%f15221, %f15217, %f13;
	sub.f32 	%f15222, %f15218, %f14;
	sub.f32 	%f15223, %f15219, %f15;
	mul.f32 	%f15224, %f15222, %f15222;
	fma.rn.f32 	%f15225, %f15221, %f15221, %f15224;
	fma.rn.f32 	%f15226, %f15223, %f15223, %f15225;
	add.f32 	%f15227, %f15226, 0f24E69595;
	rsqrt.approx.f32 	%f15228, %f15227;
	mul.f32 	%f15229, %f15228, %f15228;
	mul.f32 	%f15230, %f15228, %f15229;
	mul.f32 	%f15231, %f15221, %f15220;
	fma.rn.f32 	%f15232, %f15231, %f15230, %f15212;
	mul.f32 	%f15233, %f15222, %f15220;
	fma.rn.f32 	%f15234, %f15233, %f15230, %f15214;
	mul.f32 	%f15235, %f15223, %f15220;
	fma.rn.f32 	%f15236, %f15235, %f15230, %f15216;
	ld.shared.v4.f32 	{%f15237, %f15238, %f15239, %f15240}, [_ZZ20simulate_interactionP6float4S0_fiE6others+12176];
	sub.f32 	%f15241, %f15237, %f13;
	sub.f32 	%f15242, %f15238, %f14;
	sub.f32 	%f15243, %f15239, %f15;
	mul.f32 	%f15244, %f15242, %f15242;
	fma.rn.f32 	%f15245, %f15241, %f15241, %f15244;
	fma.rn.f32 	%f15246, %f15243, %f15243, %f15245;
	add.f32 	%f15247, %f15246, 0f24E69595;
	rsqrt.approx.f32 	%f15248, %f15247;
	mul.f32 	%f15249, %f15248, %f15248;
	mul.f32 	%f15250, %f15248, %f15249;
	mul.f32 	%f15251, %f15241, %f15240;
	fma.rn.f32 	%f15252, %f15251, %f15250, %f15232;
	mul.f32 	%f15253, %f15242, %f15240;
	fma.rn.f32 	%f15254, %f15253, %f15250, %f15234;
	mul.f32 	%f15255, %f15243, %f15240;
	fma.rn.f32 	%f15256, %f15255, %f15250, %f15236;
	ld.shared.v4.f32 	{%f15257, %f15258, %f15259, %f15260}, [_ZZ20simulate_interactionP6float4S0_fiE6others+12192];
	sub.f32 	%f15261, %f15257, %f13;
	sub.f32 	%f15262, %f15258, %f14;
	sub.f32 	%f15263, %f15259, %f15;
	mul.f32 	%f15264, %f15262, %f15262;
	fma.rn.f32 	%f15265, %f15261, %f15261, %f15264;
	fma.rn.f32 	%f15266, %f15263, %f15263, %f15265;
	add.f32 	%f15267, %f15266, 0f24E69595;
	rsqrt.approx.f32 	%f15268, %f15267;
	mul.f32 	%f15269, %f15268, %f15268;
	mul.f32 	%f15270, %f15268, %f15269;
	mul.f32 	%f15271, %f15261, %f15260;
	fma.rn.f32 	%f15272, %f15271, %f15270, %f15252;
	mul.f32 	%f15273, %f15262, %f15260;
	fma.rn.f32 	%f15274, %f15273, %f15270, %f15254;
	mul.f32 	%f15275, %f15263, %f15260;
	fma.rn.f32 	%f15276, %f15275, %f15270, %f15256;
	ld.shared.v4.f32 	{%f15277, %f15278, %f15279, %f15280}, [_ZZ20simulate_interactionP6float4S0_fiE6others+12208];
	sub.f32 	%f15281, %f15277, %f13;
	sub.f32 	%f15282, %f15278, %f14;
	sub.f32 	%f15283, %f15279, %f15;
	mul.f32 	%f15284, %f15282, %f15282;
	fma.rn.f32 	%f15285, %f15281, %f15281, %f15284;
	fma.rn.f32 	%f15286, %f15283, %f15283, %f15285;
	add.f32 	%f15287, %f15286, 0f24E69595;
	rsqrt.approx.f32 	%f15288, %f15287;
	mul.f32 	%f15289, %f15288, %f15288;
	mul.f32 	%f15290, %f15288, %f15289;
	mul.f32 	%f15291, %f15281, %f15280;
	fma.rn.f32 	%f15292, %f15291, %f15290, %f15272;
	mul.f32 	%f15293, %f15282, %f15280;
	fma.rn.f32 	%f15294, %f15293, %f15290, %f15274;
	mul.f32 	%f15295, %f15283, %f15280;
	fma.rn.f32 	%f15296, %f15295, %f15290, %f15276;
	ld.shared.v4.f32 	{%f15297, %f15298, %f15299, %f15300}, [_ZZ20simulate_interactionP6float4S0_fiE6others+12224];
	sub.f32 	%f15301, %f15297, %f13;
	sub.f32 	%f15302, %f15298, %f14;
	sub.f32 	%f15303, %f15299, %f15;
	mul.f32 	%f15304, %f15302, %f15302;
	fma.rn.f32 	%f15305, %f15301, %f15301, %f15304;
	fma.rn.f32 	%f15306, %f15303, %f15303, %f15305;
	add.f32 	%f15307, %f15306, 0f24E69595;
	rsqrt.approx.f32 	%f15308, %f15307;
	mul.f32 	%f15309, %f15308, %f15308;
	mul.f32 	%f15310, %f15308, %f15309;
	mul.f32 	%f15311, %f15301, %f15300;
	fma.rn.f32 	%f15312, %f15311, %f15310, %f15292;
	mul.f32 	%f15313, %f15302, %f15300;
	fma.rn.f32 	%f15314, %f15313, %f15310, %f15294;
	mul.f32 	%f15315, %f15303, %f15300;
	fma.rn.f32 	%f15316, %f15315, %f15310, %f15296;
	ld.shared.v4.f32 	{%f15317, %f15318, %f15319, %f15320}, [_ZZ20simulate_interactionP6float4S0_fiE6others+12240];
	sub.f32 	%f15321, %f15317, %f13;
	sub.f32 	%f15322, %f15318, %f14;
	sub.f32 	%f15323, %f15319, %f15;
	mul.f32 	%f15324, %f15322, %f15322;
	fma.rn.f32 	%f15325, %f15321, %f15321, %f15324;
	fma.rn.f32 	%f15326, %f15323, %f15323, %f15325;
	add.f32 	%f15327, %f15326, 0f24E69595;
	rsqrt.approx.f32 	%f15328, %f15327;
	mul.f32 	%f15329, %f15328, %f15328;
	mul.f32 	%f15330, %f15328, %f15329;
	mul.f32 	%f15331, %f15321, %f15320;
	fma.rn.f32 	%f15332, %f15331, %f15330, %f15312;
	mul.f32 	%f15333, %f15322, %f15320;
	fma.rn.f32 	%f15334, %f15333, %f15330, %f15314;
	mul.f32 	%f15335, %f15323, %f15320;
	fma.rn.f32 	%f15336, %f15335, %f15330, %f15316;
	ld.shared.v4.f32 	{%f15337, %f15338, %f15339, %f15340}, [_ZZ20simulate_interactionP6float4S0_fiE6others+12256];
	sub.f32 	%f15341, %f15337, %f13;
	sub.f32 	%f15342, %f15338, %f14;
	sub.f32 	%f15343, %f15339, %f15;
	mul.f32 	%f15344, %f15342, %f15342;
	fma.rn.f32 	%f15345, %f15341, %f15341, %f15344;
	fma.rn.f32 	%f15346, %f15343, %f15343, %f15345;
	add.f32 	%f15347, %f15346, 0f24E69595;
	rsqrt.approx.f32 	%f15348, %f15347;
	mul.f32 	%f15349, %f15348, %f15348;
	mul.f32 	%f15350, %f15348, %f15349;
	mul.f32 	%f15351, %f15341, %f15340;
	fma.rn.f32 	%f15352, %f15351, %f15350, %f15332;
	mul.f32 	%f15353, %f15342, %f15340;
	fma.rn.f32 	%f15354, %f15353, %f15350, %f15334;
	mul.f32 	%f15355, %f15343, %f15340;
	fma.rn.f32 	%f15356, %f15355, %f15350, %f15336;
	ld.shared.v4.f32 	{%f15357, %f15358, %f15359, %f15360}, [_ZZ20simulate_interactionP6float4S0_fiE6others+12272];
	sub.f32 	%f15361, %f15357, %f13;
	sub.f32 	%f15362, %f15358, %f14;
	sub.f32 	%f15363, %f15359, %f15;
	mul.f32 	%f15364, %f15362, %f15362;
	fma.rn.f32 	%f15365, %f15361, %f15361, %f15364;
	fma.rn.f32 	%f15366, %f15363, %f15363, %f15365;
	add.f32 	%f15367, %f15366, 0f24E69595;
	rsqrt.approx.f32 	%f15368, %f15367;
	mul.f32 	%f15369, %f15368, %f15368;
	mul.f32 	%f15370, %f15368, %f15369;
	mul.f32 	%f15371, %f15361, %f15360;
	fma.rn.f32 	%f15372, %f15371, %f15370, %f15352;
	mul.f32 	%f15373, %f15362, %f15360;
	fma.rn.f32 	%f15374, %f15373, %f15370, %f15354;
	mul.f32 	%f15375, %f15363, %f15360;
	fma.rn.f32 	%f15376, %f15375, %f15370, %f15356;
	ld.shared.v4.f32 	{%f15377, %f15378, %f15379, %f15380}, [_ZZ20simulate_interactionP6float4S0_fiE6others+12288];
	sub.f32 	%f15381, %f15377, %f13;
	sub.f32 	%f15382, %f15378, %f14;
	sub.f32 	%f15383, %f15379, %f15;
	mul.f32 	%f15384, %f15382, %f15382;
	fma.rn.f32 	%f15385, %f15381, %f15381, %f15384;
	fma.rn.f32 	%f15386, %f15383, %f15383, %f15385;
	add.f32 	%f15387, %f15386, 0f24E69595;
	rsqrt.approx.f32 	%f15388, %f15387;
	mul.f32 	%f15389, %f15388, %f15388;
	mul.f32 	%f15390, %f15388, %f15389;
	mul.f32 	%f15391, %f15381, %f15380;
	fma.rn.f32 	%f15392, %f15391, %f15390, %f15372;
	mul.f32 	%f15393, %f15382, %f15380;
	fma.rn.f32 	%f15394, %f15393, %f15390, %f15374;
	mul.f32 	%f15395, %f15383, %f15380;
	fma.rn.f32 	%f15396, %f15395, %f15390, %f15376;
	ld.shared.v4.f32 	{%f15397, %f15398, %f15399, %f15400}, [_ZZ20simulate_interactionP6float4S0_fiE6others+12304];
	sub.f32 	%f15401, %f15397, %f13;
	sub.f32 	%f15402, %f15398, %f14;
	sub.f32 	%f15403, %f15399, %f15;
	mul.f32 	%f15404, %f15402, %f15402;
	fma.rn.f32 	%f15405, %f15401, %f15401, %f15404;
	fma.rn.f32 	%f15406, %f15403, %f15403, %f15405;
	add.f32 	%f15407, %f15406, 0f24E69595;
	rsqrt.approx.f32 	%f15408, %f15407;
	mul.f32 	%f15409, %f15408, %f15408;
	mul.f32 	%f15410, %f15408, %f15409;
	mul.f32 	%f15411, %f15401, %f15400;
	fma.rn.f32 	%f15412, %f15411, %f15410, %f15392;
	mul.f32 	%f15413, %f15402, %f15400;
	fma.rn.f32 	%f15414, %f15413, %f15410, %f15394;
	mul.f32 	%f15415, %f15403, %f15400;
	fma.rn.f32 	%f15416, %f15415, %f15410, %f15396;
	ld.shared.v4.f32 	{%f15417, %f15418, %f15419, %f15420}, [_ZZ20simulate_interactionP6float4S0_fiE6others+12320];
	sub.f32 	%f15421, %f15417, %f13;
	sub.f32 	%f15422, %f15418, %f14;
	sub.f32 	%f15423, %f15419, %f15;
	mul.f32 	%f15424, %f15422, %f15422;
	fma.rn.f32 	%f15425, %f15421, %f15421, %f15424;
	fma.rn.f32 	%f15426, %f15423, %f15423, %f15425;
	add.f32 	%f15427, %f15426, 0f24E69595;
	rsqrt.approx.f32 	%f15428, %f15427;
	mul.f32 	%f15429, %f15428, %f15428;
	mul.f32 	%f15430, %f15428, %f15429;
	mul.f32 	%f15431, %f15421, %f15420;
	fma.rn.f32 	%f15432, %f15431, %f15430, %f15412;
	mul.f32 	%f15433, %f15422, %f15420;
	fma.rn.f32 	%f15434, %f15433, %f15430, %f15414;
	mul.f32 	%f15435, %f15423, %f15420;
	fma.rn.f32 	%f15436, %f15435, %f15430, %f15416;
	ld.shared.v4.f32 	{%f15437, %f15438, %f15439, %f15440}, [_ZZ20simulate_interactionP6float4S0_fiE6others+12336];
	sub.f32 	%f15441, %f15437, %f13;
	sub.f32 	%f15442, %f15438, %f14;
	sub.f32 	%f15443, %f15439, %f15;
	mul.f32 	%f15444, %f15442, %f15442;
	fma.rn.f32 	%f15445, %f15441, %f15441, %f15444;
	fma.rn.f32 	%f15446, %f15443, %f15443, %f15445;
	add.f32 	%f15447, %f15446, 0f24E69595;
	rsqrt.approx.f32 	%f15448, %f15447;
	mul.f32 	%f15449, %f15448, %f15448;
	mul.f32 	%f15450, %f15448, %f15449;
	mul.f32 	%f15451, %f15441, %f15440;
	fma.rn.f32 	%f15452, %f15451, %f15450, %f15432;
	mul.f32 	%f15453, %f15442, %f15440;
	fma.rn.f32 	%f15454, %f15453, %f15450, %f15434;
	mul.f32 	%f15455, %f15443, %f15440;
	fma.rn.f32 	%f15456, %f15455, %f15450, %f15436;
	ld.shared.v4.f32 	{%f15457, %f15458, %f15459, %f15460}, [_ZZ20simulate_interactionP6float4S0_fiE6others+12352];
	sub.f32 	%f15461, %f15457, %f13;
	sub.f32 	%f15462, %f15458, %f14;
	sub.f32 	%f15463, %f15459, %f15;
	mul.f32 	%f15464, %f15462, %f15462;
	fma.rn.f32 	%f15465, %f15461, %f15461, %f15464;
	fma.rn.f32 	%f15466, %f15463, %f15463, %f15465;
	add.f32 	%f15467, %f15466, 0f24E69595;
	rsqrt.approx.f32 	%f15468, %f15467;
	mul.f32 	%f15469, %f15468, %f15468;
	mul.f32 	%f15470, %f15468, %f15469;
	mul.f32 	%f15471, %f15461, %f15460;
	fma.rn.f32 	%f15472, %f15471, %f15470, %f15452;
	mul.f32 	%f15473, %f15462, %f15460;
	fma.rn.f32 	%f15474, %f15473, %f15470, %f15454;
	mul.f32 	%f15475, %f15463, %f15460;
	fma.rn.f32 	%f15476, %f15475, %f15470, %f15456;
	ld.shared.v4.f32 	{%f15477, %f15478, %f15479, %f15480}, [_ZZ20simulate_interactionP6float4S0_fiE6others+12368];
	sub.f32 	%f15481, %f15477, %f13;
	sub.f32 	%f15482, %f15478, %f14;
	sub.f32 	%f15483, %f15479, %f15;
	mul.f32 	%f15484, %f15482, %f15482;
	fma.rn.f32 	%f15485, %f15481, %f15481, %f15484;
	fma.rn.f32 	%f15486, %f15483, %f15483, %f15485;
	add.f32 	%f15487, %f15486, 0f24E69595;
	rsqrt.approx.f32 	%f15488, %f15487;
	mul.f32 	%f15489, %f15488, %f15488;
	mul.f32 	%f15490, %f15488, %f15489;
	mul.f32 	%f15491, %f15481, %f15480;
	fma.rn.f32 	%f15492, %f15491, %f15490, %f15472;
	mul.f32 	%f15493, %f15482, %f15480;
	fma.rn.f32 	%f15494, %f15493, %f15490, %f15474;
	mul.f32 	%f15495, %f15483, %f15480;
	fma.rn.f32 	%f15496, %f15495, %f15490, %f15476;
	ld.shared.v4.f32 	{%f15497, %f15498, %f15499, %f15500}, [_ZZ20simulate_interactionP6float4S0_fiE6others+12384];
	sub.f32 	%f15501, %f15497, %f13;
	sub.f32 	%f15502, %f15498, %f14;
	sub.f32 	%f15503, %f15499, %f15;
	mul.f32 	%f15504, %f15502, %f15502;
	fma.rn.f32 	%f15505, %f15501, %f15501, %f15504;
	fma.rn.f32 	%f15506, %f15503, %f15503, %f15505;
	add.f32 	%f15507, %f15506, 0f24E69595;
	rsqrt.approx.f32 	%f15508, %f15507;
	mul.f32 	%f15509, %f15508, %f15508;
	mul.f32 	%f15510, %f15508, %f15509;
	mul.f32 	%f15511, %f15501, %f15500;
	fma.rn.f32 	%f15512, %f15511, %f15510, %f15492;
	mul.f32 	%f15513, %f15502, %f15500;
	fma.rn.f32 	%f15514, %f15513, %f15510, %f15494;
	mul.f32 	%f15515, %f15503, %f15500;
	fma.rn.f32 	%f15516, %f15515, %f15510, %f15496;
	ld.shared.v4.f32 	{%f15517, %f15518, %f15519, %f15520}, [_ZZ20simulate_interactionP6float4S0_fiE6others+12400];
	sub.f32 	%f15521, %f15517, %f13;
	sub.f32 	%f15522, %f15518, %f14;
	sub.f32 	%f15523, %f15519, %f15;
	mul.f32 	%f15524, %f15522, %f15522;
	fma.rn.f32 	%f15525, %f15521, %f15521, %f15524;
	fma.rn.f32 	%f15526, %f15523, %f15523, %f15525;
	add.f32 	%f15527, %f15526, 0f24E69595;
	rsqrt.approx.f32 	%f15528, %f15527;
	mul.f32 	%f15529, %f15528, %f15528;
	mul.f32 	%f15530, %f15528, %f15529;
	mul.f32 	%f15531, %f15521, %f15520;
	fma.rn.f32 	%f15532, %f15531, %f15530, %f15512;
	mul.f32 	%f15533, %f15522, %f15520;
	fma.rn.f32 	%f15534, %f15533, %f15530, %f15514;
	mul.f32 	%f15535, %f15523, %f15520;
	fma.rn.f32 	%f15536, %f15535, %f15530, %f15516;
	ld.shared.v4.f32 	{%f15537, %f15538, %f15539, %f15540}, [_ZZ20simulate_interactionP6float4S0_fiE6others+12416];
	sub.f32 	%f15541, %f15537, %f13;
	sub.f32 	%f15542, %f15538, %f14;
	sub.f32 	%f15543, %f15539, %f15;
	mul.f32 	%f15544, %f15542, %f15542;
	fma.rn.f32 	%f15545, %f15541, %f15541, %f15544;
	fma.rn.f32 	%f15546, %f15543, %f15543, %f15545;
	add.f32 	%f15547, %f15546, 0f24E69595;
	rsqrt.approx.f32 	%f15548, %f15547;
	mul.f32 	%f15549, %f15548, %f15548;
	mul.f32 	%f15550, %f15548, %f15549;
	mul.f32 	%f15551, %f15541, %f15540;
	fma.rn.f32 	%f15552, %f15551, %f15550, %f15532;
	mul.f32 	%f15553, %f15542, %f15540;
	fma.rn.f32 	%f15554, %f15553, %f15550, %f15534;
	mul.f32 	%f15555, %f15543, %f15540;
	fma.rn.f32 	%f15556, %f15555, %f15550, %f15536;
	ld.shared.v4.f32 	{%f15557, %f15558, %f15559, %f15560}, [_ZZ20simulate_interactionP6float4S0_fiE6others+12432];
	sub.f32 	%f15561, %f15557, %f13;
	sub.f32 	%f15562, %f15558, %f14;
	sub.f32 	%f15563, %f15559, %f15;
	mul.f32 	%f15564, %f15562, %f15562;
	fma.rn.f32 	%f15565, %f15561, %f15561, %f15564;
	fma.rn.f32 	%f15566, %f15563, %f15563, %f15565;
	add.f32 	%f15567, %f15566, 0f24E69595;
	rsqrt.approx.f32 	%f15568, %f15567;
	mul.f32 	%f15569, %f15568, %f15568;
	mul.f32 	%f15570, %f15568, %f15569;
	mul.f32 	%f15571, %f15561, %f15560;
	fma.rn.f32 	%f15572, %f15571, %f15570, %f15552;
	mul.f32 	%f15573, %f15562, %f15560;
	fma.rn.f32 	%f15574, %f15573, %f15570, %f15554;
	mul.f32 	%f15575, %f15563, %f15560;
	fma.rn.f32 	%f15576, %f15575, %f15570, %f15556;
	ld.shared.v4.f32 	{%f15577, %f15578, %f15579, %f15580}, [_ZZ20simulate_interactionP6float4S0_fiE6others+12448];
	sub.f32 	%f15581, %f15577, %f13;
	sub.f32 	%f15582, %f15578, %f14;
	sub.f32 	%f15583, %f15579, %f15;
	mul.f32 	%f15584, %f15582, %f15582;
	fma.rn.f32 	%f15585, %f15581, %f15581, %f15584;
	fma.rn.f32 	%f15586, %f15583, %f15583, %f15585;
	add.f32 	%f15587, %f15586, 0f24E69595;
	rsqrt.approx.f32 	%f15588, %f15587;
	mul.f32 	%f15589, %f15588, %f15588;
	mul.f32 	%f15590, %f15588, %f15589;
	mul.f32 	%f15591, %f15581, %f15580;
	fma.rn.f32 	%f15592, %f15591, %f15590, %f15572;
	mul.f32 	%f15593, %f15582, %f15580;
	fma.rn.f32 	%f15594, %f15593, %f15590, %f15574;
	mul.f32 	%f15595, %f15583, %f15580;
	fma.rn.f32 	%f15596, %f15595, %f15590, %f15576;
	ld.shared.v4.f32 	{%f15597, %f15598, %f15599, %f15600}, [_ZZ20simulate_interactionP6float4S0_fiE6others+12464];
	sub.f32 	%f15601, %f15597, %f13;
	sub.f32 	%f15602, %f15598, %f14;
	sub.f32 	%f15603, %f15599, %f15;
	mul.f32 	%f15604, %f15602, %f15602;
	fma.rn.f32 	%f15605, %f15601, %f15601, %f15604;
	fma.rn.f32 	%f15606, %f15603, %f15603, %f15605;
	add.f32 	%f15607, %f15606, 0f24E69595;
	rsqrt.approx.f32 	%f15608, %f15607;
	mul.f32 	%f15609, %f15608, %f15608;
	mul.f32 	%f15610, %f15608, %f15609;
	mul.f32 	%f15611, %f15601, %f15600;
	fma.rn.f32 	%f15612, %f15611, %f15610, %f15592;
	mul.f32 	%f15613, %f15602, %f15600;
	fma.rn.f32 	%f15614, %f15613, %f15610, %f15594;
	mul.f32 	%f15615, %f15603, %f15600;
	fma.rn.f32 	%f15616, %f15615, %f15610, %f15596;
	ld.shared.v4.f32 	{%f15617, %f15618, %f15619, %f15620}, [_ZZ20simulate_interactionP6float4S0_fiE6others+12480];
	sub.f32 	%f15621, %f15617, %f13;
	sub.f32 	%f15622, %f15618, %f14;
	sub.f32 	%f15623, %f15619, %f15;
	mul.f32 	%f15624, %f15622, %f15622;
	fma.rn.f32 	%f15625, %f15621, %f15621, %f15624;
	fma.rn.f32 	%f15626, %f15623, %f15623, %f15625;
	add.f32 	%f15627, %f15626, 0f24E69595;
	rsqrt.approx.f32 	%f15628, %f15627;
	mul.f32 	%f15629, %f15628, %f15628;
	mul.f32 	%f15630, %f15628, %f15629;
	mul.f32 	%f15631, %f15621, %f15620;
	fma.rn.f32 	%f15632, %f15631, %f15630, %f15612;
	mul.f32 	%f15633, %f15622, %f15620;
	fma.rn.f32 	%f15634, %f15633, %f15630, %f15614;
	mul.f32 	%f15635, %f15623, %f15620;
	fma.rn.f32 	%f15636, %f15635, %f15630, %f15616;
	ld.shared.v4.f32 	{%f15637, %f15638, %f15639, %f15640}, [_ZZ20simulate_interactionP6float4S0_fiE6others+12496];
	sub.f32 	%f15641, %f15637, %f13;
	sub.f32 	%f15642, %f15638, %f14;
	sub.f32 	%f15643, %f15639, %f15;
	mul.f32 	%f15644, %f15642, %f15642;
	fma.rn.f32 	%f15645, %f15641, %f15641, %f15644;
	fma.rn.f32 	%f15646, %f15643, %f15643, %f15645;
	add.f32 	%f15647, %f15646, 0f24E69595;
	rsqrt.approx.f32 	%f15648, %f15647;
	mul.f32 	%f15649, %f15648, %f15648;
	mul.f32 	%f15650, %f15648, %f15649;
	mul.f32 	%f15651, %f15641, %f15640;
	fma.rn.f32 	%f15652, %f15651, %f15650, %f15632;
	mul.f32 	%f15653, %f15642, %f15640;
	fma.rn.f32 	%f15654, %f15653, %f15650, %f15634;
	mul.f32 	%f15655, %f15643, %f15640;
	fma.rn.f32 	%f15656, %f15655, %f15650, %f15636;
	ld.shared.v4.f32 	{%f15657, %f15658, %f15659, %f15660}, [_ZZ20simulate_interactionP6float4S0_fiE6others+12512];
	sub.f32 	%f15661, %f15657, %f13;
	sub.f32 	%f15662, %f15658, %f14;
	sub.f32 	%f15663, %f15659, %f15;
	mul.f32 	%f15664, %f15662, %f15662;
	fma.rn.f32 	%f15665, %f15661, %f15661, %f15664;
	fma.rn.f32 	%f15666, %f15663, %f15663, %f15665;
	add.f32 	%f15667, %f15666, 0f24E69595;
	rsqrt.approx.f32 	%f15668, %f15667;
	mul.f32 	%f15669, %f15668, %f15668;
	mul.f32 	%f15670, %f15668, %f15669;
	mul.f32 	%f15671, %f15661, %f15660;
	fma.rn.f32 	%f15672, %f15671, %f15670, %f15652;
	mul.f32 	%f15673, %f15662, %f15660;
	fma.rn.f32 	%f15674, %f15673, %f15670, %f15654;
	mul.f32 	%f15675, %f15663, %f15660;
	fma.rn.f32 	%f15676, %f15675, %f15670, %f15656;
	ld.shared.v4.f32 	{%f15677, %f15678, %f15679, %f15680}, [_ZZ20simulate_interactionP6float4S0_fiE6others+12528];
	sub.f32 	%f15681, %f15677, %f13;
	sub.f32 	%f15682, %f15678, %f14;
	sub.f32 	%f15683, %f15679, %f15;
	mul.f32 	%f15684, %f15682, %f15682;
	fma.rn.f32 	%f15685, %f15681, %f15681, %f15684;
	fma.rn.f32 	%f15686, %f15683, %f15683, %f15685;
	add.f32 	%f15687, %f15686, 0f24E69595;
	rsqrt.approx.f32 	%f15688, %f15687;
	mul.f32 	%f15689, %f15688, %f15688;
	mul.f32 	%f15690, %f15688, %f15689;
	mul.f32 	%f15691, %f15681, %f15680;
	fma.rn.f32 	%f15692, %f15691, %f15690, %f15672;
	mul.f32 	%f15693, %f15682, %f15680;
	fma.rn.f32 	%f15694, %f15693, %f15690, %f15674;
	mul.f32 	%f15695, %f15683, %f15680;
	fma.rn.f32 	%f15696, %f15695, %f15690, %f15676;
	ld.shared.v4.f32 	{%f15697, %f15698, %f15699, %f15700}, [_ZZ20simulate_interactionP6float4S0_fiE6others+12544];
	sub.f32 	%f15701, %f15697, %f13;
	sub.f32 	%f15702, %f15698, %f14;
	sub.f32 	%f15703, %f15699, %f15;
	mul.f32 	%f15704, %f15702, %f15702;
	fma.rn.f32 	%f15705, %f15701, %f15701, %f15704;
	fma.rn.f32 	%f15706, %f15703, %f15703, %f15705;
	add.f32 	%f15707, %f15706, 0f24E69595;
	rsqrt.approx.f32 	%f15708, %f15707;
	mul.f32 	%f15709, %f15708, %f15708;
	mul.f32 	%f15710, %f15708, %f15709;
	mul.f32 	%f15711, %f15701, %f15700;
	fma.rn.f32 	%f15712, %f15711, %f15710, %f15692;
	mul.f32 	%f15713, %f15702, %f15700;
	fma.rn.f32 	%f15714, %f15713, %f15710, %f15694;
	mul.f32 	%f15715, %f15703, %f15700;
	fma.rn.f32 	%f15716, %f15715, %f15710, %f15696;
	ld.shared.v4.f32 	{%f15717, %f15718, %f15719, %f15720}, [_ZZ20simulate_interactionP6float4S0_fiE6others+12560];
	sub.f32 	%f15721, %f15717, %f13;
	sub.f32 	%f15722, %f15718, %f14;
	sub.f32 	%f15723, %f15719, %f15;
	mul.f32 	%f15724, %f15722, %f15722;
	fma.rn.f32 	%f15725, %f15721, %f15721, %f15724;
	fma.rn.f32 	%f15726, %f15723, %f15723, %f15725;
	add.f32 	%f15727, %f15726, 0f24E69595;
	rsqrt.approx.f32 	%f15728, %f15727;
	mul.f32 	%f15729, %f15728, %f15728;
	mul.f32 	%f15730, %f15728, %f15729;
	mul.f32 	%f15731, %f15721, %f15720;
	fma.rn.f32 	%f15732, %f15731, %f15730, %f15712;
	mul.f32 	%f15733, %f15722, %f15720;
	fma.rn.f32 	%f15734, %f15733, %f15730, %f15714;
	mul.f32 	%f15735, %f15723, %f15720;
	fma.rn.f32 	%f15736, %f15735, %f15730, %f15716;
	ld.shared.v4.f32 	{%f15737, %f15738, %f15739, %f15740}, [_ZZ20simulate_interactionP6float4S0_fiE6others+12576];
	sub.f32 	%f15741, %f15737, %f13;
	sub.f32 	%f15742, %f15738, %f14;
	sub.f32 	%f15743, %f15739, %f15;
	mul.f32 	%f15744, %f15742, %f15742;
	fma.rn.f32 	%f15745, %f15741, %f15741, %f15744;
	fma.rn.f32 	%f15746, %f15743, %f15743, %f15745;
	add.f32 	%f15747, %f15746, 0f24E69595;
	rsqrt.approx.f32 	%f15748, %f15747;
	mul.f32 	%f15749, %f15748, %f15748;
	mul.f32 	%f15750, %f15748, %f15749;
	mul.f32 	%f15751, %f15741, %f15740;
	fma.rn.f32 	%f15752, %f15751, %f15750, %f15732;
	mul.f32 	%f15753, %f15742, %f15740;
	fma.rn.f32 	%f15754, %f15753, %f15750, %f15734;
	mul.f32 	%f15755, %f15743, %f15740;
	fma.rn.f32 	%f15756, %f15755, %f15750, %f15736;
	ld.shared.v4.f32 	{%f15757, %f15758, %f15759, %f15760}, [_ZZ20simulate_interactionP6float4S0_fiE6others+12592];
	sub.f32 	%f15761, %f15757, %f13;
	sub.f32 	%f15762, %f15758, %f14;
	sub.f32 	%f15763, %f15759, %f15;
	mul.f32 	%f15764, %f15762, %f15762;
	fma.rn.f32 	%f15765, %f15761, %f15761, %f15764;
	fma.rn.f32 	%f15766, %f15763, %f15763, %f15765;
	add.f32 	%f15767, %f15766, 0f24E69595;
	rsqrt.approx.f32 	%f15768, %f15767;
	mul.f32 	%f15769, %f15768, %f15768;
	mul.f32 	%f15770, %f15768, %f15769;
	mul.f32 	%f15771, %f15761, %f15760;
	fma.rn.f32 	%f15772, %f15771, %f15770, %f15752;
	mul.f32 	%f15773, %f15762, %f15760;
	fma.rn.f32 	%f15774, %f15773, %f15770, %f15754;
	mul.f32 	%f15775, %f15763, %f15760;
	fma.rn.f32 	%f15776, %f15775, %f15770, %f15756;
	ld.shared.v4.f32 	{%f15777, %f15778, %f15779, %f15780}, [_ZZ20simulate_interactionP6float4S0_fiE6others+12608];
	sub.f32 	%f15781, %f15777, %f13;
	sub.f32 	%f15782, %f15778, %f14;
	sub.f32 	%f15783, %f15779, %f15;
	mul.f32 	%f15784, %f15782, %f15782;
	fma.rn.f32 	%f15785, %f15781, %f15781, %f15784;
	fma.rn.f32 	%f15786, %f15783, %f15783, %f15785;
	add.f32 	%f15787, %f15786, 0f24E69595;
	rsqrt.approx.f32 	%f15788, %f15787;
	mul.f32 	%f15789, %f15788, %f15788;
	mul.f32 	%f15790, %f15788, %f15789;
	mul.f32 	%f15791, %f15781, %f15780;
	fma.rn.f32 	%f15792, %f15791, %f15790, %f15772;
	mul.f32 	%f15793, %f15782, %f15780;
	fma.rn.f32 	%f15794, %f15793, %f15790, %f15774;
	mul.f32 	%f15795, %f15783, %f15780;
	fma.rn.f32 	%f15796, %f15795, %f15790, %f15776;
	ld.shared.v4.f32 	{%f15797, %f15798, %f15799, %f15800}, [_ZZ20simulate_interactionP6float4S0_fiE6others+12624];
	sub.f32 	%f15801, %f15797, %f13;
	sub.f32 	%f15802, %f15798, %f14;
	sub.f32 	%f15803, %f15799, %f15;
	mul.f32 	%f15804, %f15802, %f15802;
	fma.rn.f32 	%f15805, %f15801, %f15801, %f15804;
	fma.rn.f32 	%f15806, %f15803, %f15803, %f15805;
	add.f32 	%f15807, %f15806, 0f24E69595;
	rsqrt.approx.f32 	%f15808, %f15807;
	mul.f32 	%f15809, %f15808, %f15808;
	mul.f32 	%f15810, %f15808, %f15809;
	mul.f32 	%f15811, %f15801, %f15800;
	fma.rn.f32 	%f15812, %f15811, %f15810, %f15792;
	mul.f32 	%f15813, %f15802, %f15800;
	fma.rn.f32 	%f15814, %f15813, %f15810, %f15794;
	mul.f32 	%f15815, %f15803, %f15800;
	fma.rn.f32 	%f15816, %f15815, %f15810, %f15796;
	ld.shared.v4.f32 	{%f15817, %f15818, %f15819, %f15820}, [_ZZ20simulate_interactionP6float4S0_fiE6others+12640];
	sub.f32 	%f15821, %f15817, %f13;
	sub.f32 	%f15822, %f15818, %f14;
	sub.f32 	%f15823, %f15819, %f15;
	mul.f32 	%f15824, %f15822, %f15822;
	fma.rn.f32 	%f15825, %f15821, %f15821, %f15824;
	fma.rn.f32 	%f15826, %f15823, %f15823, %f15825;
	add.f32 	%f15827, %f15826, 0f24E69595;
	rsqrt.approx.f32 	%f15828, %f15827;
	mul.f32 	%f15829, %f15828, %f15828;
	mul.f32 	%f15830, %f15828, %f15829;
	mul.f32 	%f15831, %f15821, %f15820;
	fma.rn.f32 	%f15832, %f15831, %f15830, %f15812;
	mul.f32 	%f15833, %f15822, %f15820;
	fma.rn.f32 	%f15834, %f15833, %f15830, %f15814;
	mul.f32 	%f15835, %f15823, %f15820;
	fma.rn.f32 	%f15836, %f15835, %f15830, %f15816;
	ld.shared.v4.f32 	{%f15837, %f15838, %f15839, %f15840}, [_ZZ20simulate_interactionP6float4S0_fiE6others+12656];
	sub.f32 	%f15841, %f15837, %f13;
	sub.f32 	%f15842, %f15838, %f14;
	sub.f32 	%f15843, %f15839, %f15;
	mul.f32 	%f15844, %f15842, %f15842;
	fma.rn.f32 	%f15845, %f15841, %f15841, %f15844;
	fma.rn.f32 	%f15846, %f15843, %f15843, %f15845;
	add.f32 	%f15847, %f15846, 0f24E69595;
	rsqrt.approx.f32 	%f15848, %f15847;
	mul.f32 	%f15849, %f15848, %f15848;
	mul.f32 	%f15850, %f15848, %f15849;
	mul.f32 	%f15851, %f15841, %f15840;
	fma.rn.f32 	%f15852, %f15851, %f15850, %f15832;
	mul.f32 	%f15853, %f15842, %f15840;
	fma.rn.f32 	%f15854, %f15853, %f15850, %f15834;
	mul.f32 	%f15855, %f15843, %f15840;
	fma.rn.f32 	%f15856, %f15855, %f15850, %f15836;
	ld.shared.v4.f32 	{%f15857, %f15858, %f15859, %f15860}, [_ZZ20simulate_interactionP6float4S0_fiE6others+12672];
	sub.f32 	%f15861, %f15857, %f13;
	sub.f32 	%f15862, %f15858, %f14;
	sub.f32 	%f15863, %f15859, %f15;
	mul.f32 	%f15864, %f15862, %f15862;
	fma.rn.f32 	%f15865, %f15861, %f15861, %f15864;
	fma.rn.f32 	%f15866, %f15863, %f15863, %f15865;
	add.f32 	%f15867, %f15866, 0f24E69595;
	rsqrt.approx.f32 	%f15868, %f15867;
	mul.f32 	%f15869, %f15868, %f15868;
	mul.f32 	%f15870, %f15868, %f15869;
	mul.f32 	%f15871, %f15861, %f15860;
	fma.rn.f32 	%f15872, %f15871, %f15870, %f15852;
	mul.f32 	%f15873, %f15862, %f15860;
	fma.rn.f32 	%f15874, %f15873, %f15870, %f15854;
	mul.f32 	%f15875, %f15863, %f15860;
	fma.rn.f32 	%f15876, %f15875, %f15870, %f15856;
	ld.shared.v4.f32 	{%f15877, %f15878, %f15879, %f15880}, [_ZZ20simulate_interactionP6float4S0_fiE6others+12688];
	sub.f32 	%f15881, %f15877, %f13;
	sub.f32 	%f15882, %f15878, %f14;
	sub.f32 	%f15883, %f15879, %f15;
	mul.f32 	%f15884, %f15882, %f15882;
	fma.rn.f32 	%f15885, %f15881, %f15881, %f15884;
	fma.rn.f32 	%f15886, %f15883, %f15883, %f15885;
	add.f32 	%f15887, %f15886, 0f24E69595;
	rsqrt.approx.f32 	%f15888, %f15887;
	mul.f32 	%f15889, %f15888, %f15888;
	mul.f32 	%f15890, %f15888, %f15889;
	mul.f32 	%f15891, %f15881, %f15880;
	fma.rn.f32 	%f15892, %f15891, %f15890, %f15872;
	mul.f32 	%f15893, %f15882, %f15880;
	fma.rn.f32 	%f15894, %f15893, %f15890, %f15874;
	mul.f32 	%f15895, %f15883, %f15880;
	fma.rn.f32 	%f15896, %f15895, %f15890, %f15876;
	ld.shared.v4.f32 	{%f15897, %f15898, %f15899, %f15900}, [_ZZ20simulate_interactionP6float4S0_fiE6others+12704];
	sub.f32 	%f15901, %f15897, %f13;
	sub.f32 	%f15902, %f15898, %f14;
	sub.f32 	%f15903, %f15899, %f15;
	mul.f32 	%f15904, %f15902, %f15902;
	fma.rn.f32 	%f15905, %f15901, %f15901, %f15904;
	fma.rn.f32 	%f15906, %f15903, %f15903, %f15905;
	add.f32 	%f15907, %f15906, 0f24E69595;
	rsqrt.approx.f32 	%f15908, %f15907;
	mul.f32 	%f15909, %f15908, %f15908;
	mul.f32 	%f15910, %f15908, %f15909;
	mul.f32 	%f15911, %f15901, %f15900;
	fma.rn.f32 	%f15912, %f15911, %f15910, %f15892;
	mul.f32 	%f15913, %f15902, %f15900;
	fma.rn.f32 	%f15914, %f15913, %f15910, %f15894;
	mul.f32 	%f15915, %f15903, %f15900;
	fma.rn.f32 	%f15916, %f15915, %f15910, %f15896;
	ld.shared.v4.f32 	{%f15917, %f15918, %f15919, %f15920}, [_ZZ20simulate_interactionP6float4S0_fiE6others+12720];
	sub.f32 	%f15921, %f15917, %f13;
	sub.f32 	%f15922, %f15918, %f14;
	sub.f32 	%f15923, %f15919, %f15;
	mul.f32 	%f15924, %f15922, %f15922;
	fma.rn.f32 	%f15925, %f15921, %f15921, %f15924;
	fma.rn.f32 	%f15926, %f15923, %f15923, %f15925;
	add.f32 	%f15927, %f15926, 0f24E69595;
	rsqrt.approx.f32 	%f15928, %f15927;
	mul.f32 	%f15929, %f15928, %f15928;
	mul.f32 	%f15930, %f15928, %f15929;
	mul.f32 	%f15931, %f15921, %f15920;
	fma.rn.f32 	%f15932, %f15931, %f15930, %f15912;
	mul.f32 	%f15933, %f15922, %f15920;
	fma.rn.f32 	%f15934, %f15933, %f15930, %f15914;
	mul.f32 	%f15935, %f15923, %f15920;
	fma.rn.f32 	%f15936, %f15935, %f15930, %f15916;
	ld.shared.v4.f32 	{%f15937, %f15938, %f15939, %f15940}, [_ZZ20simulate_interactionP6float4S0_fiE6others+12736];
	sub.f32 	%f15941, %f15937, %f13;
	sub.f32 	%f15942, %f15938, %f14;
	sub.f32 	%f15943, %f15939, %f15;
	mul.f32 	%f15944, %f15942, %f15942;
	fma.rn.f32 	%f15945, %f15941, %f15941, %f15944;
	fma.rn.f32 	%f15946, %f15943, %f15943, %f15945;
	add.f32 	%f15947, %f15946, 0f24E69595;
	rsqrt.approx.f32 	%f15948, %f15947;
	mul.f32 	%f15949, %f15948, %f15948;
	mul.f32 	%f15950, %f15948, %f15949;
	mul.f32 	%f15951, %f15941, %f15940;
	fma.rn.f32 	%f15952, %f15951, %f15950, %f15932;
	mul.f32 	%f15953, %f15942, %f15940;
	fma.rn.f32 	%f15954, %f15953, %f15950, %f15934;
	mul.f32 	%f15955, %f15943, %f15940;
	fma.rn.f32 	%f15956, %f15955, %f15950, %f15936;
	ld.shared.v4.f32 	{%f15957, %f15958, %f15959, %f15960}, [_ZZ20simulate_interactionP6float4S0_fiE6others+12752];
	sub.f32 	%f15961, %f15957, %f13;
	sub.f32 	%f15962, %f15958, %f14;
	sub.f32 	%f15963, %f15959, %f15;
	mul.f32 	%f15964, %f15962, %f15962;
	fma.rn.f32 	%f15965, %f15961, %f15961, %f15964;
	fma.rn.f32 	%f15966, %f15963, %f15963, %f15965;
	add.f32 	%f15967, %f15966, 0f24E69595;
	rsqrt.approx.f32 	%f15968, %f15967;
	mul.f32 	%f15969, %f15968, %f15968;
	mul.f32 	%f15970, %f15968, %f15969;
	mul.f32 	%f15971, %f15961, %f15960;
	fma.rn.f32 	%f15972, %f15971, %f15970, %f15952;
	mul.f32 	%f15973, %f15962, %f15960;
	fma.rn.f32 	%f15974, %f15973, %f15970, %f15954;
	mul.f32 	%f15975, %f15963, %f15960;
	fma.rn.f32 	%f15976, %f15975, %f15970, %f15956;
	ld.shared.v4.f32 	{%f15977, %f15978, %f15979, %f15980}, [_ZZ20simulate_interactionP6float4S0_fiE6others+12768];
	sub.f32 	%f15981, %f15977, %f13;
	sub.f32 	%f15982, %f15978, %f14;
	sub.f32 	%f15983, %f15979, %f15;
	mul.f32 	%f15984, %f15982, %f15982;
	fma.rn.f32 	%f15985, %f15981, %f15981, %f15984;
	fma.rn.f32 	%f15986, %f15983, %f15983, %f15985;
	add.f32 	%f15987, %f15986, 0f24E69595;
	rsqrt.approx.f32 	%f15988, %f15987;
	mul.f32 	%f15989, %f15988, %f15988;
	mul.f32 	%f15990, %f15988, %f15989;
	mul.f32 	%f15991, %f15981, %f15980;
	fma.rn.f32 	%f15992, %f15991, %f15990, %f15972;
	mul.f32 	%f15993, %f15982, %f15980;
	fma.rn.f32 	%f15994, %f15993, %f15990, %f15974;
	mul.f32 	%f15995, %f15983, %f15980;
	fma.rn.f32 	%f15996, %f15995, %f15990, %f15976;
	ld.shared.v4.f32 	{%f15997, %f15998, %f15999, %f16000}, [_ZZ20simulate_interactionP6float4S0_fiE6others+12784];
	sub.f32 	%f16001, %f15997, %f13;
	sub.f32 	%f16002, %f15998, %f14;
	sub.f32 	%f16003, %f15999, %f15;
	mul.f32 	%f16004, %f16002, %f16002;
	fma.rn.f32 	%f16005, %f16001, %f16001, %f16004;
	fma.rn.f32 	%f16006, %f16003, %f16003, %f16005;
	add.f32 	%f16007, %f16006, 0f24E69595;
	rsqrt.approx.f32 	%f16008, %f16007;
	mul.f32 	%f16009, %f16008, %f16008;
	mul.f32 	%f16010, %f16008, %f16009;
	mul.f32 	%f16011, %f16001, %f16000;
	fma.rn.f32 	%f16012, %f16011, %f16010, %f15992;
	mul.f32 	%f16013, %f16002, %f16000;
	fma.rn.f32 	%f16014, %f16013, %f16010, %f15994;
	mul.f32 	%f16015, %f16003, %f16000;
	fma.rn.f32 	%f16016, %f16015, %f16010, %f15996;
	ld.shared.v4.f32 	{%f16017, %f16018, %f16019, %f16020}, [_ZZ20simulate_interactionP6float4S0_fiE6others+12800];
	sub.f32 	%f16021, %f16017, %f13;
	sub.f32 	%f16022, %f16018, %f14;
	sub.f32 	%f16023, %f16019, %f15;
	mul.f32 	%f16024, %f16022, %f16022;
	fma.rn.f32 	%f16025, %f16021, %f16021, %f16024;
	fma.rn.f32 	%f16026, %f16023, %f16023, %f16025;
	add.f32 	%f16027, %f16026, 0f24E69595;
	rsqrt.approx.f32 	%f16028, %f16027;
	mul.f32 	%f16029, %f16028, %f16028;
	mul.f32 	%f16030, %f16028, %f16029;
	mul.f32 	%f16031, %f16021, %f16020;
	fma.rn.f32 	%f16032, %f16031, %f16030, %f16012;
	mul.f32 	%f16033, %f16022, %f16020;
	fma.rn.f32 	%f16034, %f16033, %f16030, %f16014;
	mul.f32 	%f16035, %f16023, %f16020;
	fma.rn.f32 	%f16036, %f16035, %f16030, %f16016;
	ld.shared.v4.f32 	{%f16037, %f16038, %f16039, %f16040}, [_ZZ20simulate_interactionP6float4S0_fiE6others+12816];
	sub.f32 	%f16041, %f16037, %f13;
	sub.f32 	%f16042, %f16038, %f14;
	sub.f32 	%f16043, %f16039, %f15;
	mul.f32 	%f16044, %f16042, %f16042;
	fma.rn.f32 	%f16045, %f16041, %f16041, %f16044;
	fma.rn.f32 	%f16046, %f16043, %f16043, %f16045;
	add.f32 	%f16047, %f16046, 0f24E69595;
	rsqrt.approx.f32 	%f16048, %f16047;
	mul.f32 	%f16049, %f16048, %f16048;
	mul.f32 	%f16050, %f16048, %f16049;
	mul.f32 	%f16051, %f16041, %f16040;
	fma.rn.f32 	%f16052, %f16051, %f16050, %f16032;
	mul.f32 	%f16053, %f16042, %f16040;
	fma.rn.f32 	%f16054, %f16053, %f16050, %f16034;
	mul.f32 	%f16055, %f16043, %f16040;
	fma.rn.f32 	%f16056, %f16055, %f16050, %f16036;
	ld.shared.v4.f32 	{%f16057, %f16058, %f16059, %f16060}, [_ZZ20simulate_interactionP6float4S0_fiE6others+12832];
	sub.f32 	%f16061, %f16057, %f13;
	sub.f32 	%f16062, %f16058, %f14;
	sub.f32 	%f16063, %f16059, %f15;
	mul.f32 	%f16064, %f16062, %f16062;
	fma.rn.f32 	%f16065, %f16061, %f16061, %f16064;
	fma.rn.f32 	%f16066, %f16063, %f16063, %f16065;
	add.f32 	%f16067, %f16066, 0f24E69595;
	rsqrt.approx.f32 	%f16068, %f16067;
	mul.f32 	%f16069, %f16068, %f16068;
	mul.f32 	%f16070, %f16068, %f16069;
	mul.f32 	%f16071, %f16061, %f16060;
	fma.rn.f32 	%f16072, %f16071, %f16070, %f16052;
	mul.f32 	%f16073, %f16062, %f16060;
	fma.rn.f32 	%f16074, %f16073, %f16070, %f16054;
	mul.f32 	%f16075, %f16063, %f16060;
	fma.rn.f32 	%f16076, %f16075, %f16070, %f16056;
	ld.shared.v4.f32 	{%f16077, %f16078, %f16079, %f16080}, [_ZZ20simulate_interactionP6float4S0_fiE6others+12848];
	sub.f32 	%f16081, %f16077, %f13;
	sub.f32 	%f16082, %f16078, %f14;
	sub.f32 	%f16083, %f16079, %f15;
	mul.f32 	%f16084, %f16082, %f16082;
	fma.rn.f32 	%f16085, %f16081, %f16081, %f16084;
	fma.rn.f32 	%f16086, %f16083, %f16083, %f16085;
	add.f32 	%f16087, %f16086, 0f24E69595;
	rsqrt.approx.f32 	%f16088, %f16087;
	mul.f32 	%f16089, %f16088, %f16088;
	mul.f32 	%f16090, %f16088, %f16089;
	mul.f32 	%f16091, %f16081, %f16080;
	fma.rn.f32 	%f16092, %f16091, %f16090, %f16072;
	mul.f32 	%f16093, %f16082, %f16080;
	fma.rn.f32 	%f16094, %f16093, %f16090, %f16074;
	mul.f32 	%f16095, %f16083, %f16080;
	fma.rn.f32 	%f16096, %f16095, %f16090, %f16076;
	ld.shared.v4.f32 	{%f16097, %f16098, %f16099, %f16100}, [_ZZ20simulate_interactionP6float4S0_fiE6others+12864];
	sub.f32 	%f16101, %f16097, %f13;
	sub.f32 	%f16102, %f16098, %f14;
	sub.f32 	%f16103, %f16099, %f15;
	mul.f32 	%f16104, %f16102, %f16102;
	fma.rn.f32 	%f16105, %f16101, %f16101, %f16104;
	fma.rn.f32 	%f16106, %f16103, %f16103, %f16105;
	add.f32 	%f16107, %f16106, 0f24E69595;
	rsqrt.approx.f32 	%f16108, %f16107;
	mul.f32 	%f16109, %f16108, %f16108;
	mul.f32 	%f16110, %f16108, %f16109;
	mul.f32 	%f16111, %f16101, %f16100;
	fma.rn.f32 	%f16112, %f16111, %f16110, %f16092;
	mul.f32 	%f16113, %f16102, %f16100;
	fma.rn.f32 	%f16114, %f16113, %f16110, %f16094;
	mul.f32 	%f16115, %f16103, %f16100;
	fma.rn.f32 	%f16116, %f16115, %f16110, %f16096;
	ld.shared.v4.f32 	{%f16117, %f16118, %f16119, %f16120}, [_ZZ20simulate_interactionP6float4S0_fiE6others+12880];
	sub.f32 	%f16121, %f16117, %f13;
	sub.f32 	%f16122, %f16118, %f14;
	sub.f32 	%f16123, %f16119, %f15;
	mul.f32 	%f16124, %f16122, %f16122;
	fma.rn.f32 	%f16125, %f16121, %f16121, %f16124;
	fma.rn.f32 	%f16126, %f16123, %f16123, %f16125;
	add.f32 	%f16127, %f16126, 0f24E69595;
	rsqrt.approx.f32 	%f16128, %f16127;
	mul.f32 	%f16129, %f16128, %f16128;
	mul.f32 	%f16130, %f16128, %f16129;
	mul.f32 	%f16131, %f16121, %f16120;
	fma.rn.f32 	%f16132, %f16131, %f16130, %f16112;
	mul.f32 	%f16133, %f16122, %f16120;
	fma.rn.f32 	%f16134, %f16133, %f16130, %f16114;
	mul.f32 	%f16135, %f16123, %f16120;
	fma.rn.f32 	%f16136, %f16135, %f16130, %f16116;
	ld.shared.v4.f32 	{%f16137, %f16138, %f16139, %f16140}, [_ZZ20simulate_interactionP6float4S0_fiE6others+12896];
	sub.f32 	%f16141, %f16137, %f13;
	sub.f32 	%f16142, %f16138, %f14;
	sub.f32 	%f16143, %f16139, %f15;
	mul.f32 	%f16144, %f16142, %f16142;
	fma.rn.f32 	%f16145, %f16141, %f16141, %f16144;
	fma.rn.f32 	%f16146, %f16143, %f16143, %f16145;
	add.f32 	%f16147, %f16146, 0f24E69595;
	rsqrt.approx.f32 	%f16148, %f16147;
	mul.f32 	%f16149, %f16148, %f16148;
	mul.f32 	%f16150, %f16148, %f16149;
	mul.f32 	%f16151, %f16141, %f16140;
	fma.rn.f32 	%f16152, %f16151, %f16150, %f16132;
	mul.f32 	%f16153, %f16142, %f16140;
	fma.rn.f32 	%f16154, %f16153, %f16150, %f16134;
	mul.f32 	%f16155, %f16143, %f16140;
	fma.rn.f32 	%f16156, %f16155, %f16150, %f16136;
	ld.shared.v4.f32 	{%f16157, %f16158, %f16159, %f16160}, [_ZZ20simulate_interactionP6float4S0_fiE6others+12912];
	sub.f32 	%f16161, %f16157, %f13;
	sub.f32 	%f16162, %f16158, %f14;
	sub.f32 	%f16163, %f16159, %f15;
	mul.f32 	%f16164, %f16162, %f16162;
	fma.rn.f32 	%f16165, %f16161, %f16161, %f16164;
	fma.rn.f32 	%f16166, %f16163, %f16163, %f16165;
	add.f32 	%f16167, %f16166, 0f24E69595;
	rsqrt.approx.f32 	%f16168, %f16167;
	mul.f32 	%f16169, %f16168, %f16168;
	mul.f32 	%f16170, %f16168, %f16169;
	mul.f32 	%f16171, %f16161, %f16160;
	fma.rn.f32 	%f16172, %f16171, %f16170, %f16152;
	mul.f32 	%f16173, %f16162, %f16160;
	fma.rn.f32 	%f16174, %f16173, %f16170, %f16154;
	mul.f32 	%f16175, %f16163, %f16160;
	fma.rn.f32 	%f16176, %f16175, %f16170, %f16156;
	ld.shared.v4.f32 	{%f16177, %f16178, %f16179, %f16180}, [_ZZ20simulate_interactionP6float4S0_fiE6others+12928];
	sub.f32 	%f16181, %f16177, %f13;
	sub.f32 	%f16182, %f16178, %f14;
	sub.f32 	%f16183, %f16179, %f15;
	mul.f32 	%f16184, %f16182, %f16182;
	fma.rn.f32 	%f16185, %f16181, %f16181, %f16184;
	fma.rn.f32 	%f16186, %f16183, %f16183, %f16185;
	add.f32 	%f16187, %f16186, 0f24E69595;
	rsqrt.approx.f32 	%f16188, %f16187;
	mul.f32 	%f16189, %f16188, %f16188;
	mul.f32 	%f16190, %f16188, %f16189;
	mul.f32 	%f16191, %f16181, %f16180;
	fma.rn.f32 	%f16192, %f16191, %f16190, %f16172;
	mul.f32 	%f16193, %f16182, %f16180;
	fma.rn.f32 	%f16194, %f16193, %f16190, %f16174;
	mul.f32 	%f16195, %f16183, %f16180;
	fma.rn.f32 	%f16196, %f16195, %f16190, %f16176;
	ld.shared.v4.f32 	{%f16197, %f16198, %f16199, %f16200}, [_ZZ20simulate_interactionP6float4S0_fiE6others+12944];
	sub.f32 	%f16201, %f16197, %f13;
	sub.f32 	%f16202, %f16198, %f14;
	sub.f32 	%f16203, %f16199, %f15;
	mul.f32 	%f16204, %f16202, %f16202;
	fma.rn.f32 	%f16205, %f16201, %f16201, %f16204;
	fma.rn.f32 	%f16206, %f16203, %f16203, %f16205;
	add.f32 	%f16207, %f16206, 0f24E69595;
	rsqrt.approx.f32 	%f16208, %f16207;
	mul.f32 	%f16209, %f16208, %f16208;
	mul.f32 	%f16210, %f16208, %f16209;
	mul.f32 	%f16211, %f16201, %f16200;
	fma.rn.f32 	%f16212, %f16211, %f16210, %f16192;
	mul.f32 	%f16213, %f16202, %f16200;
	fma.rn.f32 	%f16214, %f16213, %f16210, %f16194;
	mul.f32 	%f16215, %f16203, %f16200;
	fma.rn.f32 	%f16216, %f16215, %f16210, %f16196;
	ld.shared.v4.f32 	{%f16217, %f16218, %f16219, %f16220}, [_ZZ20simulate_interactionP6float4S0_fiE6others+12960];
	sub.f32 	%f16221, %f16217, %f13;
	sub.f32 	%f16222, %f16218, %f14;
	sub.f32 	%f16223, %f16219, %f15;
	mul.f32 	%f16224, %f16222, %f16222;
	fma.rn.f32 	%f16225, %f16221, %f16221, %f16224;
	fma.rn.f32 	%f16226, %f16223, %f16223, %f16225;
	add.f32 	%f16227, %f16226, 0f24E69595;
	rsqrt.approx.f32 	%f16228, %f16227;
	mul.f32 	%f16229, %f16228, %f16228;
	mul.f32 	%f16230, %f16228, %f16229;
	mul.f32 	%f16231, %f16221, %f16220;
	fma.rn.f32 	%f16232, %f16231, %f16230, %f16212;
	mul.f32 	%f16233, %f16222, %f16220;
	fma.rn.f32 	%f16234, %f16233, %f16230, %f16214;
	mul.f32 	%f16235, %f16223, %f16220;
	fma.rn.f32 	%f16236, %f16235, %f16230, %f16216;
	ld.shared.v4.f32 	{%f16237, %f16238, %f16239, %f16240}, [_ZZ20simulate_interactionP6float4S0_fiE6others+12976];
	sub.f32 	%f16241, %f16237, %f13;
	sub.f32 	%f16242, %f16238, %f14;
	sub.f32 	%f16243, %f16239, %f15;
	mul.f32 	%f16244, %f16242, %f16242;
	fma.rn.f32 	%f16245, %f16241, %f16241, %f16244;
	fma.rn.f32 	%f16246, %f16243, %f16243, %f16245;
	add.f32 	%f16247, %f16246, 0f24E69595;
	rsqrt.approx.f32 	%f16248, %f16247;
	mul.f32 	%f16249, %f16248, %f16248;
	mul.f32 	%f16250, %f16248, %f16249;
	mul.f32 	%f16251, %f16241, %f16240;
	fma.rn.f32 	%f16252, %f16251, %f16250, %f16232;
	mul.f32 	%f16253, %f16242, %f16240;
	fma.rn.f32 	%f16254, %f16253, %f16250, %f16234;
	mul.f32 	%f16255, %f16243, %f16240;
	fma.rn.f32 	%f16256, %f16255, %f16250, %f16236;
	ld.shared.v4.f32 	{%f16257, %f16258, %f16259, %f16260}, [_ZZ20simulate_interactionP6float4S0_fiE6others+12992];
	sub.f32 	%f16261, %f16257, %f13;
	sub.f32 	%f16262, %f16258, %f14;
	sub.f32 	%f16263, %f16259, %f15;
	mul.f32 	%f16264, %f16262, %f16262;
	fma.rn.f32 	%f16265, %f16261, %f16261, %f16264;
	fma.rn.f32 	%f16266, %f16263, %f16263, %f16265;
	add.f32 	%f16267, %f16266, 0f24E69595;
	rsqrt.approx.f32 	%f16268, %f16267;
	mul.f32 	%f16269, %f16268, %f16268;
	mul.f32 	%f16270, %f16268, %f16269;
	mul.f32 	%f16271, %f16261, %f16260;
	fma.rn.f32 	%f16272, %f16271, %f16270, %f16252;
	mul.f32 	%f16273, %f16262, %f16260;
	fma.rn.f32 	%f16274, %f16273, %f16270, %f16254;
	mul.f32 	%f16275, %f16263, %f16260;
	fma.rn.f32 	%f16276, %f16275, %f16270, %f16256;
	ld.shared.v4.f32 	{%f16277, %f16278, %f16279, %f16280}, [_ZZ20simulate_interactionP6float4S0_fiE6others+13008];
	sub.f32 	%f16281, %f16277, %f13;
	sub.f32 	%f16282, %f16278, %f14;
	sub.f32 	%f16283, %f16279, %f15;
	mul.f32 	%f16284, %f16282, %f16282;
	fma.rn.f32 	%f16285, %f16281, %f16281, %f16284;
	fma.rn.f32 	%f16286, %f16283, %f16283, %f16285;
	add.f32 	%f16287, %f16286, 0f24E69595;
	rsqrt.approx.f32 	%f16288, %f16287;
	mul.f32 	%f16289, %f16288, %f16288;
	mul.f32 	%f16290, %f16288, %f16289;
	mul.f32 	%f16291, %f16281, %f16280;
	fma.rn.f32 	%f16292, %f16291, %f16290, %f16272;
	mul.f32 	%f16293, %f16282, %f16280;
	fma.rn.f32 	%f16294, %f16293, %f16290, %f16274;
	mul.f32 	%f16295, %f16283, %f16280;
	fma.rn.f32 	%f16296, %f16295, %f16290, %f16276;
	ld.shared.v4.f32 	{%f16297, %f16298, %f16299, %f16300}, [_ZZ20simulate_interactionP6float4S0_fiE6others+13024];
	sub.f32 	%f16301, %f16297, %f13;
	sub.f32 	%f16302, %f16298, %f14;
	sub.f32 	%f16303, %f16299, %f15;
	mul.f32 	%f16304, %f16302, %f16302;
	fma.rn.f32 	%f16305, %f16301, %f16301, %f16304;
	fma.rn.f32 	%f16306, %f16303, %f16303, %f16305;
	add.f32 	%f16307, %f16306, 0f24E69595;
	rsqrt.approx.f32 	%f16308, %f16307;
	mul.f32 	%f16309, %f16308, %f16308;
	mul.f32 	%f16310, %f16308, %f16309;
	mul.f32 	%f16311, %f16301, %f16300;
	fma.rn.f32 	%f16312, %f16311, %f16310, %f16292;
	mul.f32 	%f16313, %f16302, %f16300;
	fma.rn.f32 	%f16314, %f16313, %f16310, %f16294;
	mul.f32 	%f16315, %f16303, %f16300;
	fma.rn.f32 	%f16316, %f16315, %f16310, %f16296;
	ld.shared.v4.f32 	{%f16317, %f16318, %f16319, %f16320}, [_ZZ20simulate_interactionP6float4S0_fiE6others+13040];
	sub.f32 	%f16321, %f16317, %f13;
	sub.f32 	%f16322, %f16318, %f14;
	sub.f32 	%f16323, %f16319, %f15;
	mul.f32 	%f16324, %f16322, %f16322;
	fma.rn.f32 	%f16325, %f16321, %f16321, %f16324;
	fma.rn.f32 	%f16326, %f16323, %f16323, %f16325;
	add.f32 	%f16327, %f16326, 0f24E69595;
	rsqrt.approx.f32 	%f16328, %f16327;
	mul.f32 	%f16329, %f16328, %f16328;
	mul.f32 	%f16330, %f16328, %f16329;
	mul.f32 	%f16331, %f16321, %f16320;
	fma.rn.f32 	%f16332, %f16331, %f16330, %f16312;
	mul.f32 	%f16333, %f16322, %f16320;
	fma.rn.f32 	%f16334, %f16333, %f16330, %f16314;
	mul.f32 	%f16335, %f16323, %f16320;
	fma.rn.f32 	%f16336, %f16335, %f16330, %f16316;
	ld.shared.v4.f32 	{%f16337, %f16338, %f16339, %f16340}, [_ZZ20simulate_interactionP6float4S0_fiE6others+13056];
	sub.f32 	%f16341, %f16337, %f13;
	sub.f32 	%f16342, %f16338, %f14;
	sub.f32 	%f16343, %f16339, %f15;
	mul.f32 	%f16344, %f16342, %f16342;
	fma.rn.f32 	%f16345, %f16341, %f16341, %f16344;
	fma.rn.f32 	%f16346, %f16343, %f16343, %f16345;
	add.f32 	%f16347, %f16346, 0f24E69595;
	rsqrt.approx.f32 	%f16348, %f16347;
	mul.f32 	%f16349, %f16348, %f16348;
	mul.f32 	%f16350, %f16348, %f16349;
	mul.f32 	%f16351, %f16341, %f16340;
	fma.rn.f32 	%f16352, %f16351, %f16350, %f16332;
	mul.f32 	%f16353, %f16342, %f16340;
	fma.rn.f32 	%f16354, %f16353, %f16350, %f16334;
	mul.f32 	%f16355, %f16343, %f16340;
	fma.rn.f32 	%f16356, %f16355, %f16350, %f16336;
	ld.shared.v4.f32 	{%f16357, %f16358, %f16359, %f16360}, [_ZZ20simulate_interactionP6float4S0_fiE6others+13072];
	sub.f32 	%f16361, %f16357, %f13;
	sub.f32 	%f16362, %f16358, %f14;
	sub.f32 	%f16363, %f16359, %f15;
	mul.f32 	%f16364, %f16362, %f16362;
	fma.rn.f32 	%f16365, %f16361, %f16361, %f16364;
	fma.rn.f32 	%f16366, %f16363, %f16363, %f16365;
	add.f32 	%f16367, %f16366, 0f24E69595;
	rsqrt.approx.f32 	%f16368, %f16367;
	mul.f32 	%f16369, %f16368, %f16368;
	mul.f32 	%f16370, %f16368, %f16369;
	mul.f32 	%f16371, %f16361, %f16360;
	fma.rn.f32 	%f16372, %f16371, %f16370, %f16352;
	mul.f32 	%f16373, %f16362, %f16360;
	fma.rn.f32 	%f16374, %f16373, %f16370, %f16354;
	mul.f32 	%f16375, %f16363, %f16360;
	fma.rn.f32 	%f16376, %f16375, %f16370, %f16356;
	ld.shared.v4.f32 	{%f16377, %f16378, %f16379, %f16380}, [_ZZ20simulate_interactionP6float4S0_fiE6others+13088];
	sub.f32 	%f16381, %f16377, %f13;
	sub.f32 	%f16382, %f16378, %f14;
	sub.f32 	%f16383, %f16379, %f15;
	mul.f32 	%f16384, %f16382, %f16382;
	fma.rn.f32 	%f16385, %f16381, %f16381, %f16384;
	fma.rn.f32 	%f16386, %f16383, %f16383, %f16385;
	add.f32 	%f16387, %f16386, 0f24E69595;
	rsqrt.approx.f32 	%f16388, %f16387;
	mul.f32 	%f16389, %f16388, %f16388;
	mul.f32 	%f16390, %f16388, %f16389;
	mul.f32 	%f16391, %f16381, %f16380;
	fma.rn.f32 	%f16392, %f16391, %f16390, %f16372;
	mul.f32 	%f16393, %f16382, %f16380;
	fma.rn.f32 	%f16394, %f16393, %f16390, %f16374;
	mul.f32 	%f16395, %f16383, %f16380;
	fma.rn.f32 	%f16396, %f16395, %f16390, %f16376;
	ld.shared.v4.f32 	{%f16397, %f16398, %f16399, %f16400}, [_ZZ20simulate_interactionP6float4S0_fiE6others+13104];
	sub.f32 	%f16401, %f16397, %f13;
	sub.f32 	%f16402, %f16398, %f14;
	sub.f32 	%f16403, %f16399, %f15;
	mul.f32 	%f16404, %f16402, %f16402;
	fma.rn.f32 	%f16405, %f16401, %f16401, %f16404;
	fma.rn.f32 	%f16406, %f16403, %f16403, %f16405;
	add.f32 	%f16407, %f16406, 0f24E69595;
	rsqrt.approx.f32 	%f16408, %f16407;
	mul.f32 	%f16409, %f16408, %f16408;
	mul.f32 	%f16410, %f16408, %f16409;
	mul.f32 	%f16411, %f16401, %f16400;
	fma.rn.f32 	%f16412, %f16411, %f16410, %f16392;
	mul.f32 	%f16413, %f16402, %f16400;
	fma.rn.f32 	%f16414, %f16413, %f16410, %f16394;
	mul.f32 	%f16415, %f16403, %f16400;
	fma.rn.f32 	%f16416, %f16415, %f16410, %f16396;
	ld.shared.v4.f32 	{%f16417, %f16418, %f16419, %f16420}, [_ZZ20simulate_interactionP6float4S0_fiE6others+13120];
	sub.f32 	%f16421, %f16417, %f13;
	sub.f32 	%f16422, %f16418, %f14;
	sub.f32 	%f16423, %f16419, %f15;
	mul.f32 	%f16424, %f16422, %f16422;
	fma.rn.f32 	%f16425, %f16421, %f16421, %f16424;
	fma.rn.f32 	%f16426, %f16423, %f16423, %f16425;
	add.f32 	%f16427, %f16426, 0f24E69595;
	rsqrt.approx.f32 	%f16428, %f16427;
	mul.f32 	%f16429, %f16428, %f16428;
	mul.f32 	%f16430, %f16428, %f16429;
	mul.f32 	%f16431, %f16421, %f16420;
	fma.rn.f32 	%f16432, %f16431, %f16430, %f16412;
	mul.f32 	%f16433, %f16422, %f16420;
	fma.rn.f32 	%f16434, %f16433, %f16430, %f16414;
	mul.f32 	%f16435, %f16423, %f16420;
	fma.rn.f32 	%f16436, %f16435, %f16430, %f16416;
	ld.shared.v4.f32 	{%f16437, %f16438, %f16439, %f16440}, [_ZZ20simulate_interactionP6float4S0_fiE6others+13136];
	sub.f32 	%f16441, %f16437, %f13;
	sub.f32 	%f16442, %f16438, %f14;
	sub.f32 	%f16443, %f16439, %f15;
	mul.f32 	%f16444, %f16442, %f16442;
	fma.rn.f32 	%f16445, %f16441, %f16441, %f16444;
	fma.rn.f32 	%f16446, %f16443, %f16443, %f16445;
	add.f32 	%f16447, %f16446, 0f24E69595;
	rsqrt.approx.f32 	%f16448, %f16447;
	mul.f32 	%f16449, %f16448, %f16448;
	mul.f32 	%f16450, %f16448, %f16449;
	mul.f32 	%f16451, %f16441, %f16440;
	fma.rn.f32 	%f16452, %f16451, %f16450, %f16432;
	mul.f32 	%f16453, %f16442, %f16440;
	fma.rn.f32 	%f16454, %f16453, %f16450, %f16434;
	mul.f32 	%f16455, %f16443, %f16440;
	fma.rn.f32 	%f16456, %f16455, %f16450, %f16436;
	ld.shared.v4.f32 	{%f16457, %f16458, %f16459, %f16460}, [_ZZ20simulate_interactionP6float4S0_fiE6others+13152];
	sub.f32 	%f16461, %f16457, %f13;
	sub.f32 	%f16462, %f16458, %f14;
	sub.f32 	%f16463, %f16459, %f15;
	mul.f32 	%f16464, %f16462, %f16462;
	fma.rn.f32 	%f16465, %f16461, %f16461, %f16464;
	fma.rn.f32 	%f16466, %f16463, %f16463, %f16465;
	add.f32 	%f16467, %f16466, 0f24E69595;
	rsqrt.approx.f32 	%f16468, %f16467;
	mul.f32 	%f16469, %f16468, %f16468;
	mul.f32 	%f16470, %f16468, %f16469;
	mul.f32 	%f16471, %f16461, %f16460;
	fma.rn.f32 	%f16472, %f16471, %f16470, %f16452;
	mul.f32 	%f16473, %f16462, %f16460;
	fma.rn.f32 	%f16474, %f16473, %f16470, %f16454;
	mul.f32 	%f16475, %f16463, %f16460;
	fma.rn.f32 	%f16476, %f16475, %f16470, %f16456;
	ld.shared.v4.f32 	{%f16477, %f16478, %f16479, %f16480}, [_ZZ20simulate_interactionP6float4S0_fiE6others+13168];
	sub.f32 	%f16481, %f16477, %f13;
	sub.f32 	%f16482, %f16478, %f14;
	sub.f32 	%f16483, %f16479, %f15;
	mul.f32 	%f16484, %f16482, %f16482;
	fma.rn.f32 	%f16485, %f16481, %f16481, %f16484;
	fma.rn.f32 	%f16486, %f16483, %f16483, %f16485;
	add.f32 	%f16487, %f16486, 0f24E69595;
	rsqrt.approx.f32 	%f16488, %f16487;
	mul.f32 	%f16489, %f16488, %f16488;
	mul.f32 	%f16490, %f16488, %f16489;
	mul.f32 	%f16491, %f16481, %f16480;
	fma.rn.f32 	%f16492, %f16491, %f16490, %f16472;
	mul.f32 	%f16493, %f16482, %f16480;
	fma.rn.f32 	%f16494, %f16493, %f16490, %f16474;
	mul.f32 	%f16495, %f16483, %f16480;
	fma.rn.f32 	%f16496, %f16495, %f16490, %f16476;
	ld.shared.v4.f32 	{%f16497, %f16498, %f16499, %f16500}, [_ZZ20simulate_interactionP6float4S0_fiE6others+13184];
	sub.f32 	%f16501, %f16497, %f13;
	sub.f32 	%f16502, %f16498, %f14;
	sub.f32 	%f16503, %f16499, %f15;
	mul.f32 	%f16504, %f16502, %f16502;
	fma.rn.f32 	%f16505, %f16501, %f16501, %f16504;
	fma.rn.f32 	%f16506, %f16503, %f16503, %f16505;
	add.f32 	%f16507, %f16506, 0f24E69595;
	rsqrt.approx.f32 	%f16508, %f16507;
	mul.f32 	%f16509, %f16508, %f16508;
	mul.f32 	%f16510, %f16508, %f16509;
	mul.f32 	%f16511, %f16501, %f16500;
	fma.rn.f32 	%f16512, %f16511, %f16510, %f16492;
	mul.f32 	%f16513, %f16502, %f16500;
	fma.rn.f32 	%f16514, %f16513, %f16510, %f16494;
	mul.f32 	%f16515, %f16503, %f16500;
	fma.rn.f32 	%f16516, %f16515, %f16510, %f16496;
	ld.shared.v4.f32 	{%f16517, %f16518, %f16519, %f16520}, [_ZZ20simulate_interactionP6float4S0_fiE6others+13200];
	sub.f32 	%f16521, %f16517, %f13;
	sub.f32 	%f16522, %f16518, %f14;
	sub.f32 	%f16523, %f16519, %f15;
	mul.f32 	%f16524, %f16522, %f16522;
	fma.rn.f32 	%f16525, %f16521, %f16521, %f16524;
	fma.rn.f32 	%f16526, %f16523, %f16523, %f16525;
	add.f32 	%f16527, %f16526, 0f24E69595;
	rsqrt.approx.f32 	%f16528, %f16527;
	mul.f32 	%f16529, %f16528, %f16528;
	mul.f32 	%f16530, %f16528, %f16529;
	mul.f32 	%f16531, %f16521, %f16520;
	fma.rn.f32 	%f16532, %f16531, %f16530, %f16512;
	mul.f32 	%f16533, %f16522, %f16520;
	fma.rn.f32 	%f16534, %f16533, %f16530, %f16514;
	mul.f32 	%f16535, %f16523, %f16520;
	fma.rn.f32 	%f16536, %f16535, %f16530, %f16516;
	ld.shared.v4.f32 	{%f16537, %f16538, %f16539, %f16540}, [_ZZ20simulate_interactionP6float4S0_fiE6others+13216];
	sub.f32 	%f16541, %f16537, %f13;
	sub.f32 	%f16542, %f16538, %f14;
	sub.f32 	%f16543, %f16539, %f15;
	mul.f32 	%f16544, %f16542, %f16542;
	fma.rn.f32 	%f16545, %f16541, %f16541, %f16544;
	fma.rn.f32 	%f16546, %f16543, %f16543, %f16545;
	add.f32 	%f16547, %f16546, 0f24E69595;
	rsqrt.approx.f32 	%f16548, %f16547;
	mul.f32 	%f16549, %f16548, %f16548;
	mul.f32 	%f16550, %f16548, %f16549;
	mul.f32 	%f16551, %f16541, %f16540;
	fma.rn.f32 	%f16552, %f16551, %f16550, %f16532;
	mul.f32 	%f16553, %f16542, %f16540;
	fma.rn.f32 	%f16554, %f16553, %f16550, %f16534;
	mul.f32 	%f16555, %f16543, %f16540;
	fma.rn.f32 	%f16556, %f16555, %f16550, %f16536;
	ld.shared.v4.f32 	{%f16557, %f16558, %f16559, %f16560}, [_ZZ20simulate_interactionP6float4S0_fiE6others+13232];
	sub.f32 	%f16561, %f16557, %f13;
	sub.f32 	%f16562, %f16558, %f14;
	sub.f32 	%f16563, %f16559, %f15;
	mul.f32 	%f16564, %f16562, %f16562;
	fma.rn.f32 	%f16565, %f16561, %f16561, %f16564;
	fma.rn.f32 	%f16566, %f16563, %f16563, %f16565;
	add.f32 	%f16567, %f16566, 0f24E69595;
	rsqrt.approx.f32 	%f16568, %f16567;
	mul.f32 	%f16569, %f16568, %f16568;
	mul.f32 	%f16570, %f16568, %f16569;
	mul.f32 	%f16571, %f16561, %f16560;
	fma.rn.f32 	%f16572, %f16571, %f16570, %f16552;
	mul.f32 	%f16573, %f16562, %f16560;
	fma.rn.f32 	%f16574, %f16573, %f16570, %f16554;
	mul.f32 	%f16575, %f16563, %f16560;
	fma.rn.f32 	%f16576, %f16575, %f16570, %f16556;
	ld.shared.v4.f32 	{%f16577, %f16578, %f16579, %f16580}, [_ZZ20simulate_interactionP6float4S0_fiE6others+13248];
	sub.f32 	%f16581, %f16577, %f13;
	sub.f32 	%f16582, %f16578, %f14;
	sub.f32 	%f16583, %f16579, %f15;
	mul.f32 	%f16584, %f16582, %f16582;
	fma.rn.f32 	%f16585, %f16581, %f16581, %f16584;
	fma.rn.f32 	%f16586, %f16583, %f16583, %f16585;
	add.f32 	%f16587, %f16586, 0f24E69595;
	rsqrt.approx.f32 	%f16588, %f16587;
	mul.f32 	%f16589, %f16588, %f16588;
	mul.f32 	%f16590, %f16588, %f16589;
	mul.f32 	%f16591, %f16581, %f16580;
	fma.rn.f32 	%f16592, %f16591, %f16590, %f16572;
	mul.f32 	%f16593, %f16582, %f16580;
	fma.rn.f32 	%f16594, %f16593, %f16590, %f16574;
	mul.f32 	%f16595, %f16583, %f16580;
	fma.rn.f32 	%f16596, %f16595, %f16590, %f16576;
	ld.shared.v4.f32 	{%f16597, %f16598, %f16599, %f16600}, [_ZZ20simulate_interactionP6float4S0_fiE6others+13264];
	sub.f32 	%f16601, %f16597, %f13;
	sub.f32 	%f16602, %f16598, %f14;
	sub.f32 	%f16603, %f16599, %f15;
	mul.f32 	%f16604, %f16602, %f16602;
	fma.rn.f32 	%f16605, %f16601, %f16601, %f16604;
	fma.rn.f32 	%f16606, %f16603, %f16603, %f16605;
	add.f32 	%f16607, %f16606, 0f24E69595;
	rsqrt.approx.f32 	%f16608, %f16607;
	mul.f32 	%f16609, %f16608, %f16608;
	mul.f32 	%f16610, %f16608, %f16609;
	mul.f32 	%f16611, %f16601, %f16600;
	fma.rn.f32 	%f16612, %f16611, %f16610, %f16592;
	mul.f32 	%f16613, %f16602, %f16600;
	fma.rn.f32 	%f16614, %f16613, %f16610, %f16594;
	mul.f32 	%f16615, %f16603, %f16600;
	fma.rn.f32 	%f16616, %f16615, %f16610, %f16596;
	ld.shared.v4.f32 	{%f16617, %f16618, %f16619, %f16620}, [_ZZ20simulate_interactionP6float4S0_fiE6others+13280];
	sub.f32 	%f16621, %f16617, %f13;
	sub.f32 	%f16622, %f16618, %f14;
	sub.f32 	%f16623, %f16619, %f15;
	mul.f32 	%f16624, %f16622, %f16622;
	fma.rn.f32 	%f16625, %f16621, %f16621, %f16624;
	fma.rn.f32 	%f16626, %f16623, %f16623, %f16625;
	add.f32 	%f16627, %f16626, 0f24E69595;
	rsqrt.approx.f32 	%f16628, %f16627;
	mul.f32 	%f16629, %f16628, %f16628;
	mul.f32 	%f16630, %f16628, %f16629;
	mul.f32 	%f16631, %f16621, %f16620;
	fma.rn.f32 	%f16632, %f16631, %f16630, %f16612;
	mul.f32 	%f16633, %f16622, %f16620;
	fma.rn.f32 	%f16634, %f16633, %f16630, %f16614;
	mul.f32 	%f16635, %f16623, %f16620;
	fma.rn.f32 	%f16636, %f16635, %f16630, %f16616;
	ld.shared.v4.f32 	{%f16637, %f16638, %f16639, %f16640}, [_ZZ20simulate_interactionP6float4S0_fiE6others+13296];
	sub.f32 	%f16641, %f16637, %f13;
	sub.f32 	%f16642, %f16638, %f14;
	sub.f32 	%f16643, %f16639, %f15;
	mul.f32 	%f16644, %f16642, %f16642;
	fma.rn.f32 	%f16645, %f16641, %f16641, %f16644;
	fma.rn.f32 	%f16646, %f16643, %f16643, %f16645;
	add.f32 	%f16647, %f16646, 0f24E69595;
	rsqrt.approx.f32 	%f16648, %f16647;
	mul.f32 	%f16649, %f16648, %f16648;
	mul.f32 	%f16650, %f16648, %f16649;
	mul.f32 	%f16651, %f16641, %f16640;
	fma.rn.f32 	%f16652, %f16651, %f16650, %f16632;
	mul.f32 	%f16653, %f16642, %f16640;
	fma.rn.f32 	%f16654, %f16653, %f16650, %f16634;
	mul.f32 	%f16655, %f16643, %f16640;
	fma.rn.f32 	%f16656, %f16655, %f16650, %f16636;
	ld.shared.v4.f32 	{%f16657, %f16658, %f16659, %f16660}, [_ZZ20simulate_interactionP6float4S0_fiE6others+13312];
	sub.f32 	%f16661, %f16657, %f13;
	sub.f32 	%f16662, %f16658, %f14;
	sub.f32 	%f16663, %f16659, %f15;
	mul.f32 	%f16664, %f16662, %f16662;
	fma.rn.f32 	%f16665, %f16661, %f16661, %f16664;
	fma.rn.f32 	%f16666, %f16663, %f16663, %f16665;
	add.f32 	%f16667, %f16666, 0f24E69595;
	rsqrt.approx.f32 	%f16668, %f16667;
	mul.f32 	%f16669, %f16668, %f16668;
	mul.f32 	%f16670, %f16668, %f16669;
	mul.f32 	%f16671, %f16661, %f16660;
	fma.rn.f32 	%f16672, %f16671, %f16670, %f16652;
	mul.f32 	%f16673, %f16662, %f16660;
	fma.rn.f32 	%f16674, %f16673, %f16670, %f16654;
	mul.f32 	%f16675, %f16663, %f16660;
	fma.rn.f32 	%f16676, %f16675, %f16670, %f16656;
	ld.shared.v4.f32 	{%f16677, %f16678, %f16679, %f16680}, [_ZZ20simulate_interactionP6float4S0_fiE6others+13328];
	sub.f32 	%f16681, %f16677, %f13;
	sub.f32 	%f16682, %f16678, %f14;
	sub.f32 	%f16683, %f16679, %f15;
	mul.f32 	%f16684, %f16682, %f16682;
	fma.rn.f32 	%f16685, %f16681, %f16681, %f16684;
	fma.rn.f32 	%f16686, %f16683, %f16683, %f16685;
	add.f32 	%f16687, %f16686, 0f24E69595;
	rsqrt.approx.f32 	%f16688, %f16687;
	mul.f32 	%f16689, %f16688, %f16688;
	mul.f32 	%f16690, %f16688, %f16689;
	mul.f32 	%f16691, %f16681, %f16680;
	fma.rn.f32 	%f16692, %f16691, %f16690, %f16672;
	mul.f32 	%f16693, %f16682, %f16680;
	fma.rn.f32 	%f16694, %f16693, %f16690, %f16674;
	mul.f32 	%f16695, %f16683, %f16680;
	fma.rn.f32 	%f16696, %f16695, %f16690, %f16676;
	ld.shared.v4.f32 	{%f16697, %f16698, %f16699, %f16700}, [_ZZ20simulate_interactionP6float4S0_fiE6others+13344];
	sub.f32 	%f16701, %f16697, %f13;
	sub.f32 	%f16702, %f16698, %f14;
	sub.f32 	%f16703, %f16699, %f15;
	mul.f32 	%f16704, %f16702, %f16702;
	fma.rn.f32 	%f16705, %f16701, %f16701, %f16704;
	fma.rn.f32 	%f16706, %f16703, %f16703, %f16705;
	add.f32 	%f16707, %f16706, 0f24E69595;
	rsqrt.approx.f32 	%f16708, %f16707;
	mul.f32 	%f16709, %f16708, %f16708;
	mul.f32 	%f16710, %f16708, %f16709;
	mul.f32 	%f16711, %f16701, %f16700;
	fma.rn.f32 	%f16712, %f16711, %f16710, %f16692;
	mul.f32 	%f16713, %f16702, %f16700;
	fma.rn.f32 	%f16714, %f16713, %f16710, %f16694;
	mul.f32 	%f16715, %f16703, %f16700;
	fma.rn.f32 	%f16716, %f16715, %f16710, %f16696;
	ld.shared.v4.f32 	{%f16717, %f16718, %f16719, %f16720}, [_ZZ20simulate_interactionP6float4S0_fiE6others+13360];
	sub.f32 	%f16721, %f16717, %f13;
	sub.f32 	%f16722, %f16718, %f14;
	sub.f32 	%f16723, %f16719, %f15;
	mul.f32 	%f16724, %f16722, %f16722;
	fma.rn.f32 	%f16725, %f16721, %f16721, %f16724;
	fma.rn.f32 	%f16726, %f16723, %f16723, %f16725;
	add.f32 	%f16727, %f16726, 0f24E69595;
	rsqrt.approx.f32 	%f16728, %f16727;
	mul.f32 	%f16729, %f16728, %f16728;
	mul.f32 	%f16730, %f16728, %f16729;
	mul.f32 	%f16731, %f16721, %f16720;
	fma.rn.f32 	%f16732, %f16731, %f16730, %f16712;
	mul.f32 	%f16733, %f16722, %f16720;
	fma.rn.f32 	%f16734, %f16733, %f16730, %f16714;
	mul.f32 	%f16735, %f16723, %f16720;
	fma.rn.f32 	%f16736, %f16735, %f16730, %f16716;
	ld.shared.v4.f32 	{%f16737, %f16738, %f16739, %f16740}, [_ZZ20simulate_interactionP6float4S0_fiE6others+13376];
	sub.f32 	%f16741, %f16737, %f13;
	sub.f32 	%f16742, %f16738, %f14;
	sub.f32 	%f16743, %f16739, %f15;
	mul.f32 	%f16744, %f16742, %f16742;
	fma.rn.f32 	%f16745, %f16741, %f16741, %f16744;
	fma.rn.f32 	%f16746, %f16743, %f16743, %f16745;
	add.f32 	%f16747, %f16746, 0f24E69595;
	rsqrt.approx.f32 	%f16748, %f16747;
	mul.f32 	%f16749, %f16748, %f16748;
	mul.f32 	%f16750, %f16748, %f16749;
	mul.f32 	%f16751, %f16741, %f16740;
	fma.rn.f32 	%f16752, %f16751, %f16750, %f16732;
	mul.f32 	%f16753, %f16742, %f16740;
	fma.rn.f32 	%f16754, %f16753, %f16750, %f16734;
	mul.f32 	%f16755, %f16743, %f16740;
	fma.rn.f32 	%f16756, %f16755, %f16750, %f16736;
	ld.shared.v4.f32 	{%f16757, %f16758, %f16759, %f16760}, [_ZZ20simulate_interactionP6float4S0_fiE6others+13392];
	sub.f32 	%f16761, %f16757, %f13;
	sub.f32 	%f16762, %f16758, %f14;
	sub.f32 	%f16763, %f16759, %f15;
	mul.f32 	%f16764, %f16762, %f16762;
	fma.rn.f32 	%f16765, %f16761, %f16761, %f16764;
	fma.rn.f32 	%f16766, %f16763, %f16763, %f16765;
	add.f32 	%f16767, %f16766, 0f24E69595;
	rsqrt.approx.f32 	%f16768, %f16767;
	mul.f32 	%f16769, %f16768, %f16768;
	mul.f32 	%f16770, %f16768, %f16769;
	mul.f32 	%f16771, %f16761, %f16760;
	fma.rn.f32 	%f16772, %f16771, %f16770, %f16752;
	mul.f32 	%f16773, %f16762, %f16760;
	fma.rn.f32 	%f16774, %f16773, %f16770, %f16754;
	mul.f32 	%f16775, %f16763, %f16760;
	fma.rn.f32 	%f16776, %f16775, %f16770, %f16756;
	ld.shared.v4.f32 	{%f16777, %f16778, %f16779, %f16780}, [_ZZ20simulate_interactionP6float4S0_fiE6others+13408];
	sub.f32 	%f16781, %f16777, %f13;
	sub.f32 	%f16782, %f16778, %f14;
	sub.f32 	%f16783, %f16779, %f15;
	mul.f32 	%f16784, %f16782, %f16782;
	fma.rn.f32 	%f16785, %f16781, %f16781, %f16784;
	fma.rn.f32 	%f16786, %f16783, %f16783, %f16785;
	add.f32 	%f16787, %f16786, 0f24E69595;
	rsqrt.approx.f32 	%f16788, %f16787;
	mul.f32 	%f16789, %f16788, %f16788;
	mul.f32 	%f16790, %f16788, %f16789;
	mul.f32 	%f16791, %f16781, %f16780;
	fma.rn.f32 	%f16792, %f16791, %f16790, %f16772;
	mul.f32 	%f16793, %f16782, %f16780;
	fma.rn.f32 	%f16794, %f16793, %f16790, %f16774;
	mul.f32 	%f16795, %f16783, %f16780;
	fma.rn.f32 	%f16796, %f16795, %f16790, %f16776;
	ld.shared.v4.f32 	{%f16797, %f16798, %f16799, %f16800}, [_ZZ20simulate_interactionP6float4S0_fiE6others+13424];
	sub.f32 	%f16801, %f16797, %f13;
	sub.f32 	%f16802, %f16798, %f14;
	sub.f32 	%f16803, %f16799, %f15;
	mul.f32 	%f16804, %f16802, %f16802;
	fma.rn.f32 	%f16805, %f16801, %f16801, %f16804;
	fma.rn.f32 	%f16806, %f16803, %f16803, %f16805;
	add.f32 	%f16807, %f16806, 0f24E69595;
	rsqrt.approx.f32 	%f16808, %f16807;
	mul.f32 	%f16809, %f16808, %f16808;
	mul.f32 	%f16810, %f16808, %f16809;
	mul.f32 	%f16811, %f16801, %f16800;
	fma.rn.f32 	%f16812, %f16811, %f16810, %f16792;
	mul.f32 	%f16813, %f16802, %f16800;
	fma.rn.f32 	%f16814, %f16813, %f16810, %f16794;
	mul.f32 	%f16815, %f16803, %f16800;
	fma.rn.f32 	%f16816, %f16815, %f16810, %f16796;
	ld.shared.v4.f32 	{%f16817, %f16818, %f16819, %f16820}, [_ZZ20simulate_interactionP6float4S0_fiE6others+13440];
	sub.f32 	%f16821, %f16817, %f13;
	sub.f32 	%f16822, %f16818, %f14;
	sub.f32 	%f16823, %f16819, %f15;
	mul.f32 	%f16824, %f16822, %f16822;
	fma.rn.f32 	%f16825, %f16821, %f16821, %f16824;
	fma.rn.f32 	%f16826, %f16823, %f16823, %f16825;
	add.f32 	%f16827, %f16826, 0f24E69595;
	rsqrt.approx.f32 	%f16828, %f16827;
	mul.f32 	%f16829, %f16828, %f16828;
	mul.f32 	%f16830, %f16828, %f16829;
	mul.f32 	%f16831, %f16821, %f16820;
	fma.rn.f32 	%f16832, %f16831, %f16830, %f16812;
	mul.f32 	%f16833, %f16822, %f16820;
	fma.rn.f32 	%f16834, %f16833, %f16830, %f16814;
	mul.f32 	%f16835, %f16823, %f16820;
	fma.rn.f32 	%f16836, %f16835, %f16830, %f16816;
	ld.shared.v4.f32 	{%f16837, %f16838, %f16839, %f16840}, [_ZZ20simulate_interactionP6float4S0_fiE6others+13456];
	sub.f32 	%f16841, %f16837, %f13;
	sub.f32 	%f16842, %f16838, %f14;
	sub.f32 	%f16843, %f16839, %f15;
	mul.f32 	%f16844, %f16842, %f16842;
	fma.rn.f32 	%f16845, %f16841, %f16841, %f16844;
	fma.rn.f32 	%f16846, %f16843, %f16843, %f16845;
	add.f32 	%f16847, %f16846, 0f24E69595;
	rsqrt.approx.f32 	%f16848, %f16847;
	mul.f32 	%f16849, %f16848, %f16848;
	mul.f32 	%f16850, %f16848, %f16849;
	mul.f32 	%f16851, %f16841, %f16840;
	fma.rn.f32 	%f16852, %f16851, %f16850, %f16832;
	mul.f32 	%f16853, %f16842, %f16840;
	fma.rn.f32 	%f16854, %f16853, %f16850, %f16834;
	mul.f32 	%f16855, %f16843, %f16840;
	fma.rn.f32 	%f16856, %f16855, %f16850, %f16836;
	ld.shared.v4.f32 	{%f16857, %f16858, %f16859, %f16860}, [_ZZ20simulate_interactionP6float4S0_fiE6others+13472];
	sub.f32 	%f16861, %f16857, %f13;
	sub.f32 	%f16862, %f16858, %f14;
	sub.f32 	%f16863, %f16859, %f15;
	mul.f32 	%f16864, %f16862, %f16862;
	fma.rn.f32 	%f16865, %f16861, %f16861, %f16864;
	fma.rn.f32 	%f16866, %f16863, %f16863, %f16865;
	add.f32 	%f16867, %f16866, 0f24E69595;
	rsqrt.approx.f32 	%f16868, %f16867;
	mul.f32 	%f16869, %f16868, %f16868;
	mul.f32 	%f16870, %f16868, %f16869;
	mul.f32 	%f16871, %f16861, %f16860;
	fma.rn.f32 	%f16872, %f16871, %f16870, %f16852;
	mul.f32 	%f16873, %f16862, %f16860;
	fma.rn.f32 	%f16874, %f16873, %f16870, %f16854;
	mul.f32 	%f16875, %f16863, %f16860;
	fma.rn.f32 	%f16876, %f16875, %f16870, %f16856;
	ld.shared.v4.f32 	{%f16877, %f16878, %f16879, %f16880}, [_ZZ20simulate_interactionP6float4S0_fiE6others+13488];
	sub.f32 	%f16881, %f16877, %f13;
	sub.f32 	%f16882, %f16878, %f14;
	sub.f32 	%f16883, %f16879, %f15;
	mul.f32 	%f16884, %f16882, %f16882;
	fma.rn.f32 	%f16885, %f16881, %f16881, %f16884;
	fma.rn.f32 	%f16886, %f16883, %f16883, %f16885;
	add.f32 	%f16887, %f16886, 0f24E69595;
	rsqrt.approx.f32 	%f16888, %f16887;
	mul.f32 	%f16889, %f16888, %f16888;
	mul.f32 	%f16890, %f16888, %f16889;
	mul.f32 	%f16891, %f16881, %f16880;
	fma.rn.f32 	%f16892, %f16891, %f16890, %f16872;
	mul.f32 	%f16893, %f16882, %f16880;
	fma.rn.f32 	%f16894, %f16893, %f16890, %f16874;
	mul.f32 	%f16895, %f16883, %f16880;
	fma.rn.f32 	%f16896, %f16895, %f16890, %f16876;
	ld.shared.v4.f32 	{%f16897, %f16898, %f16899, %f16900}, [_ZZ20simulate_interactionP6float4S0_fiE6others+13504];
	sub.f32 	%f16901, %f16897, %f13;
	sub.f32 	%f16902, %f16898, %f14;
	sub.f32 	%f16903, %f16899, %f15;
	mul.f32 	%f16904, %f16902, %f16902;
	fma.rn.f32 	%f16905, %f16901, %f16901, %f16904;
	fma.rn.f32 	%f16906, %f16903, %f16903, %f16905;
	add.f32 	%f16907, %f16906, 0f24E69595;
	rsqrt.approx.f32 	%f16908, %f16907;
	mul.f32 	%f16909, %f16908, %f16908;
	mul.f32 	%f16910, %f16908, %f16909;
	mul.f32 	%f16911, %f16901, %f16900;
	fma.rn.f32 	%f16912, %f16911, %f16910, %f16892;
	mul.f32 	%f16913, %f16902, %f16900;
	fma.rn.f32 	%f16914, %f16913, %f16910, %f16894;
	mul.f32 	%f16915, %f16903, %f16900;
	fma.rn.f32 	%f16916, %f16915, %f16910, %f16896;
	ld.shared.v4.f32 	{%f16917, %f16918, %f16919, %f16920}, [_ZZ20simulate_interactionP6float4S0_fiE6others+13520];
	sub.f32 	%f16921, %f16917, %f13;
	sub.f32 	%f16922, %f16918, %f14;
	sub.f32 	%f16923, %f16919, %f15;
	mul.f32 	%f16924, %f16922, %f16922;
	fma.rn.f32 	%f16925, %f16921, %f16921, %f16924;
	fma.rn.f32 	%f16926, %f16923, %f16923, %f16925;
	add.f32 	%f16927, %f16926, 0f24E69595;
	rsqrt.approx.f32 	%f16928, %f16927;
	mul.f32 	%f16929, %f16928, %f16928;
	mul.f32 	%f16930, %f16928, %f16929;
	mul.f32 	%f16931, %f16921, %f16920;
	fma.rn.f32 	%f16932, %f16931, %f16930, %f16912;
	mul.f32 	%f16933, %f16922, %f16920;
	fma.rn.f32 	%f16934, %f16933, %f16930, %f16914;
	mul.f32 	%f16935, %f16923, %f16920;
	fma.rn.f32 	%f16936, %f16935, %f16930, %f16916;
	ld.shared.v4.f32 	{%f16937, %f16938, %f16939, %f16940}, [_ZZ20simulate_interactionP6float4S0_fiE6others+13536];
	sub.f32 	%f16941, %f16937, %f13;
	sub.f32 	%f16942, %f16938, %f14;
	sub.f32 	%f16943, %f16939, %f15;
	mul.f32 	%f16944, %f16942, %f16942;
	fma.rn.f32 	%f16945, %f16941, %f16941, %f16944;
	fma.rn.f32 	%f16946, %f16943, %f16943, %f16945;
	add.f32 	%f16947, %f16946, 0f24E69595;
	rsqrt.approx.f32 	%f16948, %f16947;
	mul.f32 	%f16949, %f16948, %f16948;
	mul.f32 	%f16950, %f16948, %f16949;
	mul.f32 	%f16951, %f16941, %f16940;
	fma.rn.f32 	%f16952, %f16951, %f16950, %f16932;
	mul.f32 	%f16953, %f16942, %f16940;
	fma.rn.f32 	%f16954, %f16953, %f16950, %f16934;
	mul.f32 	%f16955, %f16943, %f16940;
	fma.rn.f32 	%f16956, %f16955, %f16950, %f16936;
	ld.shared.v4.f32 	{%f16957, %f16958, %f16959, %f16960}, [_ZZ20simulate_interactionP6float4S0_fiE6others+13552];
	sub.f32 	%f16961, %f16957, %f13;
	sub.f32 	%f16962, %f16958, %f14;
	sub.f32 	%f16963, %f16959, %f15;
	mul.f32 	%f16964, %f16962, %f16962;
	fma.rn.f32 	%f16965, %f16961, %f16961, %f16964;
	fma.rn.f32 	%f16966, %f16963, %f16963, %f16965;
	add.f32 	%f16967, %f16966, 0f24E69595;
	rsqrt.approx.f32 	%f16968, %f16967;
	mul.f32 	%f16969, %f16968, %f16968;
	mul.f32 	%f16970, %f16968, %f16969;
	mul.f32 	%f16971, %f16961, %f16960;
	fma.rn.f32 	%f16972, %f16971, %f16970, %f16952;
	mul.f32 	%f16973, %f16962, %f16960;
	fma.rn.f32 	%f16974, %f16973, %f16970, %f16954;
	mul.f32 	%f16975, %f16963, %f16960;
	fma.rn.f32 	%f16976, %f16975, %f16970, %f16956;
	ld.shared.v4.f32 	{%f16977, %f16978, %f16979, %f16980}, [_ZZ20simulate_interactionP6float4S0_fiE6others+13568];
	sub.f32 	%f16981, %f16977, %f13;
	sub.f32 	%f16982, %f16978, %f14;
	sub.f32 	%f16983, %f16979, %f15;
	mul.f32 	%f16984, %f16982, %f16982;
	fma.rn.f32 	%f16985, %f16981, %f16981, %f16984;
	fma.rn.f32 	%f16986, %f16983, %f16983, %f16985;
	add.f32 	%f16987, %f16986, 0f24E69595;
	rsqrt.approx.f32 	%f16988, %f16987;
	mul.f32 	%f16989, %f16988, %f16988;
	mul.f32 	%f16990, %f16988, %f16989;
	mul.f32 	%f16991, %f16981, %f16980;
	fma.rn.f32 	%f16992, %f16991, %f16990, %f16972;
	mul.f32 	%f16993, %f16982, %f16980;
	fma.rn.f32 	%f16994, %f16993, %f16990, %f16974;
	mul.f32 	%f16995, %f16983, %f16980;
	fma.rn.f32 	%f16996, %f16995, %f16990, %f16976;
	ld.shared.v4.f32 	{%f16997, %f16998, %f16999, %f17000}, [_ZZ20simulate_interactionP6float4S0_fiE6others+13584];
	sub.f32 	%f17001, %f16997, %f13;
	sub.f32 	%f17002, %f16998, %f14;
	sub.f32 	%f17003, %f16999, %f15;
	mul.f32 	%f17004, %f17002, %f17002;
	fma.rn.f32 	%f17005, %f17001, %f17001, %f17004;
	fma.rn.f32 	%f17006, %f17003, %f17003, %f17005;
	add.f32 	%f17007, %f17006, 0f24E69595;
	rsqrt.approx.f32 	%f17008, %f17007;
	mul.f32 	%f17009, %f17008, %f17008;
	mul.f32 	%f17010, %f17008, %f17009;
	mul.f32 	%f17011, %f17001, %f17000;
	fma.rn.f32 	%f17012, %f17011, %f17010, %f16992;
	mul.f32 	%f17013, %f17002, %f17000;
	fma.rn.f32 	%f17014, %f17013, %f17010, %f16994;
	mul.f32 	%f17015, %f17003, %f17000;
	fma.rn.f32 	%f17016, %f17015, %f17010, %f16996;
	ld.shared.v4.f32 	{%f17017, %f17018, %f17019, %f17020}, [_ZZ20simulate_interactionP6float4S0_fiE6others+13600];
	sub.f32 	%f17021, %f17017, %f13;
	sub.f32 	%f17022, %f17018, %f14;
	sub.f32 	%f17023, %f17019, %f15;
	mul.f32 	%f17024, %f17022, %f17022;
	fma.rn.f32 	%f17025, %f17021, %f17021, %f17024;
	fma.rn.f32 	%f17026, %f17023, %f17023, %f17025;
	add.f32 	%f17027, %f17026, 0f24E69595;
	rsqrt.approx.f32 	%f17028, %f17027;
	mul.f32 	%f17029, %f17028, %f17028;
	mul.f32 	%f17030, %f17028, %f17029;
	mul.f32 	%f17031, %f17021, %f17020;
	fma.rn.f32 	%f17032, %f17031, %f17030, %f17012;
	mul.f32 	%f17033, %f17022, %f17020;
	fma.rn.f32 	%f17034, %f17033, %f17030, %f17014;
	mul.f32 	%f17035, %f17023, %f17020;
	fma.rn.f32 	%f17036, %f17035, %f17030, %f17016;
	ld.shared.v4.f32 	{%f17037, %f17038, %f17039, %f17040}, [_ZZ20simulate_interactionP6float4S0_fiE6others+13616];
	sub.f32 	%f17041, %f17037, %f13;
	sub.f32 	%f17042, %f17038, %f14;
	sub.f32 	%f17043, %f17039, %f15;
	mul.f32 	%f17044, %f17042, %f17042;
	fma.rn.f32 	%f17045, %f17041, %f17041, %f17044;
	fma.rn.f32 	%f17046, %f17043, %f17043, %f17045;
	add.f32 	%f17047, %f17046, 0f24E69595;
	rsqrt.approx.f32 	%f17048, %f17047;
	mul.f32 	%f17049, %f17048, %f17048;
	mul.f32 	%f17050, %f17048, %f17049;
	mul.f32 	%f17051, %f17041, %f17040;
	fma.rn.f32 	%f17052, %f17051, %f17050, %f17032;
	mul.f32 	%f17053, %f17042, %f17040;
	fma.rn.f32 	%f17054, %f17053, %f17050, %f17034;
	mul.f32 	%f17055, %f17043, %f17040;
	fma.rn.f32 	%f17056, %f17055, %f17050, %f17036;
	ld.shared.v4.f32 	{%f17057, %f17058, %f17059, %f17060}, [_ZZ20simulate_interactionP6float4S0_fiE6others+13632];
	sub.f32 	%f17061, %f17057, %f13;
	sub.f32 	%f17062, %f17058, %f14;
	sub.f32 	%f17063, %f17059, %f15;
	mul.f32 	%f17064, %f17062, %f17062;
	fma.rn.f32 	%f17065, %f17061, %f17061, %f17064;
	fma.rn.f32 	%f17066, %f17063, %f17063, %f17065;
	add.f32 	%f17067, %f17066, 0f24E69595;
	rsqrt.approx.f32 	%f17068, %f17067;
	mul.f32 	%f17069, %f17068, %f17068;
	mul.f32 	%f17070, %f17068, %f17069;
	mul.f32 	%f17071, %f17061, %f17060;
	fma.rn.f32 	%f17072, %f17071, %f17070, %f17052;
	mul.f32 	%f17073, %f17062, %f17060;
	fma.rn.f32 	%f17074, %f17073, %f17070, %f17054;
	mul.f32 	%f17075, %f17063, %f17060;
	fma.rn.f32 	%f17076, %f17075, %f17070, %f17056;
	ld.shared.v4.f32 	{%f17077, %f17078, %f17079, %f17080}, [_ZZ20simulate_interactionP6float4S0_fiE6others+13648];
	sub.f32 	%f17081, %f17077, %f13;
	sub.f32 	%f17082, %f17078, %f14;
	sub.f32 	%f17083, %f17079, %f15;
	mul.f32 	%f17084, %f17082, %f17082;
	fma.rn.f32 	%f17085, %f17081, %f17081, %f17084;
	fma.rn.f32 	%f17086, %f17083, %f17083, %f17085;
	add.f32 	%f17087, %f17086, 0f24E69595;
	rsqrt.approx.f32 	%f17088, %f17087;
	mul.f32 	%f17089, %f17088, %f17088;
	mul.f32 	%f17090, %f17088, %f17089;
	mul.f32 	%f17091, %f17081, %f17080;
	fma.rn.f32 	%f17092, %f17091, %f17090, %f17072;
	mul.f32 	%f17093, %f17082, %f17080;
	fma.rn.f32 	%f17094, %f17093, %f17090, %f17074;
	mul.f32 	%f17095, %f17083, %f17080;
	fma.rn.f32 	%f17096, %f17095, %f17090, %f17076;
	ld.shared.v4.f32 	{%f17097, %f17098, %f17099, %f17100}, [_ZZ20simulate_interactionP6float4S0_fiE6others+13664];
	sub.f32 	%f17101, %f17097, %f13;
	sub.f32 	%f17102, %f17098, %f14;
	sub.f32 	%f17103, %f17099, %f15;
	mul.f32 	%f17104, %f17102, %f17102;
	fma.rn.f32 	%f17105, %f17101, %f17101, %f17104;
	fma.rn.f32 	%f17106, %f17103, %f17103, %f17105;
	add.f32 	%f17107, %f17106, 0f24E69595;
	rsqrt.approx.f32 	%f17108, %f17107;
	mul.f32 	%f17109, %f17108, %f17108;
	mul.f32 	%f17110, %f17108, %f17109;
	mul.f32 	%f17111, %f17101, %f17100;
	fma.rn.f32 	%f17112, %f17111, %f17110, %f17092;
	mul.f32 	%f17113, %f17102, %f17100;
	fma.rn.f32 	%f17114, %f17113, %f17110, %f17094;
	mul.f32 	%f17115, %f17103, %f17100;
	fma.rn.f32 	%f17116, %f17115, %f17110, %f17096;
	ld.shared.v4.f32 	{%f17117, %f17118, %f17119, %f17120}, [_ZZ20simulate_interactionP6float4S0_fiE6others+13680];
	sub.f32 	%f17121, %f17117, %f13;
	sub.f32 	%f17122, %f17118, %f14;
	sub.f32 	%f17123, %f17119, %f15;
	mul.f32 	%f17124, %f17122, %f17122;
	fma.rn.f32 	%f17125, %f17121, %f17121, %f17124;
	fma.rn.f32 	%f17126, %f17123, %f17123, %f17125;
	add.f32 	%f17127, %f17126, 0f24E69595;
	rsqrt.approx.f32 	%f17128, %f17127;
	mul.f32 	%f17129, %f17128, %f17128;
	mul.f32 	%f17130, %f17128, %f17129;
	mul.f32 	%f17131, %f17121, %f17120;
	fma.rn.f32 	%f17132, %f17131, %f17130, %f17112;
	mul.f32 	%f17133, %f17122, %f17120;
	fma.rn.f32 	%f17134, %f17133, %f17130, %f17114;
	mul.f32 	%f17135, %f17123, %f17120;
	fma.rn.f32 	%f17136, %f17135, %f17130, %f17116;
	ld.shared.v4.f32 	{%f17137, %f17138, %f17139, %f17140}, [_ZZ20simulate_interactionP6float4S0_fiE6others+13696];
	sub.f32 	%f17141, %f17137, %f13;
	sub.f32 	%f17142, %f17138, %f14;
	sub.f32 	%f17143, %f17139, %f15;
	mul.f32 	%f17144, %f17142, %f17142;
	fma.rn.f32 	%f17145, %f17141, %f17141, %f17144;
	fma.rn.f32 	%f17146, %f17143, %f17143, %f17145;
	add.f32 	%f17147, %f17146, 0f24E69595;
	rsqrt.approx.f32 	%f17148, %f17147;
	mul.f32 	%f17149, %f17148, %f17148;
	mul.f32 	%f17150, %f17148, %f17149;
	mul.f32 	%f17151, %f17141, %f17140;
	fma.rn.f32 	%f17152, %f17151, %f17150, %f17132;
	mul.f32 	%f17153, %f17142, %f17140;
	fma.rn.f32 	%f17154, %f17153, %f17150, %f17134;
	mul.f32 	%f17155, %f17143, %f17140;
	fma.rn.f32 	%f17156, %f17155, %f17150, %f17136;
	ld.shared.v4.f32 	{%f17157, %f17158, %f17159, %f17160}, [_ZZ20simulate_interactionP6float4S0_fiE6others+13712];
	sub.f32 	%f17161, %f17157, %f13;
	sub.f32 	%f17162, %f17158, %f14;
	sub.f32 	%f17163, %f17159, %f15;
	mul.f32 	%f17164, %f17162, %f17162;
	fma.rn.f32 	%f17165, %f17161, %f17161, %f17164;
	fma.rn.f32 	%f17166, %f17163, %f17163, %f17165;
	add.f32 	%f17167, %f17166, 0f24E69595;
	rsqrt.approx.f32 	%f17168, %f17167;
	mul.f32 	%f17169, %f17168, %f17168;
	mul.f32 	%f17170, %f17168, %f17169;
	mul.f32 	%f17171, %f17161, %f17160;
	fma.rn.f32 	%f17172, %f17171, %f17170, %f17152;
	mul.f32 	%f17173, %f17162, %f17160;
	fma.rn.f32 	%f17174, %f17173, %f17170, %f17154;
	mul.f32 	%f17175, %f17163, %f17160;
	fma.rn.f32 	%f17176, %f17175, %f17170, %f17156;
	ld.shared.v4.f32 	{%f17177, %f17178, %f17179, %f17180}, [_ZZ20simulate_interactionP6float4S0_fiE6others+13728];
	sub.f32 	%f17181, %f17177, %f13;
	sub.f32 	%f17182, %f17178, %f14;
	sub.f32 	%f17183, %f17179, %f15;
	mul.f32 	%f17184, %f17182, %f17182;
	fma.rn.f32 	%f17185, %f17181, %f17181, %f17184;
	fma.rn.f32 	%f17186, %f17183, %f17183, %f17185;
	add.f32 	%f17187, %f17186, 0f24E69595;
	rsqrt.approx.f32 	%f17188, %f17187;
	mul.f32 	%f17189, %f17188, %f17188;
	mul.f32 	%f17190, %f17188, %f17189;
	mul.f32 	%f17191, %f17181, %f17180;
	fma.rn.f32 	%f17192, %f17191, %f17190, %f17172;
	mul.f32 	%f17193, %f17182, %f17180;
	fma.rn.f32 	%f17194, %f17193, %f17190, %f17174;
	mul.f32 	%f17195, %f17183, %f17180;
	fma.rn.f32 	%f17196, %f17195, %f17190, %f17176;
	ld.shared.v4.f32 	{%f17197, %f17198, %f17199, %f17200}, [_ZZ20simulate_interactionP6float4S0_fiE6others+13744];
	sub.f32 	%f17201, %f17197, %f13;
	sub.f32 	%f17202, %f17198, %f14;
	sub.f32 	%f17203, %f17199, %f15;
	mul.f32 	%f17204, %f17202, %f17202;
	fma.rn.f32 	%f17205, %f17201, %f17201, %f17204;
	fma.rn.f32 	%f17206, %f17203, %f17203, %f17205;
	add.f32 	%f17207, %f17206, 0f24E69595;
	rsqrt.approx.f32 	%f17208, %f17207;
	mul.f32 	%f17209, %f17208, %f17208;
	mul.f32 	%f17210, %f17208, %f17209;
	mul.f32 	%f17211, %f17201, %f17200;
	fma.rn.f32 	%f17212, %f17211, %f17210, %f17192;
	mul.f32 	%f17213, %f17202, %f17200;
	fma.rn.f32 	%f17214, %f17213, %f17210, %f17194;
	mul.f32 	%f17215, %f17203, %f17200;
	fma.rn.f32 	%f17216, %f17215, %f17210, %f17196;
	ld.shared.v4.f32 	{%f17217, %f17218, %f17219, %f17220}, [_ZZ20simulate_interactionP6float4S0_fiE6others+13760];
	sub.f32 	%f17221, %f17217, %f13;
	sub.f32 	%f17222, %f17218, %f14;
	sub.f32 	%f17223, %f17219, %f15;
	mul.f32 	%f17224, %f17222, %f17222;
	fma.rn.f32 	%f17225, %f17221, %f17221, %f17224;
	fma.rn.f32 	%f17226, %f17223, %f17223, %f17225;
	add.f32 	%f17227, %f17226, 0f24E69595;
	rsqrt.approx.f32 	%f17228, %f17227;
	mul.f32 	%f17229, %f17228, %f17228;
	mul.f32 	%f17230, %f17228, %f17229;
	mul.f32 	%f17231, %f17221, %f17220;
	fma.rn.f32 	%f17232, %f17231, %f17230, %f17212;
	mul.f32 	%f17233, %f17222, %f17220;
	fma.rn.f32 	%f17234, %f17233, %f17230, %f17214;
	mul.f32 	%f17235, %f17223, %f17220;
	fma.rn.f32 	%f17236, %f17235, %f17230, %f17216;
	ld.shared.v4.f32 	{%f17237, %f17238, %f17239, %f17240}, [_ZZ20simulate_interactionP6float4S0_fiE6others+13776];
	sub.f32 	%f17241, %f17237, %f13;
	sub.f32 	%f17242, %f17238, %f14;
	sub.f32 	%f17243, %f17239, %f15;
	mul.f32 	%f17244, %f17242, %f17242;
	fma.rn.f32 	%f17245, %f17241, %f17241, %f17244;
	fma.rn.f32 	%f17246, %f17243, %f17243, %f17245;
	add.f32 	%f17247, %f17246, 0f24E69595;
	rsqrt.approx.f32 	%f17248, %f17247;
	mul.f32 	%f17249, %f17248, %f17248;
	mul.f32 	%f17250, %f17248, %f17249;
	mul.f32 	%f17251, %f17241, %f17240;
	fma.rn.f32 	%f17252, %f17251, %f17250, %f17232;
	mul.f32 	%f17253, %f17242, %f17240;
	fma.rn.f32 	%f17254, %f17253, %f17250, %f17234;
	mul.f32 	%f17255, %f17243, %f17240;
	fma.rn.f32 	%f17256, %f17255, %f17250, %f17236;
	ld.shared.v4.f32 	{%f17257, %f17258, %f17259, %f17260}, [_ZZ20simulate_interactionP6float4S0_fiE6others+13792];
	sub.f32 	%f17261, %f17257, %f13;
	sub.f32 	%f17262, %f17258, %f14;
	sub.f32 	%f17263, %f17259, %f15;
	mul.f32 	%f17264, %f17262, %f17262;
	fma.rn.f32 	%f17265, %f17261, %f17261, %f17264;
	fma.rn.f32 	%f17266, %f17263, %f17263, %f17265;
	add.f32 	%f17267, %f17266, 0f24E69595;
	rsqrt.approx.f32 	%f17268, %f17267;
	mul.f32 	%f17269, %f17268, %f17268;
	mul.f32 	%f17270, %f17268, %f17269;
	mul.f32 	%f17271, %f17261, %f17260;
	fma.rn.f32 	%f17272, %f17271, %f17270, %f17252;
	mul.f32 	%f17273, %f17262, %f17260;
	fma.rn.f32 	%f17274, %f17273, %f17270, %f17254;
	mul.f32 	%f17275, %f17263, %f17260;
	fma.rn.f32 	%f17276, %f17275, %f17270, %f17256;
	ld.shared.v4.f32 	{%f17277, %f17278, %f17279, %f17280}, [_ZZ20simulate_interactionP6float4S0_fiE6others+13808];
	sub.f32 	%f17281, %f17277, %f13;
	sub.f32 	%f17282, %f17278, %f14;
	sub.f32 	%f17283, %f17279, %f15;
	mul.f32 	%f17284, %f17282, %f17282;
	fma.rn.f32 	%f17285, %f17281, %f17281, %f17284;
	fma.rn.f32 	%f17286, %f17283, %f17283, %f17285;
	add.f32 	%f17287, %f17286, 0f24E69595;
	rsqrt.approx.f32 	%f17288, %f17287;
	mul.f32 	%f17289, %f17288, %f17288;
	mul.f32 	%f17290, %f17288, %f17289;
	mul.f32 	%f17291, %f17281, %f17280;
	fma.rn.f32 	%f17292, %f17291, %f17290, %f17272;
	mul.f32 	%f17293, %f17282, %f17280;
	fma.rn.f32 	%f17294, %f17293, %f17290, %f17274;
	mul.f32 	%f17295, %f17283, %f17280;
	fma.rn.f32 	%f17296, %f17295, %f17290, %f17276;
	ld.shared.v4.f32 	{%f17297, %f17298, %f17299, %f17300}, [_ZZ20simulate_interactionP6float4S0_fiE6others+13824];
	sub.f32 	%f17301, %f17297, %f13;
	sub.f32 	%f17302, %f17298, %f14;
	sub.f32 	%f17303, %f17299, %f15;
	mul.f32 	%f17304, %f17302, %f17302;
	fma.rn.f32 	%f17305, %f17301, %f17301, %f17304;
	fma.rn.f32 	%f17306, %f17303, %f17303, %f17305;
	add.f32 	%f17307, %f17306, 0f24E69595;
	rsqrt.approx.f32 	%f17308, %f17307;
	mul.f32 	%f17309, %f17308, %f17308;
	mul.f32 	%f17310, %f17308, %f17309;
	mul.f32 	%f17311, %f17301, %f17300;
	fma.rn.f32 	%f17312, %f17311, %f17310, %f17292;
	mul.f32 	%f17313, %f17302, %f17300;
	fma.rn.f32 	%f17314, %f17313, %f17310, %f17294;
	mul.f32 	%f17315, %f17303, %f17300;
	fma.rn.f32 	%f17316, %f17315, %f17310, %f17296;
	ld.shared.v4.f32 	{%f17317, %f17318, %f17319, %f17320}, [_ZZ20simulate_interactionP6float4S0_fiE6others+13840];
	sub.f32 	%f17321, %f17317, %f13;
	sub.f32 	%f17322, %f17318, %f14;
	sub.f32 	%f17323, %f17319, %f15;
	mul.f32 	%f17324, %f17322, %f17322;
	fma.rn.f32 	%f17325, %f17321, %f17321, %f17324;
	fma.rn.f32 	%f17326, %f17323, %f17323, %f17325;
	add.f32 	%f17327, %f17326, 0f24E69595;
	rsqrt.approx.f32 	%f17328, %f17327;
	mul.f32 	%f17329, %f17328, %f17328;
	mul.f32 	%f17330, %f17328, %f17329;
	mul.f32 	%f17331, %f17321, %f17320;
	fma.rn.f32 	%f17332, %f17331, %f17330, %f17312;
	mul.f32 	%f17333, %f17322, %f17320;
	fma.rn.f32 	%f17334, %f17333, %f17330, %f17314;
	mul.f32 	%f17335, %f17323, %f17320;
	fma.rn.f32 	%f17336, %f17335, %f17330, %f17316;
	ld.shared.v4.f32 	{%f17337, %f17338, %f17339, %f17340}, [_ZZ20simulate_interactionP6float4S0_fiE6others+13856];
	sub.f32 	%f17341, %f17337, %f13;
	sub.f32 	%f17342, %f17338, %f14;
	sub.f32 	%f17343, %f17339, %f15;
	mul.f32 	%f17344, %f17342, %f17342;
	fma.rn.f32 	%f17345, %f17341, %f17341, %f17344;
	fma.rn.f32 	%f17346, %f17343, %f17343, %f17345;
	add.f32 	%f17347, %f17346, 0f24E69595;
	rsqrt.approx.f32 	%f17348, %f17347;
	mul.f32 	%f17349, %f17348, %f17348;
	mul.f32 	%f17350, %f17348, %f17349;
	mul.f32 	%f17351, %f17341, %f17340;
	fma.rn.f32 	%f17352, %f17351, %f17350, %f17332;
	mul.f32 	%f17353, %f17342, %f17340;
	fma.rn.f32 	%f17354, %f17353, %f17350, %f17334;
	mul.f32 	%f17355, %f17343, %f17340;
	fma.rn.f32 	%f17356, %f17355, %f17350, %f17336;
	ld.shared.v4.f32 	{%f17357, %f17358, %f17359, %f17360}, [_ZZ20simulate_interactionP6float4S0_fiE6others+13872];
	sub.f32 	%f17361, %f17357, %f13;
	sub.f32 	%f17362, %f17358, %f14;
	sub.f32 	%f17363, %f17359, %f15;
	mul.f32 	%f17364, %f17362, %f17362;
	fma.rn.f32 	%f17365, %f17361, %f17361, %f17364;
	fma.rn.f32 	%f17366, %f17363, %f17363, %f17365;
	add.f32 	%f17367, %f17366, 0f24E69595;
	rsqrt.approx.f32 	%f17368, %f17367;
	mul.f32 	%f17369, %f17368, %f17368;
	mul.f32 	%f17370, %f17368, %f17369;
	mul.f32 	%f17371, %f17361, %f17360;
	fma.rn.f32 	%f17372, %f17371, %f17370, %f17352;
	mul.f32 	%f17373, %f17362, %f17360;
	fma.rn.f32 	%f17374, %f17373, %f17370, %f17354;
	mul.f32 	%f17375, %f17363, %f17360;
	fma.rn.f32 	%f17376, %f17375, %f17370, %f17356;
	ld.shared.v4.f32 	{%f17377, %f17378, %f17379, %f17380}, [_ZZ20simulate_interactionP6float4S0_fiE6others+13888];
	sub.f32 	%f17381, %f17377, %f13;
	sub.f32 	%f17382, %f17378, %f14;
	sub.f32 	%f17383, %f17379, %f15;
	mul.f32 	%f17384, %f17382, %f17382;
	fma.rn.f32 	%f17385, %f17381, %f17381, %f17384;
	fma.rn.f32 	%f17386, %f17383, %f17383, %f17385;
	add.f32 	%f17387, %f17386, 0f24E69595;
	rsqrt.approx.f32 	%f17388, %f17387;
	mul.f32 	%f17389, %f17388, %f17388;
	mul.f32 	%f17390, %f17388, %f17389;
	mul.f32 	%f17391, %f17381, %f17380;
	fma.rn.f32 	%f17392, %f17391, %f17390, %f17372;
	mul.f32 	%f17393, %f17382, %f17380;
	fma.rn.f32 	%f17394, %f17393, %f17390, %f17374;
	mul.f32 	%f17395, %f17383, %f17380;
	fma.rn.f32 	%f17396, %f17395, %f17390, %f17376;
	ld.shared.v4.f32 	{%f17397, %f17398, %f17399, %f17400}, [_ZZ20simulate_interactionP6float4S0_fiE6others+13904];
	sub.f32 	%f17401, %f17397, %f13;
	sub.f32 	%f17402, %f17398, %f14;
	sub.f32 	%f17403, %f17399, %f15;
	mul.f32 	%f17404, %f17402, %f17402;
	fma.rn.f32 	%f17405, %f17401, %f17401, %f17404;
	fma.rn.f32 	%f17406, %f17403, %f17403, %f17405;
	add.f32 	%f17407, %f17406, 0f24E69595;
	rsqrt.approx.f32 	%f17408, %f17407;
	mul.f32 	%f17409, %f17408, %f17408;
	mul.f32 	%f17410, %f17408, %f17409;
	mul.f32 	%f17411, %f17401, %f17400;
	fma.rn.f32 	%f17412, %f17411, %f17410, %f17392;
	mul.f32 	%f17413, %f17402, %f17400;
	fma.rn.f32 	%f17414, %f17413, %f17410, %f17394;
	mul.f32 	%f17415, %f17403, %f17400;
	fma.rn.f32 	%f17416, %f17415, %f17410, %f17396;
	ld.shared.v4.f32 	{%f17417, %f17418, %f17419, %f17420}, [_ZZ20simulate_interactionP6float4S0_fiE6others+13920];
	sub.f32 	%f17421, %f17417, %f13;
	sub.f32 	%f17422, %f17418, %f14;
	sub.f32 	%f17423, %f17419, %f15;
	mul.f32 	%f17424, %f17422, %f17422;
	fma.rn.f32 	%f17425, %f17421, %f17421, %f17424;
	fma.rn.f32 	%f17426, %f17423, %f17423, %f17425;
	add.f32 	%f17427, %f17426, 0f24E69595;
	rsqrt.approx.f32 	%f17428, %f17427;
	mul.f32 	%f17429, %f17428, %f17428;
	mul.f32 	%f17430, %f17428, %f17429;
	mul.f32 	%f17431, %f17421, %f17420;
	fma.rn.f32 	%f17432, %f17431, %f17430, %f17412;
	mul.f32 	%f17433, %f17422, %f17420;
	fma.rn.f32 	%f17434, %f17433, %f17430, %f17414;
	mul.f32 	%f17435, %f17423, %f17420;
	fma.rn.f32 	%f17436, %f17435, %f17430, %f17416;
	ld.shared.v4.f32 	{%f17437, %f17438, %f17439, %f17440}, [_ZZ20simulate_interactionP6float4S0_fiE6others+13936];
	sub.f32 	%f17441, %f17437, %f13;
	sub.f32 	%f17442, %f17438, %f14;
	sub.f32 	%f17443, %f17439, %f15;
	mul.f32 	%f17444, %f17442, %f17442;
	fma.rn.f32 	%f17445, %f17441, %f17441, %f17444;
	fma.rn.f32 	%f17446, %f17443, %f17443, %f17445;
	add.f32 	%f17447, %f17446, 0f24E69595;
	rsqrt.approx.f32 	%f17448, %f17447;
	mul.f32 	%f17449, %f17448, %f17448;
	mul.f32 	%f17450, %f17448, %f17449;
	mul.f32 	%f17451, %f17441, %f17440;
	fma.rn.f32 	%f17452, %f17451, %f17450, %f17432;
	mul.f32 	%f17453, %f17442, %f17440;
	fma.rn.f32 	%f17454, %f17453, %f17450, %f17434;
	mul.f32 	%f17455, %f17443, %f17440;
	fma.rn.f32 	%f17456, %f17455, %f17450, %f17436;
	ld.shared.v4.f32 	{%f17457, %f17458, %f17459, %f17460}, [_ZZ20simulate_interactionP6float4S0_fiE6others+13952];
	sub.f32 	%f17461, %f17457, %f13;
	sub.f32 	%f17462, %f17458, %f14;
	sub.f32 	%f17463, %f17459, %f15;
	mul.f32 	%f17464, %f17462, %f17462;
	fma.rn.f32 	%f17465, %f17461, %f17461, %f17464;
	fma.rn.f32 	%f17466, %f17463, %f17463, %f17465;
	add.f32 	%f17467, %f17466, 0f24E69595;
	rsqrt.approx.f32 	%f17468, %f17467;
	mul.f32 	%f17469, %f17468, %f17468;
	mul.f32 	%f17470, %f17468, %f17469;
	mul.f32 	%f17471, %f17461, %f17460;
	fma.rn.f32 	%f17472, %f17471, %f17470, %f17452;
	mul.f32 	%f17473, %f17462, %f17460;
	fma.rn.f32 	%f17474, %f17473, %f17470, %f17454;
	mul.f32 	%f17475, %f17463, %f17460;
	fma.rn.f32 	%f17476, %f17475, %f17470, %f17456;
	ld.shared.v4.f32 	{%f17477, %f17478, %f17479, %f17480}, [_ZZ20simulate_interactionP6float4S0_fiE6others+13968];
	sub.f32 	%f17481, %f17477, %f13;
	sub.f32 	%f17482, %f17478, %f14;
	sub.f32 	%f17483, %f17479, %f15;
	mul.f32 	%f17484, %f17482, %f17482;
	fma.rn.f32 	%f17485, %f17481, %f17481, %f17484;
	fma.rn.f32 	%f17486, %f17483, %f17483, %f17485;
	add.f32 	%f17487, %f17486, 0f24E69595;
	rsqrt.approx.f32 	%f17488, %f17487;
	mul.f32 	%f17489, %f17488, %f17488;
	mul.f32 	%f17490, %f17488, %f17489;
	mul.f32 	%f17491, %f17481, %f17480;
	fma.rn.f32 	%f17492, %f17491, %f17490, %f17472;
	mul.f32 	%f17493, %f17482, %f17480;
	fma.rn.f32 	%f17494, %f17493, %f17490, %f17474;
	mul.f32 	%f17495, %f17483, %f17480;
	fma.rn.f32 	%f17496, %f17495, %f17490, %f17476;
	ld.shared.v4.f32 	{%f17497, %f17498, %f17499, %f17500}, [_ZZ20simulate_interactionP6float4S0_fiE6others+13984];
	sub.f32 	%f17501, %f17497, %f13;
	sub.f32 	%f17502, %f17498, %f14;
	sub.f32 	%f17503, %f17499, %f15;
	mul.f32 	%f17504, %f17502, %f17502;
	fma.rn.f32 	%f17505, %f17501, %f17501, %f17504;
	fma.rn.f32 	%f17506, %f17503, %f17503, %f17505;
	add.f32 	%f17507, %f17506, 0f24E69595;
	rsqrt.approx.f32 	%f17508, %f17507;
	mul.f32 	%f17509, %f17508, %f17508;
	mul.f32 	%f17510, %f17508, %f17509;
	mul.f32 	%f17511, %f17501, %f17500;
	fma.rn.f32 	%f17512, %f17511, %f17510, %f17492;
	mul.f32 	%f17513, %f17502, %f17500;
	fma.rn.f32 	%f17514, %f17513, %f17510, %f17494;
	mul.f32 	%f17515, %f17503, %f17500;
	fma.rn.f32 	%f17516, %f17515, %f17510, %f17496;
	ld.shared.v4.f32 	{%f17517, %f17518, %f17519, %f17520}, [_ZZ20simulate_interactionP6float4S0_fiE6others+14000];
	sub.f32 	%f17521, %f17517, %f13;
	sub.f32 	%f17522, %f17518, %f14;
	sub.f32 	%f17523, %f17519, %f15;
	mul.f32 	%f17524, %f17522, %f17522;
	fma.rn.f32 	%f17525, %f17521, %f17521, %f17524;
	fma.rn.f32 	%f17526, %f17523, %f17523, %f17525;
	add.f32 	%f17527, %f17526, 0f24E69595;
	rsqrt.approx.f32 	%f17528, %f17527;
	mul.f32 	%f17529, %f17528, %f17528;
	mul.f32 	%f17530, %f17528, %f17529;
	mul.f32 	%f17531, %f17521, %f17520;
	fma.rn.f32 	%f17532, %f17531, %f17530, %f17512;
	mul.f32 	%f17533, %f17522, %f17520;
	fma.rn.f32 	%f17534, %f17533, %f17530, %f17514;
	mul.f32 	%f17535, %f17523, %f17520;
	fma.rn.f32 	%f17536, %f17535, %f17530, %f17516;
	ld.shared.v4.f32 	{%f17537, %f17538, %f17539, %f17540}, [_ZZ20simulate_interactionP6float4S0_fiE6others+14016];
	sub.f32 	%f17541, %f17537, %f13;
	sub.f32 	%f17542, %f17538, %f14;
	sub.f32 	%f17543, %f17539, %f15;
	mul.f32 	%f17544, %f17542, %f17542;
	fma.rn.f32 	%f17545, %f17541, %f17541, %f17544;
	fma.rn.f32 	%f17546, %f17543, %f17543, %f17545;
	add.f32 	%f17547, %f17546, 0f24E69595;
	rsqrt.approx.f32 	%f17548, %f17547;
	mul.f32 	%f17549, %f17548, %f17548;
	mul.f32 	%f17550, %f17548, %f17549;
	mul.f32 	%f17551, %f17541, %f17540;
	fma.rn.f32 	%f17552, %f17551, %f17550, %f17532;
	mul.f32 	%f17553, %f17542, %f17540;
	fma.rn.f32 	%f17554, %f17553, %f17550, %f17534;
	mul.f32 	%f17555, %f17543, %f17540;
	fma.rn.f32 	%f17556, %f17555, %f17550, %f17536;
	ld.shared.v4.f32 	{%f17557, %f17558, %f17559, %f17560}, [_ZZ20simulate_interactionP6float4S0_fiE6others+14032];
	sub.f32 	%f17561, %f17557, %f13;
	sub.f32 	%f17562, %f17558, %f14;
	sub.f32 	%f17563, %f17559, %f15;
	mul.f32 	%f17564, %f17562, %f17562;
	fma.rn.f32 	%f17565, %f17561, %f17561, %f17564;
	fma.rn.f32 	%f17566, %f17563, %f17563, %f17565;
	add.f32 	%f17567, %f17566, 0f24E69595;
	rsqrt.approx.f32 	%f17568, %f17567;
	mul.f32 	%f17569, %f17568, %f17568;
	mul.f32 	%f17570, %f17568, %f17569;
	mul.f32 	%f17571, %f17561, %f17560;
	fma.rn.f32 	%f17572, %f17571, %f17570, %f17552;
	mul.f32 	%f17573, %f17562, %f17560;
	fma.rn.f32 	%f17574, %f17573, %f17570, %f17554;
	mul.f32 	%f17575, %f17563, %f17560;
	fma.rn.f32 	%f17576, %f17575, %f17570, %f17556;
	ld.shared.v4.f32 	{%f17577, %f17578, %f17579, %f17580}, [_ZZ20simulate_interactionP6float4S0_fiE6others+14048];
	sub.f32 	%f17581, %f17577, %f13;
	sub.f32 	%f17582, %f17578, %f14;
	sub.f32 	%f17583, %f17579, %f15;
	mul.f32 	%f17584, %f17582, %f17582;
	fma.rn.f32 	%f17585, %f17581, %f17581, %f17584;
	fma.rn.f32 	%f17586, %f17583, %f17583, %f17585;
	add.f32 	%f17587, %f17586, 0f24E69595;
	rsqrt.approx.f32 	%f17588, %f17587;
	mul.f32 	%f17589, %f17588, %f17588;
	mul.f32 	%f17590, %f17588, %f17589;
	mul.f32 	%f17591, %f17581, %f17580;
	fma.rn.f32 	%f17592, %f17591, %f17590, %f17572;
	mul.f32 	%f17593, %f17582, %f17580;
	fma.rn.f32 	%f17594, %f17593, %f17590, %f17574;
	mul.f32 	%f17595, %f17583, %f17580;
	fma.rn.f32 	%f17596, %f17595, %f17590, %f17576;
	ld.shared.v4.f32 	{%f17597, %f17598, %f17599, %f17600}, [_ZZ20simulate_interactionP6float4S0_fiE6others+14064];
	sub.f32 	%f17601, %f17597, %f13;
	sub.f32 	%f17602, %f17598, %f14;
	sub.f32 	%f17603, %f17599, %f15;
	mul.f32 	%f17604, %f17602, %f17602;
	fma.rn.f32 	%f17605, %f17601, %f17601, %f17604;
	fma.rn.f32 	%f17606, %f17603, %f17603, %f17605;
	add.f32 	%f17607, %f17606, 0f24E69595;
	rsqrt.approx.f32 	%f17608, %f17607;
	mul.f32 	%f17609, %f17608, %f17608;
	mul.f32 	%f17610, %f17608, %f17609;
	mul.f32 	%f17611, %f17601, %f17600;
	fma.rn.f32 	%f17612, %f17611, %f17610, %f17592;
	mul.f32 	%f17613, %f17602, %f17600;
	fma.rn.f32 	%f17614, %f17613, %f17610, %f17594;
	mul.f32 	%f17615, %f17603, %f17600;
	fma.rn.f32 	%f17616, %f17615, %f17610, %f17596;
	ld.shared.v4.f32 	{%f17617, %f17618, %f17619, %f17620}, [_ZZ20simulate_interactionP6float4S0_fiE6others+14080];
	sub.f32 	%f17621, %f17617, %f13;
	sub.f32 	%f17622, %f17618, %f14;
	sub.f32 	%f17623, %f17619, %f15;
	mul.f32 	%f17624, %f17622, %f17622;
	fma.rn.f32 	%f17625, %f17621, %f17621, %f17624;
	fma.rn.f32 	%f17626, %f17623, %f17623, %f17625;
	add.f32 	%f17627, %f17626, 0f24E69595;
	rsqrt.approx.f32 	%f17628, %f17627;
	mul.f32 	%f17629, %f17628, %f17628;
	mul.f32 	%f17630, %f17628, %f17629;
	mul.f32 	%f17631, %f17621, %f17620;
	fma.rn.f32 	%f17632, %f17631, %f17630, %f17612;
	mul.f32 	%f17633, %f17622, %f17620;
	fma.rn.f32 	%f17634, %f17633, %f17630, %f17614;
	mul.f32 	%f17635, %f17623, %f17620;
	fma.rn.f32 	%f17636, %f17635, %f17630, %f17616;
	ld.shared.v4.f32 	{%f17637, %f17638, %f17639, %f17640}, [_ZZ20simulate_interactionP6float4S0_fiE6others+14096];
	sub.f32 	%f17641, %f17637, %f13;
	sub.f32 	%f17642, %f17638, %f14;
	sub.f32 	%f17643, %f17639, %f15;
	mul.f32 	%f17644, %f17642, %f17642;
	fma.rn.f32 	%f17645, %f17641, %f17641, %f17644;
	fma.rn.f32 	%f17646, %f17643, %f17643, %f17645;
	add.f32 	%f17647, %f17646, 0f24E69595;
	rsqrt.approx.f32 	%f17648, %f17647;
	mul.f32 	%f17649, %f17648, %f17648;
	mul.f32 	%f17650, %f17648, %f17649;
	mul.f32 	%f17651, %f17641, %f17640;
	fma.rn.f32 	%f17652, %f17651, %f17650, %f17632;
	mul.f32 	%f17653, %f17642, %f17640;
	fma.rn.f32 	%f17654, %f17653, %f17650, %f17634;
	mul.f32 	%f17655, %f17643, %f17640;
	fma.rn.f32 	%f17656, %f17655, %f17650, %f17636;
	ld.shared.v4.f32 	{%f17657, %f17658, %f17659, %f17660}, [_ZZ20simulate_interactionP6float4S0_fiE6others+14112];
	sub.f32 	%f17661, %f17657, %f13;
	sub.f32 	%f17662, %f17658, %f14;
	sub.f32 	%f17663, %f17659, %f15;
	mul.f32 	%f17664, %f17662, %f17662;
	fma.rn.f32 	%f17665, %f17661, %f17661, %f17664;
	fma.rn.f32 	%f17666, %f17663, %f17663, %f17665;
	add.f32 	%f17667, %f17666, 0f24E69595;
	rsqrt.approx.f32 	%f17668, %f17667;
	mul.f32 	%f17669, %f17668, %f17668;
	mul.f32 	%f17670, %f17668, %f17669;
	mul.f32 	%f17671, %f17661, %f17660;
	fma.rn.f32 	%f17672, %f17671, %f17670, %f17652;
	mul.f32 	%f17673, %f17662, %f17660;
	fma.rn.f32 	%f17674, %f17673, %f17670, %f17654;
	mul.f32 	%f17675, %f17663, %f17660;
	fma.rn.f32 	%f17676, %f17675, %f17670, %f17656;
	ld.shared.v4.f32 	{%f17677, %f17678, %f17679, %f17680}, [_ZZ20simulate_interactionP6float4S0_fiE6others+14128];
	sub.f32 	%f17681, %f17677, %f13;
	sub.f32 	%f17682, %f17678, %f14;
	sub.f32 	%f17683, %f17679, %f15;
	mul.f32 	%f17684, %f17682, %f17682;
	fma.rn.f32 	%f17685, %f17681, %f17681, %f17684;
	fma.rn.f32 	%f17686, %f17683, %f17683, %f17685;
	add.f32 	%f17687, %f17686, 0f24E69595;
	rsqrt.approx.f32 	%f17688, %f17687;
	mul.f32 	%f17689, %f17688, %f17688;
	mul.f32 	%f17690, %f17688, %f17689;
	mul.f32 	%f17691, %f17681, %f17680;
	fma.rn.f32 	%f17692, %f17691, %f17690, %f17672;
	mul.f32 	%f17693, %f17682, %f17680;
	fma.rn.f32 	%f17694, %f17693, %f17690, %f17674;
	mul.f32 	%f17695, %f17683, %f17680;
	fma.rn.f32 	%f17696, %f17695, %f17690, %f17676;
	ld.shared.v4.f32 	{%f17697, %f17698, %f17699, %f17700}, [_ZZ20simulate_interactionP6float4S0_fiE6others+14144];
	sub.f32 	%f17701, %f17697, %f13;
	sub.f32 	%f17702, %f17698, %f14;
	sub.f32 	%f17703, %f17699, %f15;
	mul.f32 	%f17704, %f17702, %f17702;
	fma.rn.f32 	%f17705, %f17701, %f17701, %f17704;
	fma.rn.f32 	%f17706, %f17703, %f17703, %f17705;
	add.f32 	%f17707, %f17706, 0f24E69595;
	rsqrt.approx.f32 	%f17708, %f17707;
	mul.f32 	%f17709, %f17708, %f17708;
	mul.f32 	%f17710, %f17708, %f17709;
	mul.f32 	%f17711, %f17701, %f17700;
	fma.rn.f32 	%f17712, %f17711, %f17710, %f17692;
	mul.f32 	%f17713, %f17702, %f17700;
	fma.rn.f32 	%f17714, %f17713, %f17710, %f17694;
	mul.f32 	%f17715, %f17703, %f17700;
	fma.rn.f32 	%f17716, %f17715, %f17710, %f17696;
	ld.shared.v4.f32 	{%f17717, %f17718, %f17719, %f17720}, [_ZZ20simulate_interactionP6float4S0_fiE6others+14160];
	sub.f32 	%f17721, %f17717, %f13;
	sub.f32 	%f17722, %f17718, %f14;
	sub.f32 	%f17723, %f17719, %f15;
	mul.f32 	%f17724, %f17722, %f17722;
	fma.rn.f32 	%f17725, %f17721, %f17721, %f17724;
	fma.rn.f32 	%f17726, %f17723, %f17723, %f17725;
	add.f32 	%f17727, %f17726, 0f24E69595;
	rsqrt.approx.f32 	%f17728, %f17727;
	mul.f32 	%f17729, %f17728, %f17728;
	mul.f32 	%f17730, %f17728, %f17729;
	mul.f32 	%f17731, %f17721, %f17720;
	fma.rn.f32 	%f17732, %f17731, %f17730, %f17712;
	mul.f32 	%f17733, %f17722, %f17720;
	fma.rn.f32 	%f17734, %f17733, %f17730, %f17714;
	mul.f32 	%f17735, %f17723, %f17720;
	fma.rn.f32 	%f17736, %f17735, %f17730, %f17716;
	ld.shared.v4.f32 	{%f17737, %f17738, %f17739, %f17740}, [_ZZ20simulate_interactionP6float4S0_fiE6others+14176];
	sub.f32 	%f17741, %f17737, %f13;
	sub.f32 	%f17742, %f17738, %f14;
	sub.f32 	%f17743, %f17739, %f15;
	mul.f32 	%f17744, %f17742, %f17742;
	fma.rn.f32 	%f17745, %f17741, %f17741, %f17744;
	fma.rn.f32 	%f17746, %f17743, %f17743, %f17745;
	add.f32 	%f17747, %f17746, 0f24E69595;
	rsqrt.approx.f32 	%f17748, %f17747;
	mul.f32 	%f17749, %f17748, %f17748;
	mul.f32 	%f17750, %f17748, %f17749;
	mul.f32 	%f17751, %f17741, %f17740;
	fma.rn.f32 	%f17752, %f17751, %f17750, %f17732;
	mul.f32 	%f17753, %f17742, %f17740;
	fma.rn.f32 	%f17754, %f17753, %f17750, %f17734;
	mul.f32 	%f17755, %f17743, %f17740;
	fma.rn.f32 	%f17756, %f17755, %f17750, %f17736;
	ld.shared.v4.f32 	{%f17757, %f17758, %f17759, %f17760}, [_ZZ20simulate_interactionP6float4S0_fiE6others+14192];
	sub.f32 	%f17761, %f17757, %f13;
	sub.f32 	%f17762, %f17758, %f14;
	sub.f32 	%f17763, %f17759, %f15;
	mul.f32 	%f17764, %f17762, %f17762;
	fma.rn.f32 	%f17765, %f17761, %f17761, %f17764;
	fma.rn.f32 	%f17766, %f17763, %f17763, %f17765;
	add.f32 	%f17767, %f17766, 0f24E69595;
	rsqrt.approx.f32 	%f17768, %f17767;
	mul.f32 	%f17769, %f17768, %f17768;
	mul.f32 	%f17770, %f17768, %f17769;
	mul.f32 	%f17771, %f17761, %f17760;
	fma.rn.f32 	%f17772, %f17771, %f17770, %f17752;
	mul.f32 	%f17773, %f17762, %f17760;
	fma.rn.f32 	%f17774, %f17773, %f17770, %f17754;
	mul.f32 	%f17775, %f17763, %f17760;
	fma.rn.f32 	%f17776, %f17775, %f17770, %f17756;
	ld.shared.v4.f32 	{%f17777, %f17778, %f17779, %f17780}, [_ZZ20simulate_interactionP6float4S0_fiE6others+14208];
	sub.f32 	%f17781, %f17777, %f13;
	sub.f32 	%f17782, %f17778, %f14;
	sub.f32 	%f17783, %f17779, %f15;
	mul.f32 	%f17784, %f17782, %f17782;
	fma.rn.f32 	%f17785, %f17781, %f17781, %f17784;
	fma.rn.f32 	%f17786, %f17783, %f17783, %f17785;
	add.f32 	%f17787, %f17786, 0f24E69595;
	rsqrt.approx.f32 	%f17788, %f17787;
	mul.f32 	%f17789, %f17788, %f17788;
	mul.f32 	%f17790, %f17788, %f17789;
	mul.f32 	%f17791, %f17781, %f17780;
	fma.rn.f32 	%f17792, %f17791, %f17790, %f17772;
	mul.f32 	%f17793, %f17782, %f17780;
	fma.rn.f32 	%f17794, %f17793, %f17790, %f17774;
	mul.f32 	%f17795, %f17783, %f17780;
	fma.rn.f32 	%f17796, %f17795, %f17790, %f17776;
	ld.shared.v4.f32 	{%f17797, %f17798, %f17799, %f17800}, [_ZZ20simulate_interactionP6float4S0_fiE6others+14224];
	sub.f32 	%f17801, %f17797, %f13;
	sub.f32 	%f17802, %f17798, %f14;
	sub.f32 	%f17803, %f17799, %f15;
	mul.f32 	%f17804, %f17802, %f17802;
	fma.rn.f32 	%f17805, %f17801, %f17801, %f17804;
	fma.rn.f32 	%f17806, %f17803, %f17803, %f17805;
	add.f32 	%f17807, %f17806, 0f24E69595;
	rsqrt.approx.f32 	%f17808, %f17807;
	mul.f32 	%f17809, %f17808, %f17808;
	mul.f32 	%f17810, %f17808, %f17809;
	mul.f32 	%f17811, %f17801, %f17800;
	fma.rn.f32 	%f17812, %f17811, %f17810, %f17792;
	mul.f32 	%f17813, %f17802, %f17800;
	fma.rn.f32 	%f17814, %f17813, %f17810, %f17794;
	mul.f32 	%f17815, %f17803, %f17800;
	fma.rn.f32 	%f17816, %f17815, %f17810, %f17796;
	ld.shared.v4.f32 	{%f17817, %f17818, %f17819, %f17820}, [_ZZ20simulate_interactionP6float4S0_fiE6others+14240];
	sub.f32 	%f17821, %f17817, %f13;
	sub.f32 	%f17822, %f17818, %f14;
	sub.f32 	%f17823, %f17819, %f15;
	mul.f32 	%f17824, %f17822, %f17822;
	fma.rn.f32 	%f17825, %f17821, %f17821, %f17824;
	fma.rn.f32 	%f17826, %f17823, %f17823, %f17825;
	add.f32 	%f17827, %f17826, 0f24E69595;
	rsqrt.approx.f32 	%f17828, %f17827;
	mul.f32 	%f17829, %f17828, %f17828;
	mul.f32 	%f17830, %f17828, %f17829;
	mul.f32 	%f17831, %f17821, %f17820;
	fma.rn.f32 	%f17832, %f17831, %f17830, %f17812;
	mul.f32 	%f17833, %f17822, %f17820;
	fma.rn.f32 	%f17834, %f17833, %f17830, %f17814;
	mul.f32 	%f17835, %f17823, %f17820;
	fma.rn.f32 	%f17836, %f17835, %f17830, %f17816;
	ld.shared.v4.f32 	{%f17837, %f17838, %f17839, %f17840}, [_ZZ20simulate_interactionP6float4S0_fiE6others+14256];
	sub.f32 	%f17841, %f17837, %f13;
	sub.f32 	%f17842, %f17838, %f14;
	sub.f32 	%f17843, %f17839, %f15;
	mul.f32 	%f17844, %f17842, %f17842;
	fma.rn.f32 	%f17845, %f17841, %f17841, %f17844;
	fma.rn.f32 	%f17846, %f17843, %f17843, %f17845;
	add.f32 	%f17847, %f17846, 0f24E69595;
	rsqrt.approx.f32 	%f17848, %f17847;
	mul.f32 	%f17849, %f17848, %f17848;
	mul.f32 	%f17850, %f17848, %f17849;
	mul.f32 	%f17851, %f17841, %f17840;
	fma.rn.f32 	%f17852, %f17851, %f17850, %f17832;
	mul.f32 	%f17853, %f17842, %f17840;
	fma.rn.f32 	%f17854, %f17853, %f17850, %f17834;
	mul.f32 	%f17855, %f17843, %f17840;
	fma.rn.f32 	%f17856, %f17855, %f17850, %f17836;
	ld.shared.v4.f32 	{%f17857, %f17858, %f17859, %f17860}, [_ZZ20simulate_interactionP6float4S0_fiE6others+14272];
	sub.f32 	%f17861, %f17857, %f13;
	sub.f32 	%f17862, %f17858, %f14;
	sub.f32 	%f17863, %f17859, %f15;
	mul.f32 	%f17864, %f17862, %f17862;
	fma.rn.f32 	%f17865, %f17861, %f17861, %f17864;
	fma.rn.f32 	%f17866, %f17863, %f17863, %f17865;
	add.f32 	%f17867, %f17866, 0f24E69595;
	rsqrt.approx.f32 	%f17868, %f17867;
	mul.f32 	%f17869, %f17868, %f17868;
	mul.f32 	%f17870, %f17868, %f17869;
	mul.f32 	%f17871, %f17861, %f17860;
	fma.rn.f32 	%f17872, %f17871, %f17870, %f17852;
	mul.f32 	%f17873, %f17862, %f17860;
	fma.rn.f32 	%f17874, %f17873, %f17870, %f17854;
	mul.f32 	%f17875, %f17863, %f17860;
	fma.rn.f32 	%f17876, %f17875, %f17870, %f17856;
	ld.shared.v4.f32 	{%f17877, %f17878, %f17879, %f17880}, [_ZZ20simulate_interactionP6float4S0_fiE6others+14288];
	sub.f32 	%f17881, %f17877, %f13;
	sub.f32 	%f17882, %f17878, %f14;
	sub.f32 	%f17883, %f17879, %f15;
	mul.f32 	%f17884, %f17882, %f17882;
	fma.rn.f32 	%f17885, %f17881, %f17881, %f17884;
	fma.rn.f32 	%f17886, %f17883, %f17883, %f17885;
	add.f32 	%f17887, %f17886, 0f24E69595;
	rsqrt.approx.f32 	%f17888, %f17887;
	mul.f32 	%f17889, %f17888, %f17888;
	mul.f32 	%f17890, %f17888, %f17889;
	mul.f32 	%f17891, %f17881, %f17880;
	fma.rn.f32 	%f17892, %f17891, %f17890, %f17872;
	mul.f32 	%f17893, %f17882, %f17880;
	fma.rn.f32 	%f17894, %f17893, %f17890, %f17874;
	mul.f32 	%f17895, %f17883, %f17880;
	fma.rn.f32 	%f17896, %f17895, %f17890, %f17876;
	ld.shared.v4.f32 	{%f17897, %f17898, %f17899, %f17900}, [_ZZ20simulate_interactionP6float4S0_fiE6others+14304];
	sub.f32 	%f17901, %f17897, %f13;
	sub.f32 	%f17902, %f17898, %f14;
	sub.f32 	%f17903, %f17899, %f15;
	mul.f32 	%f17904, %f17902, %f17902;
	fma.rn.f32 	%f17905, %f17901, %f17901, %f17904;
	fma.rn.f32 	%f17906, %f17903, %f17903, %f17905;
	add.f32 	%f17907, %f17906, 0f24E69595;
	rsqrt.approx.f32 	%f17908, %f17907;
	mul.f32 	%f17909, %f17908, %f17908;
	mul.f32 	%f17910, %f17908, %f17909;
	mul.f32 	%f17911, %f17901, %f17900;
	fma.rn.f32 	%f17912, %f17911, %f17910, %f17892;
	mul.f32 	%f17913, %f17902, %f17900;
	fma.rn.f32 	%f17914, %f17913, %f17910, %f17894;
	mul.f32 	%f17915, %f17903, %f17900;
	fma.rn.f32 	%f17916, %f17915, %f17910, %f17896;
	ld.shared.v4.f32 	{%f17917, %f17918, %f17919, %f17920}, [_ZZ20simulate_interactionP6float4S0_fiE6others+14320];
	sub.f32 	%f17921, %f17917, %f13;
	sub.f32 	%f17922, %f17918, %f14;
	sub.f32 	%f17923, %f17919, %f15;
	mul.f32 	%f17924, %f17922, %f17922;
	fma.rn.f32 	%f17925, %f17921, %f17921, %f17924;
	fma.rn.f32 	%f17926, %f17923, %f17923, %f17925;
	add.f32 	%f17927, %f17926, 0f24E69595;
	rsqrt.approx.f32 	%f17928, %f17927;
	mul.f32 	%f17929, %f17928, %f17928;
	mul.f32 	%f17930, %f17928, %f17929;
	mul.f32 	%f17931, %f17921, %f17920;
	fma.rn.f32 	%f17932, %f17931, %f17930, %f17912;
	mul.f32 	%f17933, %f17922, %f17920;
	fma.rn.f32 	%f17934, %f17933, %f17930, %f17914;
	mul.f32 	%f17935, %f17923, %f17920;
	fma.rn.f32 	%f17936, %f17935, %f17930, %f17916;
	ld.shared.v4.f32 	{%f17937, %f17938, %f17939, %f17940}, [_ZZ20simulate_interactionP6float4S0_fiE6others+14336];
	sub.f32 	%f17941, %f17937, %f13;
	sub.f32 	%f17942, %f17938, %f14;
	sub.f32 	%f17943, %f17939, %f15;
	mul.f32 	%f17944, %f17942, %f17942;
	fma.rn.f32 	%f17945, %f17941, %f17941, %f17944;
	fma.rn.f32 	%f17946, %f17943, %f17943, %f17945;
	add.f32 	%f17947, %f17946, 0f24E69595;
	rsqrt.approx.f32 	%f17948, %f17947;
	mul.f32 	%f17949, %f17948, %f17948;
	mul.f32 	%f17950, %f17948, %f17949;
	mul.f32 	%f17951, %f17941, %f17940;
	fma.rn.f32 	%f17952, %f17951, %f17950, %f17932;
	mul.f32 	%f17953, %f17942, %f17940;
	fma.rn.f32 	%f17954, %f17953, %f17950, %f17934;
	mul.f32 	%f17955, %f17943, %f17940;
	fma.rn.f32 	%f17956, %f17955, %f17950, %f17936;
	ld.shared.v4.f32 	{%f17957, %f17958, %f17959, %f17960}, [_ZZ20simulate_interactionP6float4S0_fiE6others+14352];
	sub.f32 	%f17961, %f17957, %f13;
	sub.f32 	%f17962, %f17958, %f14;
	sub.f32 	%f17963, %f17959, %f15;
	mul.f32 	%f17964, %f17962, %f17962;
	fma.rn.f32 	%f17965, %f17961, %f17961, %f17964;
	fma.rn.f32 	%f17966, %f17963, %f17963, %f17965;
	add.f32 	%f17967, %f17966, 0f24E69595;
	rsqrt.approx.f32 	%f17968, %f17967;
	mul.f32 	%f17969, %f17968, %f17968;
	mul.f32 	%f17970, %f17968, %f17969;
	mul.f32 	%f17971, %f17961, %f17960;
	fma.rn.f32 	%f17972, %f17971, %f17970, %f17952;
	mul.f32 	%f17973, %f17962, %f17960;
	fma.rn.f32 	%f17974, %f17973, %f17970, %f17954;
	mul.f32 	%f17975, %f17963, %f17960;
	fma.rn.f32 	%f17976, %f17975, %f17970, %f17956;
	ld.shared.v4.f32 	{%f17977, %f17978, %f17979, %f17980}, [_ZZ20simulate_interactionP6float4S0_fiE6others+14368];
	sub.f32 	%f17981, %f17977, %f13;
	sub.f32 	%f17982, %f17978, %f14;
	sub.f32 	%f17983, %f17979, %f15;
	mul.f32 	%f17984, %f17982, %f17982;
	fma.rn.f32 	%f17985, %f17981, %f17981, %f17984;
	fma.rn.f32 	%f17986, %f17983, %f17983, %f17985;
	add.f32 	%f17987, %f17986, 0f24E69595;
	rsqrt.approx.f32 	%f17988, %f17987;
	mul.f32 	%f17989, %f17988, %f17988;
	mul.f32 	%f17990, %f17988, %f17989;
	mul.f32 	%f17991, %f17981, %f17980;
	fma.rn.f32 	%f17992, %f17991, %f17990, %f17972;
	mul.f32 	%f17993, %f17982, %f17980;
	fma.rn.f32 	%f17994, %f17993, %f17990, %f17974;
	mul.f32 	%f17995, %f17983, %f17980;
	fma.rn.f32 	%f17996, %f17995, %f17990, %f17976;
	ld.shared.v4.f32 	{%f17997, %f17998, %f17999, %f18000}, [_ZZ20simulate_interactionP6float4S0_fiE6others+14384];
	sub.f32 	%f18001, %f17997, %f13;
	sub.f32 	%f18002, %f17998, %f14;
	sub.f32 	%f18003, %f17999, %f15;
	mul.f32 	%f18004, %f18002, %f18002;
	fma.rn.f32 	%f18005, %f18001, %f18001, %f18004;
	fma.rn.f32 	%f18006, %f18003, %f18003, %f18005;
	add.f32 	%f18007, %f18006, 0f24E69595;
	rsqrt.approx.f32 	%f18008, %f18007;
	mul.f32 	%f18009, %f18008, %f18008;
	mul.f32 	%f18010, %f18008, %f18009;
	mul.f32 	%f18011, %f18001, %f18000;
	fma.rn.f32 	%f18012, %f18011, %f18010, %f17992;
	mul.f32 	%f18013, %f18002, %f18000;
	fma.rn.f32 	%f18014, %f18013, %f18010, %f17994;
	mul.f32 	%f18015, %f18003, %f18000;
	fma.rn.f32 	%f18016, %f18015, %f18010, %f17996;
	ld.shared.v4.f32 	{%f18017, %f18018, %f18019, %f18020}, [_ZZ20simulate_interactionP6float4S0_fiE6others+14400];
	sub.f32 	%f18021, %f18017, %f13;
	sub.f32 	%f18022, %f18018, %f14;
	sub.f32 	%f18023, %f18019, %f15;
	mul.f32 	%f18024, %f18022, %f18022;
	fma.rn.f32 	%f18025, %f18021, %f18021, %f18024;
	fma.rn.f32 	%f18026, %f18023, %f18023, %f18025;
	add.f32 	%f18027, %f18026, 0f24E69595;
	rsqrt.approx.f32 	%f18028, %f18027;
	mul.f32 	%f18029, %f18028, %f18028;
	mul.f32 	%f18030, %f18028, %f18029;
	mul.f32 	%f18031, %f18021, %f18020;
	fma.rn.f32 	%f18032, %f18031, %f18030, %f18012;
	mul.f32 	%f18033, %f18022, %f18020;
	fma.rn.f32 	%f18034, %f18033, %f18030, %f18014;
	mul.f32 	%f18035, %f18023, %f18020;
	fma.rn.f32 	%f18036, %f18035, %f18030, %f18016;
	ld.shared.v4.f32 	{%f18037, %f18038, %f18039, %f18040}, [_ZZ20simulate_interactionP6float4S0_fiE6others+14416];
	sub.f32 	%f18041, %f18037, %f13;
	sub.f32 	%f18042, %f18038, %f14;
	sub.f32 	%f18043, %f18039, %f15;
	mul.f32 	%f18044, %f18042, %f18042;
	fma.rn.f32 	%f18045, %f18041, %f18041, %f18044;
	fma.rn.f32 	%f18046, %f18043, %f18043, %f18045;
	add.f32 	%f18047, %f18046, 0f24E69595;
	rsqrt.approx.f32 	%f18048, %f18047;
	mul.f32 	%f18049, %f18048, %f18048;
	mul.f32 	%f18050, %f18048, %f18049;
	mul.f32 	%f18051, %f18041, %f18040;
	fma.rn.f32 	%f18052, %f18051, %f18050, %f18032;
	mul.f32 	%f18053, %f18042, %f18040;
	fma.rn.f32 	%f18054, %f18053, %f18050, %f18034;
	mul.f32 	%f18055, %f18043, %f18040;
	fma.rn.f32 	%f18056, %f18055, %f18050, %f18036;
	ld.shared.v4.f32 	{%f18057, %f18058, %f18059, %f18060}, [_ZZ20simulate_interactionP6float4S0_fiE6others+14432];
	sub.f32 	%f18061, %f18057, %f13;
	sub.f32 	%f18062, %f18058, %f14;
	sub.f32 	%f18063, %f18059, %f15;
	mul.f32 	%f18064, %f18062, %f18062;
	fma.rn.f32 	%f18065, %f18061, %f18061, %f18064;
	fma.rn.f32 	%f18066, %f18063, %f18063, %f18065;
	add.f32 	%f18067, %f18066, 0f24E69595;
	rsqrt.approx.f32 	%f18068, %f18067;
	mul.f32 	%f18069, %f18068, %f18068;
	mul.f32 	%f18070, %f18068, %f18069;
	mul.f32 	%f18071, %f18061, %f18060;
	fma.rn.f32 	%f18072, %f18071, %f18070, %f18052;
	mul.f32 	%f18073, %f18062, %f18060;
	fma.rn.f32 	%f18074, %f18073, %f18070, %f18054;
	mul.f32 	%f18075, %f18063, %f18060;
	fma.rn.f32 	%f18076, %f18075, %f18070, %f18056;
	ld.shared.v4.f32 	{%f18077, %f18078, %f18079, %f18080}, [_ZZ20simulate_interactionP6float4S0_fiE6others+14448];
	sub.f32 	%f18081, %f18077, %f13;
	sub.f32 	%f18082, %f18078, %f14;
	sub.f32 	%f18083, %f18079, %f15;
	mul.f32 	%f18084, %f18082, %f18082;
	fma.rn.f32 	%f18085, %f18081, %f18081, %f18084;
	fma.rn.f32 	%f18086, %f18083, %f18083, %f18085;
	add.f32 	%f18087, %f18086, 0f24E69595;
	rsqrt.approx.f32 	%f18088, %f18087;
	mul.f32 	%f18089, %f18088, %f18088;
	mul.f32 	%f18090, %f18088, %f18089;
	mul.f32 	%f18091, %f18081, %f18080;
	fma.rn.f32 	%f18092, %f18091, %f18090, %f18072;
	mul.f32 	%f18093, %f18082, %f18080;
	fma.rn.f32 	%f18094, %f18093, %f18090, %f18074;
	mul.f32 	%f18095, %f18083, %f18080;
	fma.rn.f32 	%f18096, %f18095, %f18090, %f18076;
	ld.shared.v4.f32 	{%f18097, %f18098, %f18099, %f18100}, [_ZZ20simulate_interactionP6float4S0_fiE6others+14464];
	sub.f32 	%f18101, %f18097, %f13;
	sub.f32 	%f18102, %f18098, %f14;
	sub.f32 	%f18103, %f18099, %f15;
	mul.f32 	%f18104, %f18102, %f18102;
	fma.rn.f32 	%f18105, %f18101, %f18101, %f18104;
	fma.rn.f32 	%f18106, %f18103, %f18103, %f18105;
	add.f32 	%f18107, %f18106, 0f24E69595;
	rsqrt.approx.f32 	%f18108, %f18107;
	mul.f32 	%f18109, %f18108, %f18108;
	mul.f32 	%f18110, %f18108, %f18109;
	mul.f32 	%f18111, %f18101, %f18100;
	fma.rn.f32 	%f18112, %f18111, %f18110, %f18092;
	mul.f32 	%f18113, %f18102, %f18100;
	fma.rn.f32 	%f18114, %f18113, %f18110, %f18094;
	mul.f32 	%f18115, %f18103, %f18100;
	fma.rn.f32 	%f18116, %f18115, %f18110, %f18096;
	ld.shared.v4.f32 	{%f18117, %f18118, %f18119, %f18120}, [_ZZ20simulate_interactionP6float4S0_fiE6others+14480];
	sub.f32 	%f18121, %f18117, %f13;
	sub.f32 	%f18122, %f18118, %f14;
	sub.f32 	%f18123, %f18119, %f15;
	mul.f32 	%f18124, %f18122, %f18122;
	fma.rn.f32 	%f18125, %f18121, %f18121, %f18124;
	fma.rn.f32 	%f18126, %f18123, %f18123, %f18125;
	add.f32 	%f18127, %f18126, 0f24E69595;
	rsqrt.approx.f32 	%f18128, %f18127;
	mul.f32 	%f18129, %f18128, %f18128;
	mul.f32 	%f18130, %f18128, %f18129;
	mul.f32 	%f18131, %f18121, %f18120;
	fma.rn.f32 	%f18132, %f18131, %f18130, %f18112;
	mul.f32 	%f18133, %f18122, %f18120;
	fma.rn.f32 	%f18134, %f18133, %f18130, %f18114;
	mul.f32 	%f18135, %f18123, %f18120;
	fma.rn.f32 	%f18136, %f18135, %f18130, %f18116;
	ld.shared.v4.f32 	{%f18137, %f18138, %f18139, %f18140}, [_ZZ20simulate_interactionP6float4S0_fiE6others+14496];
	sub.f32 	%f18141, %f18137, %f13;
	sub.f32 	%f18142, %f18138, %f14;
	sub.f32 	%f18143, %f18139, %f15;
	mul.f32 	%f18144, %f18142, %f18142;
	fma.rn.f32 	%f18145, %f18141, %f18141, %f18144;
	fma.rn.f32 	%f18146, %f18143, %f18143, %f18145;
	add.f32 	%f18147, %f18146, 0f24E69595;
	rsqrt.approx.f32 	%f18148, %f18147;
	mul.f32 	%f18149, %f18148, %f18148;
	mul.f32 	%f18150, %f18148, %f18149;
	mul.f32 	%f18151, %f18141, %f18140;
	fma.rn.f32 	%f18152, %f18151, %f18150, %f18132;
	mul.f32 	%f18153, %f18142, %f18140;
	fma.rn.f32 	%f18154, %f18153, %f18150, %f18134;
	mul.f32 	%f18155, %f18143, %f18140;
	fma.rn.f32 	%f18156, %f18155, %f18150, %f18136;
	ld.shared.v4.f32 	{%f18157, %f18158, %f18159, %f18160}, [_ZZ20simulate_interactionP6float4S0_fiE6others+14512];
	sub.f32 	%f18161, %f18157, %f13;
	sub.f32 	%f18162, %f18158, %f14;
	sub.f32 	%f18163, %f18159, %f15;
	mul.f32 	%f18164, %f18162, %f18162;
	fma.rn.f32 	%f18165, %f18161, %f18161, %f18164;
	fma.rn.f32 	%f18166, %f18163, %f18163, %f18165;
	add.f32 	%f18167, %f18166, 0f24E69595;
	rsqrt.approx.f32 	%f18168, %f18167;
	mul.f32 	%f18169, %f18168, %f18168;
	mul.f32 	%f18170, %f18168, %f18169;
	mul.f32 	%f18171, %f18161, %f18160;
	fma.rn.f32 	%f18172, %f18171, %f18170, %f18152;
	mul.f32 	%f18173, %f18162, %f18160;
	fma.rn.f32 	%f18174, %f18173, %f18170, %f18154;
	mul.f32 	%f18175, %f18163, %f18160;
	fma.rn.f32 	%f18176, %f18175, %f18170, %f18156;
	ld.shared.v4.f32 	{%f18177, %f18178, %f18179, %f18180}, [_ZZ20simulate_interactionP6float4S0_fiE6others+14528];
	sub.f32 	%f18181, %f18177, %f13;
	sub.f32 	%f18182, %f18178, %f14;
	sub.f32 	%f18183, %f18179, %f15;
	mul.f32 	%f18184, %f18182, %f18182;
	fma.rn.f32 	%f18185, %f18181, %f18181, %f18184;
	fma.rn.f32 	%f18186, %f18183, %f18183, %f18185;
	add.f32 	%f18187, %f18186, 0f24E69595;
	rsqrt.approx.f32 	%f18188, %f18187;
	mul.f32 	%f18189, %f18188, %f18188;
	mul.f32 	%f18190, %f18188, %f18189;
	mul.f32 	%f18191, %f18181, %f18180;
	fma.rn.f32 	%f18192, %f18191, %f18190, %f18172;
	mul.f32 	%f18193, %f18182, %f18180;
	fma.rn.f32 	%f18194, %f18193, %f18190, %f18174;
	mul.f32 	%f18195, %f18183, %f18180;
	fma.rn.f32 	%f18196, %f18195, %f18190, %f18176;
	ld.shared.v4.f32 	{%f18197, %f18198, %f18199, %f18200}, [_ZZ20simulate_interactionP6float4S0_fiE6others+14544];
	sub.f32 	%f18201, %f18197, %f13;
	sub.f32 	%f18202, %f18198, %f14;
	sub.f32 	%f18203, %f18199, %f15;
	mul.f32 	%f18204, %f18202, %f18202;
	fma.rn.f32 	%f18205, %f18201, %f18201, %f18204;
	fma.rn.f32 	%f18206, %f18203, %f18203, %f18205;
	add.f32 	%f18207, %f18206, 0f24E69595;
	rsqrt.approx.f32 	%f18208, %f18207;
	mul.f32 	%f18209, %f18208, %f18208;
	mul.f32 	%f18210, %f18208, %f18209;
	mul.f32 	%f18211, %f18201, %f18200;
	fma.rn.f32 	%f18212, %f18211, %f18210, %f18192;
	mul.f32 	%f18213, %f18202, %f18200;
	fma.rn.f32 	%f18214, %f18213, %f18210, %f18194;
	mul.f32 	%f18215, %f18203, %f18200;
	fma.rn.f32 	%f18216, %f18215, %f18210, %f18196;
	ld.shared.v4.f32 	{%f18217, %f18218, %f18219, %f18220}, [_ZZ20simulate_interactionP6float4S0_fiE6others+14560];
	sub.f32 	%f18221, %f18217, %f13;
	sub.f32 	%f18222, %f18218, %f14;
	sub.f32 	%f18223, %f18219, %f15;
	mul.f32 	%f18224, %f18222, %f18222;
	fma.rn.f32 	%f18225, %f18221, %f18221, %f18224;
	fma.rn.f32 	%f18226, %f18223, %f18223, %f18225;
	add.f32 	%f18227, %f18226, 0f24E69595;
	rsqrt.approx.f32 	%f18228, %f18227;
	mul.f32 	%f18229, %f18228, %f18228;
	mul.f32 	%f18230, %f18228, %f18229;
	mul.f32 	%f18231, %f18221, %f18220;
	fma.rn.f32 	%f18232, %f18231, %f18230, %f18212;
	mul.f32 	%f18233, %f18222, %f18220;
	fma.rn.f32 	%f18234, %f18233, %f18230, %f18214;
	mul.f32 	%f18235, %f18223, %f18220;
	fma.rn.f32 	%f18236, %f18235, %f18230, %f18216;
	ld.shared.v4.f32 	{%f18237, %f18238, %f18239, %f18240}, [_ZZ20simulate_interactionP6float4S0_fiE6others+14576];
	sub.f32 	%f18241, %f18237, %f13;
	sub.f32 	%f18242, %f18238, %f14;
	sub.f32 	%f18243, %f18239, %f15;
	mul.f32 	%f18244, %f18242, %f18242;
	fma.rn.f32 	%f18245, %f18241, %f18241, %f18244;
	fma.rn.f32 	%f18246, %f18243, %f18243, %f18245;
	add.f32 	%f18247, %f18246, 0f24E69595;
	rsqrt.approx.f32 	%f18248, %f18247;
	mul.f32 	%f18249, %f18248, %f18248;
	mul.f32 	%f18250, %f18248, %f18249;
	mul.f32 	%f18251, %f18241, %f18240;
	fma.rn.f32 	%f18252, %f18251, %f18250, %f18232;
	mul.f32 	%f18253, %f18242, %f18240;
	fma.rn.f32 	%f18254, %f18253, %f18250, %f18234;
	mul.f32 	%f18255, %f18243, %f18240;
	fma.rn.f32 	%f18256, %f18255, %f18250, %f18236;
	ld.shared.v4.f32 	{%f18257, %f18258, %f18259, %f18260}, [_ZZ20simulate_interactionP6float4S0_fiE6others+14592];
	sub.f32 	%f18261, %f18257, %f13;
	sub.f32 	%f18262, %f18258, %f14;
	sub.f32 	%f18263, %f18259, %f15;
	mul.f32 	%f18264, %f18262, %f18262;
	fma.rn.f32 	%f18265, %f18261, %f18261, %f18264;
	fma.rn.f32 	%f18266, %f18263, %f18263, %f18265;
	add.f32 	%f18267, %f18266, 0f24E69595;
	rsqrt.approx.f32 	%f18268, %f18267;
	mul.f32 	%f18269, %f18268, %f18268;
	mul.f32 	%f18270, %f18268, %f18269;
	mul.f32 	%f18271, %f18261, %f18260;
	fma.rn.f32 	%f18272, %f18271, %f18270, %f18252;
	mul.f32 	%f18273, %f18262, %f18260;
	fma.rn.f32 	%f18274, %f18273, %f18270, %f18254;
	mul.f32 	%f18275, %f18263, %f18260;
	fma.rn.f32 	%f18276, %f18275, %f18270, %f18256;
	ld.shared.v4.f32 	{%f18277, %f18278, %f18279, %f18280}, [_ZZ20simulate_interactionP6float4S0_fiE6others+14608];
	sub.f32 	%f18281, %f18277, %f13;
	sub.f32 	%f18282, %f18278, %f14;
	sub.f32 	%f18283, %f18279, %f15;
	mul.f32 	%f18284, %f18282, %f18282;
	fma.rn.f32 	%f18285, %f18281, %f18281, %f18284;
	fma.rn.f32 	%f18286, %f18283, %f18283, %f18285;
	add.f32 	%f18287, %f18286, 0f24E69595;
	rsqrt.approx.f32 	%f18288, %f18287;
	mul.f32 	%f18289, %f18288, %f18288;
	mul.f32 	%f18290, %f18288, %f18289;
	mul.f32 	%f18291, %f18281, %f18280;
	fma.rn.f32 	%f18292, %f18291, %f18290, %f18272;
	mul.f32 	%f18293, %f18282, %f18280;
	fma.rn.f32 	%f18294, %f18293, %f18290, %f18274;
	mul.f32 	%f18295, %f18283, %f18280;
	fma.rn.f32 	%f18296, %f18295, %f18290, %f18276;
	ld.shared.v4.f32 	{%f18297, %f18298, %f18299, %f18300}, [_ZZ20simulate_interactionP6float4S0_fiE6others+14624];
	sub.f32 	%f18301, %f18297, %f13;
	sub.f32 	%f18302, %f18298, %f14;
	sub.f32 	%f18303, %f18299, %f15;
	mul.f32 	%f18304, %f18302, %f18302;
	fma.rn.f32 	%f18305, %f18301, %f18301, %f18304;
	fma.rn.f32 	%f18306, %f18303, %f18303, %f18305;
	add.f32 	%f18307, %f18306, 0f24E69595;
	rsqrt.approx.f32 	%f18308, %f18307;
	mul.f32 	%f18309, %f18308, %f18308;
	mul.f32 	%f18310, %f18308, %f18309;
	mul.f32 	%f18311, %f18301, %f18300;
	fma.rn.f32 	%f18312, %f18311, %f18310, %f18292;
	mul.f32 	%f18313, %f18302, %f18300;
	fma.rn.f32 	%f18314, %f18313, %f18310, %f18294;
	mul.f32 	%f18315, %f18303, %f18300;
	fma.rn.f32 	%f18316, %f18315, %f18310, %f18296;
	ld.shared.v4.f32 	{%f18317, %f18318, %f18319, %f18320}, [_ZZ20simulate_interactionP6float4S0_fiE6others+14640];
	sub.f32 	%f18321, %f18317, %f13;
	sub.f32 	%f18322, %f18318, %f14;
	sub.f32 	%f18323, %f18319, %f15;
	mul.f32 	%f18324, %f18322, %f18322;
	fma.rn.f32 	%f18325, %f18321, %f18321, %f18324;
	fma.rn.f32 	%f18326, %f18323, %f18323, %f18325;
	add.f32 	%f18327, %f18326, 0f24E69595;
	rsqrt.approx.f32 	%f18328, %f18327;
	mul.f32 	%f18329, %f18328, %f18328;
	mul.f32 	%f18330, %f18328, %f18329;
	mul.f32 	%f18331, %f18321, %f18320;
	fma.rn.f32 	%f18332, %f18331, %f18330, %f18312;
	mul.f32 	%f18333, %f18322, %f18320;
	fma.rn.f32 	%f18334, %f18333, %f18330, %f18314;
	mul.f32 	%f18335, %f18323, %f18320;
	fma.rn.f32 	%f18336, %f18335, %f18330, %f18316;
	ld.shared.v4.f32 	{%f18337, %f18338, %f18339, %f18340}, [_ZZ20simulate_interactionP6float4S0_fiE6others+14656];
	sub.f32 	%f18341, %f18337, %f13;
	sub.f32 	%f18342, %f18338, %f14;
	sub.f32 	%f18343, %f18339, %f15;
	mul.f32 	%f18344, %f18342, %f18342;
	fma.rn.f32 	%f18345, %f18341, %f18341, %f18344;
	fma.rn.f32 	%f18346, %f18343, %f18343, %f18345;
	add.f32 	%f18347, %f18346, 0f24E69595;
	rsqrt.approx.f32 	%f18348, %f18347;
	mul.f32 	%f18349, %f18348, %f18348;
	mul.f32 	%f18350, %f18348, %f18349;
	mul.f32 	%f18351, %f18341, %f18340;
	fma.rn.f32 	%f18352, %f18351, %f18350, %f18332;
	mul.f32 	%f18353, %f18342, %f18340;
	fma.rn.f32 	%f18354, %f18353, %f18350, %f18334;
	mul.f32 	%f18355, %f18343, %f18340;
	fma.rn.f32 	%f18356, %f18355, %f18350, %f18336;
	ld.shared.v4.f32 	{%f18357, %f18358, %f18359, %f18360}, [_ZZ20simulate_interactionP6float4S0_fiE6others+14672];
	sub.f32 	%f18361, %f18357, %f13;
	sub.f32 	%f18362, %f18358, %f14;
	sub.f32 	%f18363, %f18359, %f15;
	mul.f32 	%f18364, %f18362, %f18362;
	fma.rn.f32 	%f18365, %f18361, %f18361, %f18364;
	fma.rn.f32 	%f18366, %f18363, %f18363, %f18365;
	add.f32 	%f18367, %f18366, 0f24E69595;
	rsqrt.approx.f32 	%f18368, %f18367;
	mul.f32 	%f18369, %f18368, %f18368;
	mul.f32 	%f18370, %f18368, %f18369;
	mul.f32 	%f18371, %f18361, %f18360;
	fma.rn.f32 	%f18372, %f18371, %f18370, %f18352;
	mul.f32 	%f18373, %f18362, %f18360;
	fma.rn.f32 	%f18374, %f18373, %f18370, %f18354;
	mul.f32 	%f18375, %f18363, %f18360;
	fma.rn.f32 	%f18376, %f18375, %f18370, %f18356;
	ld.shared.v4.f32 	{%f18377, %f18378, %f18379, %f18380}, [_ZZ20simulate_interactionP6float4S0_fiE6others+14688];
	sub.f32 	%f18381, %f18377, %f13;
	sub.f32 	%f18382, %f18378, %f14;
	sub.f32 	%f18383, %f18379, %f15;
	mul.f32 	%f18384, %f18382, %f18382;
	fma.rn.f32 	%f18385, %f18381, %f18381, %f18384;
	fma.rn.f32 	%f18386, %f18383, %f18383, %f18385;
	add.f32 	%f18387, %f18386, 0f24E69595;
	rsqrt.approx.f32 	%f18388, %f18387;
	mul.f32 	%f18389, %f18388, %f18388;
	mul.f32 	%f18390, %f18388, %f18389;
	mul.f32 	%f18391, %f18381, %f18380;
	fma.rn.f32 	%f18392, %f18391, %f18390, %f18372;
	mul.f32 	%f18393, %f18382, %f18380;
	fma.rn.f32 	%f18394, %f18393, %f18390, %f18374;
	mul.f32 	%f18395, %f18383, %f18380;
	fma.rn.f32 	%f18396, %f18395, %f18390, %f18376;
	ld.shared.v4.f32 	{%f18397, %f18398, %f18399, %f18400}, [_ZZ20simulate_interactionP6float4S0_fiE6others+14704];
	sub.f32 	%f18401, %f18397, %f13;
	sub.f32 	%f18402, %f18398, %f14;
	sub.f32 	%f18403, %f18399, %f15;
	mul.f32 	%f18404, %f18402, %f18402;
	fma.rn.f32 	%f18405, %f18401, %f18401, %f18404;
	fma.rn.f32 	%f18406, %f18403, %f18403, %f18405;
	add.f32 	%f18407, %f18406, 0f24E69595;
	rsqrt.approx.f32 	%f18408, %f18407;
	mul.f32 	%f18409, %f18408, %f18408;
	mul.f32 	%f18410, %f18408, %f18409;
	mul.f32 	%f18411, %f18401, %f18400;
	fma.rn.f32 	%f18412, %f18411, %f18410, %f18392;
	mul.f32 	%f18413, %f18402, %f18400;
	fma.rn.f32 	%f18414, %f18413, %f18410, %f18394;
	mul.f32 	%f18415, %f18403, %f18400;
	fma.rn.f32 	%f18416, %f18415, %f18410, %f18396;
	ld.shared.v4.f32 	{%f18417, %f18418, %f18419, %f18420}, [_ZZ20simulate_interactionP6float4S0_fiE6others+14720];
	sub.f32 	%f18421, %f18417, %f13;
	sub.f32 	%f18422, %f18418, %f14;
	sub.f32 	%f18423, %f18419, %f15;
	mul.f32 	%f18424, %f18422, %f18422;
	fma.rn.f32 	%f18425, %f18421, %f18421, %f18424;
	fma.rn.f32 	%f18426, %f18423, %f18423, %f18425;
	add.f32 	%f18427, %f18426, 0f24E69595;
	rsqrt.approx.f32 	%f18428, %f18427;
	mul.f32 	%f18429, %f18428, %f18428;
	mul.f32 	%f18430, %f18428, %f18429;
	mul.f32 	%f18431, %f18421, %f18420;
	fma.rn.f32 	%f18432, %f18431, %f18430, %f18412;
	mul.f32 	%f18433, %f18422, %f18420;
	fma.rn.f32 	%f18434, %f18433, %f18430, %f18414;
	mul.f32 	%f18435, %f18423, %f18420;
	fma.rn.f32 	%f18436, %f18435, %f18430, %f18416;
	ld.shared.v4.f32 	{%f18437, %f18438, %f18439, %f18440}, [_ZZ20simulate_interactionP6float4S0_fiE6others+14736];
	sub.f32 	%f18441, %f18437, %f13;
	sub.f32 	%f18442, %f18438, %f14;
	sub.f32 	%f18443, %f18439, %f15;
	mul.f32 	%f18444, %f18442, %f18442;
	fma.rn.f32 	%f18445, %f18441, %f18441, %f18444;
	fma.rn.f32 	%f18446, %f18443, %f18443, %f18445;
	add.f32 	%f18447, %f18446, 0f24E69595;
	rsqrt.approx.f32 	%f18448, %f18447;
	mul.f32 	%f18449, %f18448, %f18448;
	mul.f32 	%f18450, %f18448, %f18449;
	mul.f32 	%f18451, %f18441, %f18440;
	fma.rn.f32 	%f18452, %f18451, %f18450, %f18432;
	mul.f32 	%f18453, %f18442, %f18440;
	fma.rn.f32 	%f18454, %f18453, %f18450, %f18434;
	mul.f32 	%f18455, %f18443, %f18440;
	fma.rn.f32 	%f18456, %f18455, %f18450, %f18436;
	ld.shared.v4.f32 	{%f18457, %f18458, %f18459, %f18460}, [_ZZ20simulate_interactionP6float4S0_fiE6others+14752];
	sub.f32 	%f18461, %f18457, %f13;
	sub.f32 	%f18462, %f18458, %f14;
	sub.f32 	%f18463, %f18459, %f15;
	mul.f32 	%f18464, %f18462, %f18462;
	fma.rn.f32 	%f18465, %f18461, %f18461, %f18464;
	fma.rn.f32 	%f18466, %f18463, %f18463, %f18465;
	add.f32 	%f18467, %f18466, 0f24E69595;
	rsqrt.approx.f32 	%f18468, %f18467;
	mul.f32 	%f18469, %f18468, %f18468;
	mul.f32 	%f18470, %f18468, %f18469;
	mul.f32 	%f18471, %f18461, %f18460;
	fma.rn.f32 	%f18472, %f18471, %f18470, %f18452;
	mul.f32 	%f18473, %f18462, %f18460;
	fma.rn.f32 	%f18474, %f18473, %f18470, %f18454;
	mul.f32 	%f18475, %f18463, %f18460;
	fma.rn.f32 	%f18476, %f18475, %f18470, %f18456;
	ld.shared.v4.f32 	{%f18477, %f18478, %f18479, %f18480}, [_ZZ20simulate_interactionP6float4S0_fiE6others+14768];
	sub.f32 	%f18481, %f18477, %f13;
	sub.f32 	%f18482, %f18478, %f14;
	sub.f32 	%f18483, %f18479, %f15;
	mul.f32 	%f18484, %f18482, %f18482;
	fma.rn.f32 	%f18485, %f18481, %f18481, %f18484;
	fma.rn.f32 	%f18486, %f18483, %f18483, %f18485;
	add.f32 	%f18487, %f18486, 0f24E69595;
	rsqrt.approx.f32 	%f18488, %f18487;
	mul.f32 	%f18489, %f18488, %f18488;
	mul.f32 	%f18490, %f18488, %f18489;
	mul.f32 	%f18491, %f18481, %f18480;
	fma.rn.f32 	%f18492, %f18491, %f18490, %f18472;
	mul.f32 	%f18493, %f18482, %f18480;
	fma.rn.f32 	%f18494, %f18493, %f18490, %f18474;
	mul.f32 	%f18495, %f18483, %f18480;
	fma.rn.f32 	%f18496, %f18495, %f18490, %f18476;
	ld.shared.v4.f32 	{%f18497, %f18498, %f18499, %f18500}, [_ZZ20simulate_interactionP6float4S0_fiE6others+14784];
	sub.f32 	%f18501, %f18497, %f13;
	sub.f32 	%f18502, %f18498, %f14;
	sub.f32 	%f18503, %f18499, %f15;
	mul.f32 	%f18504, %f18502, %f18502;
	fma.rn.f32 	%f18505, %f18501, %f18501, %f18504;
	fma.rn.f32 	%f18506, %f18503, %f18503, %f18505;
	add.f32 	%f18507, %f18506, 0f24E69595;
	rsqrt.approx.f32 	%f18508, %f18507;
	mul.f32 	%f18509, %f18508, %f18508;
	mul.f32 	%f18510, %f18508, %f18509;
	mul.f32 	%f18511, %f18501, %f18500;
	fma.rn.f32 	%f18512, %f18511, %f18510, %f18492;
	mul.f32 	%f18513, %f18502, %f18500;
	fma.rn.f32 	%f18514, %f18513, %f18510, %f18494;
	mul.f32 	%f18515, %f18503, %f18500;
	fma.rn.f32 	%f18516, %f18515, %f18510, %f18496;
	ld.shared.v4.f32 	{%f18517, %f18518, %f18519, %f18520}, [_ZZ20simulate_interactionP6float4S0_fiE6others+14800];
	sub.f32 	%f18521, %f18517, %f13;
	sub.f32 	%f18522, %f18518, %f14;
	sub.f32 	%f18523, %f18519, %f15;
	mul.f32 	%f18524, %f18522, %f18522;
	fma.rn.f32 	%f18525, %f18521, %f18521, %f18524;
	fma.rn.f32 	%f18526, %f18523, %f18523, %f18525;
	add.f32 	%f18527, %f18526, 0f24E69595;
	rsqrt.approx.f32 	%f18528, %f18527;
	mul.f32 	%f18529, %f18528, %f18528;
	mul.f32 	%f18530, %f18528, %f18529;
	mul.f32 	%f18531, %f18521, %f18520;
	fma.rn.f32 	%f18532, %f18531, %f18530, %f18512;
	mul.f32 	%f18533, %f18522, %f18520;
	fma.rn.f32 	%f18534, %f18533, %f18530, %f18514;
	mul.f32 	%f18535, %f18523, %f18520;
	fma.rn.f32 	%f18536, %f18535, %f18530, %f18516;
	ld.shared.v4.f32 	{%f18537, %f18538, %f18539, %f18540}, [_ZZ20simulate_interactionP6float4S0_fiE6others+14816];
	sub.f32 	%f18541, %f18537, %f13;
	sub.f32 	%f18542, %f18538, %f14;
	sub.f32 	%f18543, %f18539, %f15;
	mul.f32 	%f18544, %f18542, %f18542;
	fma.rn.f32 	%f18545, %f18541, %f18541, %f18544;
	fma.rn.f32 	%f18546, %f18543, %f18543, %f18545;
	add.f32 	%f18547, %f18546, 0f24E69595;
	rsqrt.approx.f32 	%f18548, %f18547;
	mul.f32 	%f18549, %f18548, %f18548;
	mul.f32 	%f18550, %f18548, %f18549;
	mul.f32 	%f18551, %f18541, %f18540;
	fma.rn.f32 	%f18552, %f18551, %f18550, %f18532;
	mul.f32 	%f18553, %f18542, %f18540;
	fma.rn.f32 	%f18554, %f18553, %f18550, %f18534;
	mul.f32 	%f18555, %f18543, %f18540;
	fma.rn.f32 	%f18556, %f18555, %f18550, %f18536;
	ld.shared.v4.f32 	{%f18557, %f18558, %f18559, %f18560}, [_ZZ20simulate_interactionP6float4S0_fiE6others+14832];
	sub.f32 	%f18561, %f18557, %f13;
	sub.f32 	%f18562, %f18558, %f14;
	sub.f32 	%f18563, %f18559, %f15;
	mul.f32 	%f18564, %f18562, %f18562;
	fma.rn.f32 	%f18565, %f18561, %f18561, %f18564;
	fma.rn.f32 	%f18566, %f18563, %f18563, %f18565;
	add.f32 	%f18567, %f18566, 0f24E69595;
	rsqrt.approx.f32 	%f18568, %f18567;
	mul.f32 	%f18569, %f18568, %f18568;
	mul.f32 	%f18570, %f18568, %f18569;
	mul.f32 	%f18571, %f18561, %f18560;
	fma.rn.f32 	%f18572, %f18571, %f18570, %f18552;
	mul.f32 	%f18573, %f18562, %f18560;
	fma.rn.f32 	%f18574, %f18573, %f18570, %f18554;
	mul.f32 	%f18575, %f18563, %f18560;
	fma.rn.f32 	%f18576, %f18575, %f18570, %f18556;
	ld.shared.v4.f32 	{%f18577, %f18578, %f18579, %f18580}, [_ZZ20simulate_interactionP6float4S0_fiE6others+14848];
	sub.f32 	%f18581, %f18577, %f13;
	sub.f32 	%f18582, %f18578, %f14;
	sub.f32 	%f18583, %f18579, %f15;
	mul.f32 	%f18584, %f18582, %f18582;
	fma.rn.f32 	%f18585, %f18581, %f18581, %f18584;
	fma.rn.f32 	%f18586, %f18583, %f18583, %f18585;
	add.f32 	%f18587, %f18586, 0f24E69595;
	rsqrt.approx.f32 	%f18588, %f18587;
	mul.f32 	%f18589, %f18588, %f18588;
	mul.f32 	%f18590, %f18588, %f18589;
	mul.f32 	%f18591, %f18581, %f18580;
	fma.rn.f32 	%f18592, %f18591, %f18590, %f18572;
	mul.f32 	%f18593, %f18582, %f18580;
	fma.rn.f32 	%f18594, %f18593, %f18590, %f18574;
	mul.f32 	%f18595, %f18583, %f18580;
	fma.rn.f32 	%f18596, %f18595, %f18590, %f18576;
	ld.shared.v4.f32 	{%f18597, %f18598, %f18599, %f18600}, [_ZZ20simulate_interactionP6float4S0_fiE6others+14864];
	sub.f32 	%f18601, %f18597, %f13;
	sub.f32 	%f18602, %f18598, %f14;
	sub.f32 	%f18603, %f18599, %f15;
	mul.f32 	%f18604, %f18602, %f18602;
	fma.rn.f32 	%f18605, %f18601, %f18601, %f18604;
	fma.rn.f32 	%f18606, %f18603, %f18603, %f18605;
	add.f32 	%f18607, %f18606, 0f24E69595;
	rsqrt.approx.f32 	%f18608, %f18607;
	mul.f32 	%f18609, %f18608, %f18608;
	mul.f32 	%f18610, %f18608, %f18609;
	mul.f32 	%f18611, %f18601, %f18600;
	fma.rn.f32 	%f18612, %f18611, %f18610, %f18592;
	mul.f32 	%f18613, %f18602, %f18600;
	fma.rn.f32 	%f18614, %f18613, %f18610, %f18594;
	mul.f32 	%f18615, %f18603, %f18600;
	fma.rn.f32 	%f18616, %f18615, %f18610, %f18596;
	ld.shared.v4.f32 	{%f18617, %f18618, %f18619, %f18620}, [_ZZ20simulate_interactionP6float4S0_fiE6others+14880];
	sub.f32 	%f18621, %f18617, %f13;
	sub.f32 	%f18622, %f18618, %f14;
	sub.f32 	%f18623, %f18619, %f15;
	mul.f32 	%f18624, %f18622, %f18622;
	fma.rn.f32 	%f18625, %f18621, %f18621, %f18624;
	fma.rn.f32 	%f18626, %f18623, %f18623, %f18625;
	add.f32 	%f18627, %f18626, 0f24E69595;
	rsqrt.approx.f32 	%f18628, %f18627;
	mul.f32 	%f18629, %f18628, %f18628;
	mul.f32 	%f18630, %f18628, %f18629;
	mul.f32 	%f18631, %f18621, %f18620;
	fma.rn.f32 	%f18632, %f18631, %f18630, %f18612;
	mul.f32 	%f18633, %f18622, %f18620;
	fma.rn.f32 	%f18634, %f18633, %f18630, %f18614;
	mul.f32 	%f18635, %f18623, %f18620;
	fma.rn.f32 	%f18636, %f18635, %f18630, %f18616;
	ld.shared.v4.f32 	{%f18637, %f18638, %f18639, %f18640}, [_ZZ20simulate_interactionP6float4S0_fiE6others+14896];
	sub.f32 	%f18641, %f18637, %f13;
	sub.f32 	%f18642, %f18638, %f14;
	sub.f32 	%f18643, %f18639, %f15;
	mul.f32 	%f18644, %f18642, %f18642;
	fma.rn.f32 	%f18645, %f18641, %f18641, %f18644;
	fma.rn.f32 	%f18646, %f18643, %f18643, %f18645;
	add.f32 	%f18647, %f18646, 0f24E69595;
	rsqrt.approx.f32 	%f18648, %f18647;
	mul.f32 	%f18649, %f18648, %f18648;
	mul.f32 	%f18650, %f18648, %f18649;
	mul.f32 	%f18651, %f18641, %f18640;
	fma.rn.f32 	%f18652, %f18651, %f18650, %f18632;
	mul.f32 	%f18653, %f18642, %f18640;
	fma.rn.f32 	%f18654, %f18653, %f18650, %f18634;
	mul.f32 	%f18655, %f18643, %f18640;
	fma.rn.f32 	%f18656, %f18655, %f18650, %f18636;
	ld.shared.v4.f32 	{%f18657, %f18658, %f18659, %f18660}, [_ZZ20simulate_interactionP6float4S0_fiE6others+14912];
	sub.f32 	%f18661, %f18657, %f13;
	sub.f32 	%f18662, %f18658, %f14;
	sub.f32 	%f18663, %f18659, %f15;
	mul.f32 	%f18664, %f18662, %f18662;
	fma.rn.f32 	%f18665, %f18661, %f18661, %f18664;
	fma.rn.f32 	%f18666, %f18663, %f18663, %f18665;
	add.f32 	%f18667, %f18666, 0f24E69595;
	rsqrt.approx.f32 	%f18668, %f18667;
	mul.f32 	%f18669, %f18668, %f18668;
	mul.f32 	%f18670, %f18668, %f18669;
	mul.f32 	%f18671, %f18661, %f18660;
	fma.rn.f32 	%f18672, %f18671, %f18670, %f18652;
	mul.f32 	%f18673, %f18662, %f18660;
	fma.rn.f32 	%f18674, %f18673, %f18670, %f18654;
	mul.f32 	%f18675, %f18663, %f18660;
	fma.rn.f32 	%f18676, %f18675, %f18670, %f18656;
	ld.shared.v4.f32 	{%f18677, %f18678, %f18679, %f18680}, [_ZZ20simulate_interactionP6float4S0_fiE6others+14928];
	sub.f32 	%f18681, %f18677, %f13;
	sub.f32 	%f18682, %f18678, %f14;
	sub.f32 	%f18683, %f18679, %f15;
	mul.f32 	%f18684, %f18682, %f18682;
	fma.rn.f32 	%f18685, %f18681, %f18681, %f18684;
	fma.rn.f32 	%f18686, %f18683, %f18683, %f18685;
	add.f32 	%f18687, %f18686, 0f24E69595;
	rsqrt.approx.f32 	%f18688, %f18687;
	mul.f32 	%f18689, %f18688, %f18688;
	mul.f32 	%f18690, %f18688, %f18689;
	mul.f32 	%f18691, %f18681, %f18680;
	fma.rn.f32 	%f18692, %f18691, %f18690, %f18672;
	mul.f32 	%f18693, %f18682, %f18680;
	fma.rn.f32 	%f18694, %f18693, %f18690, %f18674;
	mul.f32 	%f18695, %f18683, %f18680;
	fma.rn.f32 	%f18696, %f18695, %f18690, %f18676;
	ld.shared.v4.f32 	{%f18697, %f18698, %f18699, %f18700}, [_ZZ20simulate_interactionP6float4S0_fiE6others+14944];
	sub.f32 	%f18701, %f18697, %f13;
	sub.f32 	%f18702, %f18698, %f14;
	sub.f32 	%f18703, %f18699, %f15;
	mul.f32 	%f18704, %f18702, %f18702;
	fma.rn.f32 	%f18705, %f18701, %f18701, %f18704;
	fma.rn.f32 	%f18706, %f18703, %f18703, %f18705;
	add.f32 	%f18707, %f18706, 0f24E69595;
	rsqrt.approx.f32 	%f18708, %f18707;
	mul.f32 	%f18709, %f18708, %f18708;
	mul.f32 	%f18710, %f18708, %f18709;
	mul.f32 	%f18711, %f18701, %f18700;
	fma.rn.f32 	%f18712, %f18711, %f18710, %f18692;
	mul.f32 	%f18713, %f18702, %f18700;
	fma.rn.f32 	%f18714, %f18713, %f18710, %f18694;
	mul.f32 	%f18715, %f18703, %f18700;
	fma.rn.f32 	%f18716, %f18715, %f18710, %f18696;
	ld.shared.v4.f32 	{%f18717, %f18718, %f18719, %f18720}, [_ZZ20simulate_interactionP6float4S0_fiE6others+14960];
	sub.f32 	%f18721, %f18717, %f13;
	sub.f32 	%f18722, %f18718, %f14;
	sub.f32 	%f18723, %f18719, %f15;
	mul.f32 	%f18724, %f18722, %f18722;
	fma.rn.f32 	%f18725, %f18721, %f18721, %f18724;
	fma.rn.f32 	%f18726, %f18723, %f18723, %f18725;
	add.f32 	%f18727, %f18726, 0f24E69595;
	rsqrt.approx.f32 	%f18728, %f18727;
	mul.f32 	%f18729, %f18728, %f18728;
	mul.f32 	%f18730, %f18728, %f18729;
	mul.f32 	%f18731, %f18721, %f18720;
	fma.rn.f32 	%f18732, %f18731, %f18730, %f18712;
	mul.f32 	%f18733, %f18722, %f18720;
	fma.rn.f32 	%f18734, %f18733, %f18730, %f18714;
	mul.f32 	%f18735, %f18723, %f18720;
	fma.rn.f32 	%f18736, %f18735, %f18730, %f18716;
	ld.shared.v4.f32 	{%f18737, %f18738, %f18739, %f18740}, [_ZZ20simulate_interactionP6float4S0_fiE6others+14976];
	sub.f32 	%f18741, %f18737, %f13;
	sub.f32 	%f18742, %f18738, %f14;
	sub.f32 	%f18743, %f18739, %f15;
	mul.f32 	%f18744, %f18742, %f18742;
	fma.rn.f32 	%f18745, %f18741, %f18741, %f18744;
	fma.rn.f32 	%f18746, %f18743, %f18743, %f18745;
	add.f32 	%f18747, %f18746, 0f24E69595;
	rsqrt.approx.f32 	%f18748, %f18747;
	mul.f32 	%f18749, %f18748, %f18748;
	mul.f32 	%f18750, %f18748, %f18749;
	mul.f32 	%f18751, %f18741, %f18740;
	fma.rn.f32 	%f18752, %f18751, %f18750, %f18732;
	mul.f32 	%f18753, %f18742, %f18740;
	fma.rn.f32 	%f18754, %f18753, %f18750, %f18734;
	mul.f32 	%f18755, %f18743, %f18740;
	fma.rn.f32 	%f18756, %f18755, %f18750, %f18736;
	ld.shared.v4.f32 	{%f18757, %f18758, %f18759, %f18760}, [_ZZ20simulate_interactionP6float4S0_fiE6others+14992];
	sub.f32 	%f18761, %f18757, %f13;
	sub.f32 	%f18762, %f18758, %f14;
	sub.f32 	%f18763, %f18759, %f15;
	mul.f32 	%f18764, %f18762, %f18762;
	fma.rn.f32 	%f18765, %f18761, %f18761, %f18764;
	fma.rn.f32 	%f18766, %f18763, %f18763, %f18765;
	add.f32 	%f18767, %f18766, 0f24E69595;
	rsqrt.approx.f32 	%f18768, %f18767;
	mul.f32 	%f18769, %f18768, %f18768;
	mul.f32 	%f18770, %f18768, %f18769;
	mul.f32 	%f18771, %f18761, %f18760;
	fma.rn.f32 	%f18772, %f18771, %f18770, %f18752;
	mul.f32 	%f18773, %f18762, %f18760;
	fma.rn.f32 	%f18774, %f18773, %f18770, %f18754;
	mul.f32 	%f18775, %f18763, %f18760;
	fma.rn.f32 	%f18776, %f18775, %f18770, %f18756;
	ld.shared.v4.f32 	{%f18777, %f18778, %f18779, %f18780}, [_ZZ20simulate_interactionP6float4S0_fiE6others+15008];
	sub.f32 	%f18781, %f18777, %f13;
	sub.f32 	%f18782, %f18778, %f14;
	sub.f32 	%f18783, %f18779, %f15;
	mul.f32 	%f18784, %f18782, %f18782;
	fma.rn.f32 	%f18785, %f18781, %f18781, %f18784;
	fma.rn.f32 	%f18786, %f18783, %f18783, %f18785;
	add.f32 	%f18787, %f18786, 0f24E69595;
	rsqrt.approx.f32 	%f18788, %f18787;
	mul.f32 	%f18789, %f18788, %f18788;
	mul.f32 	%f18790, %f18788, %f18789;
	mul.f32 	%f18791, %f18781, %f18780;
	fma.rn.f32 	%f18792, %f18791, %f18790, %f18772;
	mul.f32 	%f18793, %f18782, %f18780;
	fma.rn.f32 	%f18794, %f18793, %f18790, %f18774;
	mul.f32 	%f18795, %f18783, %f18780;
	fma.rn.f32 	%f18796, %f18795, %f18790, %f18776;
	ld.shared.v4.f32 	{%f18797, %f18798, %f18799, %f18800}, [_ZZ20simulate_interactionP6float4S0_fiE6others+15024];
	sub.f32 	%f18801, %f18797, %f13;
	sub.f32 	%f18802, %f18798, %f14;
	sub.f32 	%f18803, %f18799, %f15;
	mul.f32 	%f18804, %f18802, %f18802;
	fma.rn.f32 	%f18805, %f18801, %f18801, %f18804;
	fma.rn.f32 	%f18806, %f18803, %f18803, %f18805;
	add.f32 	%f18807, %f18806, 0f24E69595;
	rsqrt.approx.f32 	%f18808, %f18807;
	mul.f32 	%f18809, %f18808, %f18808;
	mul.f32 	%f18810, %f18808, %f18809;
	mul.f32 	%f18811, %f18801, %f18800;
	fma.rn.f32 	%f18812, %f18811, %f18810, %f18792;
	mul.f32 	%f18813, %f18802, %f18800;
	fma.rn.f32 	%f18814, %f18813, %f18810, %f18794;
	mul.f32 	%f18815, %f18803, %f18800;
	fma.rn.f32 	%f18816, %f18815, %f18810, %f18796;
	ld.shared.v4.f32 	{%f18817, %f18818, %f18819, %f18820}, [_ZZ20simulate_interactionP6float4S0_fiE6others+15040];
	sub.f32 	%f18821, %f18817, %f13;
	sub.f32 	%f18822, %f18818, %f14;
	sub.f32 	%f18823, %f18819, %f15;
	mul.f32 	%f18824, %f18822, %f18822;
	fma.rn.f32 	%f18825, %f18821, %f18821, %f18824;
	fma.rn.f32 	%f18826, %f18823, %f18823, %f18825;
	add.f32 	%f18827, %f18826, 0f24E69595;
	rsqrt.approx.f32 	%f18828, %f18827;
	mul.f32 	%f18829, %f18828, %f18828;
	mul.f32 	%f18830, %f18828, %f18829;
	mul.f32 	%f18831, %f18821, %f18820;
	fma.rn.f32 	%f18832, %f18831, %f18830, %f18812;
	mul.f32 	%f18833, %f18822, %f18820;
	fma.rn.f32 	%f18834, %f18833, %f18830, %f18814;
	mul.f32 	%f18835, %f18823, %f18820;
	fma.rn.f32 	%f18836, %f18835, %f18830, %f18816;
	ld.shared.v4.f32 	{%f18837, %f18838, %f18839, %f18840}, [_ZZ20simulate_interactionP6float4S0_fiE6others+15056];
	sub.f32 	%f18841, %f18837, %f13;
	sub.f32 	%f18842, %f18838, %f14;
	sub.f32 	%f18843, %f18839, %f15;
	mul.f32 	%f18844, %f18842, %f18842;
	fma.rn.f32 	%f18845, %f18841, %f18841, %f18844;
	fma.rn.f32 	%f18846, %f18843, %f18843, %f18845;
	add.f32 	%f18847, %f18846, 0f24E69595;
	rsqrt.approx.f32 	%f18848, %f18847;
	mul.f32 	%f18849, %f18848, %f18848;
	mul.f32 	%f18850, %f18848, %f18849;
	mul.f32 	%f18851, %f18841, %f18840;
	fma.rn.f32 	%f18852, %f18851, %f18850, %f18832;
	mul.f32 	%f18853, %f18842, %f18840;
	fma.rn.f32 	%f18854, %f18853, %f18850, %f18834;
	mul.f32 	%f18855, %f18843, %f18840;
	fma.rn.f32 	%f18856, %f18855, %f18850, %f18836;
	ld.shared.v4.f32 	{%f18857, %f18858, %f18859, %f18860}, [_ZZ20simulate_interactionP6float4S0_fiE6others+15072];
	sub.f32 	%f18861, %f18857, %f13;
	sub.f32 	%f18862, %f18858, %f14;
	sub.f32 	%f18863, %f18859, %f15;
	mul.f32 	%f18864, %f18862, %f18862;
	fma.rn.f32 	%f18865, %f18861, %f18861, %f18864;
	fma.rn.f32 	%f18866, %f18863, %f18863, %f18865;
	add.f32 	%f18867, %f18866, 0f24E69595;
	rsqrt.approx.f32 	%f18868, %f18867;
	mul.f32 	%f18869, %f18868, %f18868;
	mul.f32 	%f18870, %f18868, %f18869;
	mul.f32 	%f18871, %f18861, %f18860;
	fma.rn.f32 	%f18872, %f18871, %f18870, %f18852;
	mul.f32 	%f18873, %f18862, %f18860;
	fma.rn.f32 	%f18874, %f18873, %f18870, %f18854;
	mul.f32 	%f18875, %f18863, %f18860;
	fma.rn.f32 	%f18876, %f18875, %f18870, %f18856;
	ld.shared.v4.f32 	{%f18877, %f18878, %f18879, %f18880}, [_ZZ20simulate_interactionP6float4S0_fiE6others+15088];
	sub.f32 	%f18881, %f18877, %f13;
	sub.f32 	%f18882, %f18878, %f14;
	sub.f32 	%f18883, %f18879, %f15;
	mul.f32 	%f18884, %f18882, %f18882;
	fma.rn.f32 	%f18885, %f18881, %f18881, %f18884;
	fma.rn.f32 	%f18886, %f18883, %f18883, %f18885;
	add.f32 	%f18887, %f18886, 0f24E69595;
	rsqrt.approx.f32 	%f18888, %f18887;
	mul.f32 	%f18889, %f18888, %f18888;
	mul.f32 	%f18890, %f18888, %f18889;
	mul.f32 	%f18891, %f18881, %f18880;
	fma.rn.f32 	%f18892, %f18891, %f18890, %f18872;
	mul.f32 	%f18893, %f18882, %f18880;
	fma.rn.f32 	%f18894, %f18893, %f18890, %f18874;
	mul.f32 	%f18895, %f18883, %f18880;
	fma.rn.f32 	%f18896, %f18895, %f18890, %f18876;
	ld.shared.v4.f32 	{%f18897, %f18898, %f18899, %f18900}, [_ZZ20simulate_interactionP6float4S0_fiE6others+15104];
	sub.f32 	%f18901, %f18897, %f13;
	sub.f32 	%f18902, %f18898, %f14;
	sub.f32 	%f18903, %f18899, %f15;
	mul.f32 	%f18904, %f18902, %f18902;
	fma.rn.f32 	%f18905, %f18901, %f18901, %f18904;
	fma.rn.f32 	%f18906, %f18903, %f18903, %f18905;
	add.f32 	%f18907, %f18906, 0f24E69595;
	rsqrt.approx.f32 	%f18908, %f18907;
	mul.f32 	%f18909, %f18908, %f18908;
	mul.f32 	%f18910, %f18908, %f18909;
	mul.f32 	%f18911, %f18901, %f18900;
	fma.rn.f32 	%f18912, %f18911, %f18910, %f18892;
	mul.f32 	%f18913, %f18902, %f18900;
	fma.rn.f32 	%f18914, %f18913, %f18910, %f18894;
	mul.f32 	%f18915, %f18903, %f18900;
	fma.rn.f32 	%f18916, %f18915, %f18910, %f18896;
	ld.shared.v4.f32 	{%f18917, %f18918, %f18919, %f18920}, [_ZZ20simulate_interactionP6float4S0_fiE6others+15120];
	sub.f32 	%f18921, %f18917, %f13;
	sub.f32 	%f18922, %f18918, %f14;
	sub.f32 	%f18923, %f18919, %f15;
	mul.f32 	%f18924, %f18922, %f18922;
	fma.rn.f32 	%f18925, %f18921, %f18921, %f18924;
	fma.rn.f32 	%f18926, %f18923, %f18923, %f18925;
	add.f32 	%f18927, %f18926, 0f24E69595;
	rsqrt.approx.f32 	%f18928, %f18927;
	mul.f32 	%f18929, %f18928, %f18928;
	mul.f32 	%f18930, %f18928, %f18929;
	mul.f32 	%f18931, %f18921, %f18920;
	fma.rn.f32 	%f18932, %f18931, %f18930, %f18912;
	mul.f32 	%f18933, %f18922, %f18920;
	fma.rn.f32 	%f18934, %f18933, %f18930, %f18914;
	mul.f32 	%f18935, %f18923, %f18920;
	fma.rn.f32 	%f18936, %f18935, %f18930, %f18916;
	ld.shared.v4.f32 	{%f18937, %f18938, %f18939, %f18940}, [_ZZ20simulate_interactionP6float4S0_fiE6others+15136];
	sub.f32 	%f18941, %f18937, %f13;
	sub.f32 	%f18942, %f18938, %f14;
	sub.f32 	%f18943, %f18939, %f15;
	mul.f32 	%f18944, %f18942, %f18942;
	fma.rn.f32 	%f18945, %f18941, %f18941, %f18944;
	fma.rn.f32 	%f18946, %f18943, %f18943, %f18945;
	add.f32 	%f18947, %f18946, 0f24E69595;
	rsqrt.approx.f32 	%f18948, %f18947;
	mul.f32 	%f18949, %f18948, %f18948;
	mul.f32 	%f18950, %f18948, %f18949;
	mul.f32 	%f18951, %f18941, %f18940;
	fma.rn.f32 	%f18952, %f18951, %f18950, %f18932;
	mul.f32 	%f18953, %f18942, %f18940;
	fma.rn.f32 	%f18954, %f18953, %f18950, %f18934;
	mul.f32 	%f18955, %f18943, %f18940;
	fma.rn.f32 	%f18956, %f18955, %f18950, %f18936;
	ld.shared.v4.f32 	{%f18957, %f18958, %f18959, %f18960}, [_ZZ20simulate_interactionP6float4S0_fiE6others+15152];
	sub.f32 	%f18961, %f18957, %f13;
	sub.f32 	%f18962, %f18958, %f14;
	sub.f32 	%f18963, %f18959, %f15;
	mul.f32 	%f18964, %f18962, %f18962;
	fma.rn.f32 	%f18965, %f18961, %f18961, %f18964;
	fma.rn.f32 	%f18966, %f18963, %f18963, %f18965;
	add.f32 	%f18967, %f18966, 0f24E69595;
	rsqrt.approx.f32 	%f18968, %f18967;
	mul.f32 	%f18969, %f18968, %f18968;
	mul.f32 	%f18970, %f18968, %f18969;
	mul.f32 	%f18971, %f18961, %f18960;
	fma.rn.f32 	%f18972, %f18971, %f18970, %f18952;
	mul.f32 	%f18973, %f18962, %f18960;
	fma.rn.f32 	%f18974, %f18973, %f18970, %f18954;
	mul.f32 	%f18975, %f18963, %f18960;
	fma.rn.f32 	%f18976, %f18975, %f18970, %f18956;
	ld.shared.v4.f32 	{%f18977, %f18978, %f18979, %f18980}, [_ZZ20simulate_interactionP6float4S0_fiE6others+15168];
	sub.f32 	%f18981, %f18977, %f13;
	sub.f32 	%f18982, %f18978, %f14;
	sub.f32 	%f18983, %f18979, %f15;
	mul.f32 	%f18984, %f18982, %f18982;
	fma.rn.f32 	%f18985, %f18981, %f18981, %f18984;
	fma.rn.f32 	%f18986, %f18983, %f18983, %f18985;
	add.f32 	%f18987, %f18986, 0f24E69595;
	rsqrt.approx.f32 	%f18988, %f18987;
	mul.f32 	%f18989, %f18988, %f18988;
	mul.f32 	%f18990, %f18988, %f18989;
	mul.f32 	%f18991, %f18981, %f18980;
	fma.rn.f32 	%f18992, %f18991, %f18990, %f18972;
	mul.f32 	%f18993, %f18982, %f18980;
	fma.rn.f32 	%f18994, %f18993, %f18990, %f18974;
	mul.f32 	%f18995, %f18983, %f18980;
	fma.rn.f32 	%f18996, %f18995, %f18990, %f18976;
	ld.shared.v4.f32 	{%f18997, %f18998, %f18999, %f19000}, [_ZZ20simulate_interactionP6float4S0_fiE6others+15184];
	sub.f32 	%f19001, %f18997, %f13;
	sub.f32 	%f19002, %f18998, %f14;
	sub.f32 	%f19003, %f18999, %f15;
	mul.f32 	%f19004, %f19002, %f19002;
	fma.rn.f32 	%f19005, %f19001, %f19001, %f19004;
	fma.rn.f32 	%f19006, %f19003, %f19003, %f19005;
	add.f32 	%f19007, %f19006, 0f24E69595;
	rsqrt.approx.f32 	%f19008, %f19007;
	mul.f32 	%f19009, %f19008, %f19008;
	mul.f32 	%f19010, %f19008, %f19009;
	mul.f32 	%f19011, %f19001, %f19000;
	fma.rn.f32 	%f19012, %f19011, %f19010, %f18992;
	mul.f32 	%f19013, %f19002, %f19000;
	fma.rn.f32 	%f19014, %f19013, %f19010, %f18994;
	mul.f32 	%f19015, %f19003, %f19000;
	fma.rn.f32 	%f19016, %f19015, %f19010, %f18996;
	ld.shared.v4.f32 	{%f19017, %f19018, %f19019, %f19020}, [_ZZ20simulate_interactionP6float4S0_fiE6others+15200];
	sub.f32 	%f19021, %f19017, %f13;
	sub.f32 	%f19022, %f19018, %f14;
	sub.f32 	%f19023, %f19019, %f15;
	mul.f32 	%f19024, %f19022, %f19022;
	fma.rn.f32 	%f19025, %f19021, %f19021, %f19024;
	fma.rn.f32 	%f19026, %f19023, %f19023, %f19025;
	add.f32 	%f19027, %f19026, 0f24E69595;
	rsqrt.approx.f32 	%f19028, %f19027;
	mul.f32 	%f19029, %f19028, %f19028;
	mul.f32 	%f19030, %f19028, %f19029;
	mul.f32 	%f19031, %f19021, %f19020;
	fma.rn.f32 	%f19032, %f19031, %f19030, %f19012;
	mul.f32 	%f19033, %f19022, %f19020;
	fma.rn.f32 	%f19034, %f19033, %f19030, %f19014;
	mul.f32 	%f19035, %f19023, %f19020;
	fma.rn.f32 	%f19036, %f19035, %f19030, %f19016;
	ld.shared.v4.f32 	{%f19037, %f19038, %f19039, %f19040}, [_ZZ20simulate_interactionP6float4S0_fiE6others+15216];
	sub.f32 	%f19041, %f19037, %f13;
	sub.f32 	%f19042, %f19038, %f14;
	sub.f32 	%f19043, %f19039, %f15;
	mul.f32 	%f19044, %f19042, %f19042;
	fma.rn.f32 	%f19045, %f19041, %f19041, %f19044;
	fma.rn.f32 	%f19046, %f19043, %f19043, %f19045;
	add.f32 	%f19047, %f19046, 0f24E69595;
	rsqrt.approx.f32 	%f19048, %f19047;
	mul.f32 	%f19049, %f19048, %f19048;
	mul.f32 	%f19050, %f19048, %f19049;
	mul.f32 	%f19051, %f19041, %f19040;
	fma.rn.f32 	%f19052, %f19051, %f19050, %f19032;
	mul.f32 	%f19053, %f19042, %f19040;
	fma.rn.f32 	%f19054, %f19053, %f19050, %f19034;
	mul.f32 	%f19055, %f19043, %f19040;
	fma.rn.f32 	%f19056, %f19055, %f19050, %f19036;
	ld.shared.v4.f32 	{%f19057, %f19058, %f19059, %f19060}, [_ZZ20simulate_interactionP6float4S0_fiE6others+15232];
	sub.f32 	%f19061, %f19057, %f13;
	sub.f32 	%f19062, %f19058, %f14;
	sub.f32 	%f19063, %f19059, %f15;
	mul.f32 	%f19064, %f19062, %f19062;
	fma.rn.f32 	%f19065, %f19061, %f19061, %f19064;
	fma.rn.f32 	%f19066, %f19063, %f19063, %f19065;
	add.f32 	%f19067, %f19066, 0f24E69595;
	rsqrt.approx.f32 	%f19068, %f19067;
	mul.f32 	%f19069, %f19068, %f19068;
	mul.f32 	%f19070, %f19068, %f19069;
	mul.f32 	%f19071, %f19061, %f19060;
	fma.rn.f32 	%f19072, %f19071, %f19070, %f19052;
	mul.f32 	%f19073, %f19062, %f19060;
	fma.rn.f32 	%f19074, %f19073, %f19070, %f19054;
	mul.f32 	%f19075, %f19063, %f19060;
	fma.rn.f32 	%f19076, %f19075, %f19070, %f19056;
	ld.shared.v4.f32 	{%f19077, %f19078, %f19079, %f19080}, [_ZZ20simulate_interactionP6float4S0_fiE6others+15248];
	sub.f32 	%f19081, %f19077, %f13;
	sub.f32 	%f19082, %f19078, %f14;
	sub.f32 	%f19083, %f19079, %f15;
	mul.f32 	%f19084, %f19082, %f19082;
	fma.rn.f32 	%f19085, %f19081, %f19081, %f19084;
	fma.rn.f32 	%f19086, %f19083, %f19083, %f19085;
	add.f32 	%f19087, %f19086, 0f24E69595;
	rsqrt.approx.f32 	%f19088, %f19087;
	mul.f32 	%f19089, %f19088, %f19088;
	mul.f32 	%f19090, %f19088, %f19089;
	mul.f32 	%f19091, %f19081, %f19080;
	fma.rn.f32 	%f19092, %f19091, %f19090, %f19072;
	mul.f32 	%f19093, %f19082, %f19080;
	fma.rn.f32 	%f19094, %f19093, %f19090, %f19074;
	mul.f32 	%f19095, %f19083, %f19080;
	fma.rn.f32 	%f19096, %f19095, %f19090, %f19076;
	ld.shared.v4.f32 	{%f19097, %f19098, %f19099, %f19100}, [_ZZ20simulate_interactionP6float4S0_fiE6others+15264];
	sub.f32 	%f19101, %f19097, %f13;
	sub.f32 	%f19102, %f19098, %f14;
	sub.f32 	%f19103, %f19099, %f15;
	mul.f32 	%f19104, %f19102, %f19102;
	fma.rn.f32 	%f19105, %f19101, %f19101, %f19104;
	fma.rn.f32 	%f19106, %f19103, %f19103, %f19105;
	add.f32 	%f19107, %f19106, 0f24E69595;
	rsqrt.approx.f32 	%f19108, %f19107;
	mul.f32 	%f19109, %f19108, %f19108;
	mul.f32 	%f19110, %f19108, %f19109;
	mul.f32 	%f19111, %f19101, %f19100;
	fma.rn.f32 	%f19112, %f19111, %f19110, %f19092;
	mul.f32 	%f19113, %f19102, %f19100;
	fma.rn.f32 	%f19114, %f19113, %f19110, %f19094;
	mul.f32 	%f19115, %f19103, %f19100;
	fma.rn.f32 	%f19116, %f19115, %f19110, %f19096;
	ld.shared.v4.f32 	{%f19117, %f19118, %f19119, %f19120}, [_ZZ20simulate_interactionP6float4S0_fiE6others+15280];
	sub.f32 	%f19121, %f19117, %f13;
	sub.f32 	%f19122, %f19118, %f14;
	sub.f32 	%f19123, %f19119, %f15;
	mul.f32 	%f19124, %f19122, %f19122;
	fma.rn.f32 	%f19125, %f19121, %f19121, %f19124;
	fma.rn.f32 	%f19126, %f19123, %f19123, %f19125;
	add.f32 	%f19127, %f19126, 0f24E69595;
	rsqrt.approx.f32 	%f19128, %f19127;
	mul.f32 	%f19129, %f19128, %f19128;
	mul.f32 	%f19130, %f19128, %f19129;
	mul.f32 	%f19131, %f19121, %f19120;
	fma.rn.f32 	%f19132, %f19131, %f19130, %f19112;
	mul.f32 	%f19133, %f19122, %f19120;
	fma.rn.f32 	%f19134, %f19133, %f19130, %f19114;
	mul.f32 	%f19135, %f19123, %f19120;
	fma.rn.f32 	%f19136, %f19135, %f19130, %f19116;
	ld.shared.v4.f32 	{%f19137, %f19138, %f19139, %f19140}, [_ZZ20simulate_interactionP6float4S0_fiE6others+15296];
	sub.f32 	%f19141, %f19137, %f13;
	sub.f32 	%f19142, %f19138, %f14;
	sub.f32 	%f19143, %f19139, %f15;
	mul.f32 	%f19144, %f19142, %f19142;
	fma.rn.f32 	%f19145, %f19141, %f19141, %f19144;
	fma.rn.f32 	%f19146, %f19143, %f19143, %f19145;
	add.f32 	%f19147, %f19146, 0f24E69595;
	rsqrt.approx.f32 	%f19148, %f19147;
	mul.f32 	%f19149, %f19148, %f19148;
	mul.f32 	%f19150, %f19148, %f19149;
	mul.f32 	%f19151, %f19141, %f19140;
	fma.rn.f32 	%f19152, %f19151, %f19150, %f19132;
	mul.f32 	%f19153, %f19142, %f19140;
	fma.rn.f32 	%f19154, %f19153, %f19150, %f19134;
	mul.f32 	%f19155, %f19143, %f19140;
	fma.rn.f32 	%f19156, %f19155, %f19150, %f19136;
	ld.shared.v4.f32 	{%f19157, %f19158, %f19159, %f19160}, [_ZZ20simulate_interactionP6float4S0_fiE6others+15312];
	sub.f32 	%f19161, %f19157, %f13;
	sub.f32 	%f19162, %f19158, %f14;
	sub.f32 	%f19163, %f19159, %f15;
	mul.f32 	%f19164, %f19162, %f19162;
	fma.rn.f32 	%f19165, %f19161, %f19161, %f19164;
	fma.rn.f32 	%f19166, %f19163, %f19163, %f19165;
	add.f32 	%f19167, %f19166, 0f24E69595;
	rsqrt.approx.f32 	%f19168, %f19167;
	mul.f32 	%f19169, %f19168, %f19168;
	mul.f32 	%f19170, %f19168, %f19169;
	mul.f32 	%f19171, %f19161, %f19160;
	fma.rn.f32 	%f19172, %f19171, %f19170, %f19152;
	mul.f32 	%f19173, %f19162, %f19160;
	fma.rn.f32 	%f19174, %f19173, %f19170, %f19154;
	mul.f32 	%f19175, %f19163, %f19160;
	fma.rn.f32 	%f19176, %f19175, %f19170, %f19156;
	ld.shared.v4.f32 	{%f19177, %f19178, %f19179, %f19180}, [_ZZ20simulate_interactionP6float4S0_fiE6others+15328];
	sub.f32 	%f19181, %f19177, %f13;
	sub.f32 	%f19182, %f19178, %f14;
	sub.f32 	%f19183, %f19179, %f15;
	mul.f32 	%f19184, %f19182, %f19182;
	fma.rn.f32 	%f19185, %f19181, %f19181, %f19184;
	fma.rn.f32 	%f19186, %f19183, %f19183, %f19185;
	add.f32 	%f19187, %f19186, 0f24E69595;
	rsqrt.approx.f32 	%f19188, %f19187;
	mul.f32 	%f19189, %f19188, %f19188;
	mul.f32 	%f19190, %f19188, %f19189;
	mul.f32 	%f19191, %f19181, %f19180;
	fma.rn.f32 	%f19192, %f19191, %f19190, %f19172;
	mul.f32 	%f19193, %f19182, %f19180;
	fma.rn.f32 	%f19194, %f19193, %f19190, %f19174;
	mul.f32 	%f19195, %f19183, %f19180;
	fma.rn.f32 	%f19196, %f19195, %f19190, %f19176;
	ld.shared.v4.f32 	{%f19197, %f19198, %f19199, %f19200}, [_ZZ20simulate_interactionP6float4S0_fiE6others+15344];
	sub.f32 	%f19201, %f19197, %f13;
	sub.f32 	%f19202, %f19198, %f14;
	sub.f32 	%f19203, %f19199, %f15;
	mul.f32 	%f19204, %f19202, %f19202;
	fma.rn.f32 	%f19205, %f19201, %f19201, %f19204;
	fma.rn.f32 	%f19206, %f19203, %f19203, %f19205;
	add.f32 	%f19207, %f19206, 0f24E69595;
	rsqrt.approx.f32 	%f19208, %f19207;
	mul.f32 	%f19209, %f19208, %f19208;
	mul.f32 	%f19210, %f19208, %f19209;
	mul.f32 	%f19211, %f19201, %f19200;
	fma.rn.f32 	%f19212, %f19211, %f19210, %f19192;
	mul.f32 	%f19213, %f19202, %f19200;
	fma.rn.f32 	%f19214, %f19213, %f19210, %f19194;
	mul.f32 	%f19215, %f19203, %f19200;
	fma.rn.f32 	%f19216, %f19215, %f19210, %f19196;
	ld.shared.v4.f32 	{%f19217, %f19218, %f19219, %f19220}, [_ZZ20simulate_interactionP6float4S0_fiE6others+15360];
	sub.f32 	%f19221, %f19217, %f13;
	sub.f32 	%f19222, %f19218, %f14;
	sub.f32 	%f19223, %f19219, %f15;
	mul.f32 	%f19224, %f19222, %f19222;
	fma.rn.f32 	%f19225, %f19221, %f19221, %f19224;
	fma.rn.f32 	%f19226, %f19223, %f19223, %f19225;
	add.f32 	%f19227, %f19226, 0f24E69595;
	rsqrt.approx.f32 	%f19228, %f19227;
	mul.f32 	%f19229, %f19228, %f19228;
	mul.f32 	%f19230, %f19228, %f19229;
	mul.f32 	%f19231, %f19221, %f19220;
	fma.rn.f32 	%f19232, %f19231, %f19230, %f19212;
	mul.f32 	%f19233, %f19222, %f19220;
	fma.rn.f32 	%f19234, %f19233, %f19230, %f19214;
	mul.f32 	%f19235, %f19223, %f19220;
	fma.rn.f32 	%f19236, %f19235, %f19230, %f19216;
	ld.shared.v4.f32 	{%f19237, %f19238, %f19239, %f19240}, [_ZZ20simulate_interactionP6float4S0_fiE6others+15376];
	sub.f32 	%f19241, %f19237, %f13;
	sub.f32 	%f19242, %f19238, %f14;
	sub.f32 	%f19243, %f19239, %f15;
	mul.f32 	%f19244, %f19242, %f19242;
	fma.rn.f32 	%f19245, %f19241, %f19241, %f19244;
	fma.rn.f32 	%f19246, %f19243, %f19243, %f19245;
	add.f32 	%f19247, %f19246, 0f24E69595;
	rsqrt.approx.f32 	%f19248, %f19247;
	mul.f32 	%f19249, %f19248, %f19248;
	mul.f32 	%f19250, %f19248, %f19249;
	mul.f32 	%f19251, %f19241, %f19240;
	fma.rn.f32 	%f19252, %f19251, %f19250, %f19232;
	mul.f32 	%f19253, %f19242, %f19240;
	fma.rn.f32 	%f19254, %f19253, %f19250, %f19234;
	mul.f32 	%f19255, %f19243, %f19240;
	fma.rn.f32 	%f19256, %f19255, %f19250, %f19236;
	ld.shared.v4.f32 	{%f19257, %f19258, %f19259, %f19260}, [_ZZ20simulate_interactionP6float4S0_fiE6others+15392];
	sub.f32 	%f19261, %f19257, %f13;
	sub.f32 	%f19262, %f19258, %f14;
	sub.f32 	%f19263, %f19259, %f15;
	mul.f32 	%f19264, %f19262, %f19262;
	fma.rn.f32 	%f19265, %f19261, %f19261, %f19264;
	fma.rn.f32 	%f19266, %f19263, %f19263, %f19265;
	add.f32 	%f19267, %f19266, 0f24E69595;
	rsqrt.approx.f32 	%f19268, %f19267;
	mul.f32 	%f19269, %f19268, %f19268;
	mul.f32 	%f19270, %f19268, %f19269;
	mul.f32 	%f19271, %f19261, %f19260;
	fma.rn.f32 	%f19272, %f19271, %f19270, %f19252;
	mul.f32 	%f19273, %f19262, %f19260;
	fma.rn.f32 	%f19274, %f19273, %f19270, %f19254;
	mul.f32 	%f19275, %f19263, %f19260;
	fma.rn.f32 	%f19276, %f19275, %f19270, %f19256;
	ld.shared.v4.f32 	{%f19277, %f19278, %f19279, %f19280}, [_ZZ20simulate_interactionP6float4S0_fiE6others+15408];
	sub.f32 	%f19281, %f19277, %f13;
	sub.f32 	%f19282, %f19278, %f14;
	sub.f32 	%f19283, %f19279, %f15;
	mul.f32 	%f19284, %f19282, %f19282;
	fma.rn.f32 	%f19285, %f19281, %f19281, %f19284;
	fma.rn.f32 	%f19286, %f19283, %f19283, %f19285;
	add.f32 	%f19287, %f19286, 0f24E69595;
	rsqrt.approx.f32 	%f19288, %f19287;
	mul.f32 	%f19289, %f19288, %f19288;
	mul.f32 	%f19290, %f19288, %f19289;
	mul.f32 	%f19291, %f19281, %f19280;
	fma.rn.f32 	%f19292, %f19291, %f19290, %f19272;
	mul.f32 	%f19293, %f19282, %f19280;
	fma.rn.f32 	%f19294, %f19293, %f19290, %f19274;
	mul.f32 	%f19295, %f19283, %f19280;
	fma.rn.f32 	%f19296, %f19295, %f19290, %f19276;
	ld.shared.v4.f32 	{%f19297, %f19298, %f19299, %f19300}, [_ZZ20simulate_interactionP6float4S0_fiE6others+15424];
	sub.f32 	%f19301, %f19297, %f13;
	sub.f32 	%f19302, %f19298, %f14;
	sub.f32 	%f19303, %f19299, %f15;
	mul.f32 	%f19304, %f19302, %f19302;
	fma.rn.f32 	%f19305, %f19301, %f19301, %f19304;
	fma.rn.f32 	%f19306, %f19303, %f19303, %f19305;
	add.f32 	%f19307, %f19306, 0f24E69595;
	rsqrt.approx.f32 	%f19308, %f19307;
	mul.f32 	%f19309, %f19308, %f19308;
	mul.f32 	%f19310, %f19308, %f19309;
	mul.f32 	%f19311, %f19301, %f19300;
	fma.rn.f32 	%f19312, %f19311, %f19310, %f19292;
	mul.f32 	%f19313, %f19302, %f19300;
	fma.rn.f32 	%f19314, %f19313, %f19310, %f19294;
	mul.f32 	%f19315, %f19303, %f19300;
	fma.rn.f32 	%f19316, %f19315, %f19310, %f19296;
	ld.shared.v4.f32 	{%f19317, %f19318, %f19319, %f19320}, [_ZZ20simulate_interactionP6float4S0_fiE6others+15440];
	sub.f32 	%f19321, %f19317, %f13;
	sub.f32 	%f19322, %f19318, %f14;
	sub.f32 	%f19323, %f19319, %f15;
	mul.f32 	%f19324, %f19322, %f19322;
	fma.rn.f32 	%f19325, %f19321, %f19321, %f19324;
	fma.rn.f32 	%f19326, %f19323, %f19323, %f19325;
	add.f32 	%f19327, %f19326, 0f24E69595;
	rsqrt.approx.f32 	%f19328, %f19327;
	mul.f32 	%f19329, %f19328, %f19328;
	mul.f32 	%f19330, %f19328, %f19329;
	mul.f32 	%f19331, %f19321, %f19320;
	fma.rn.f32 	%f19332, %f19331, %f19330, %f19312;
	mul.f32 	%f19333, %f19322, %f19320;
	fma.rn.f32 	%f19334, %f19333, %f19330, %f19314;
	mul.f32 	%f19335, %f19323, %f19320;
	fma.rn.f32 	%f19336, %f19335, %f19330, %f19316;
	ld.shared.v4.f32 	{%f19337, %f19338, %f19339, %f19340}, [_ZZ20simulate_interactionP6float4S0_fiE6others+15456];
	sub.f32 	%f19341, %f19337, %f13;
	sub.f32 	%f19342, %f19338, %f14;
	sub.f32 	%f19343, %f19339, %f15;
	mul.f32 	%f19344, %f19342, %f19342;
	fma.rn.f32 	%f19345, %f19341, %f19341, %f19344;
	fma.rn.f32 	%f19346, %f19343, %f19343, %f19345;
	add.f32 	%f19347, %f19346, 0f24E69595;
	rsqrt.approx.f32 	%f19348, %f19347;
	mul.f32 	%f19349, %f19348, %f19348;
	mul.f32 	%f19350, %f19348, %f19349;
	mul.f32 	%f19351, %f19341, %f19340;
	fma.rn.f32 	%f19352, %f19351, %f19350, %f19332;
	mul.f32 	%f19353, %f19342, %f19340;
	fma.rn.f32 	%f19354, %f19353, %f19350, %f19334;
	mul.f32 	%f19355, %f19343, %f19340;
	fma.rn.f32 	%f19356, %f19355, %f19350, %f19336;
	ld.shared.v4.f32 	{%f19357, %f19358, %f19359, %f19360}, [_ZZ20simulate_interactionP6float4S0_fiE6others+15472];
	sub.f32 	%f19361, %f19357, %f13;
	sub.f32 	%f19362, %f19358, %f14;
	sub.f32 	%f19363, %f19359, %f15;
	mul.f32 	%f19364, %f19362, %f19362;
	fma.rn.f32 	%f19365, %f19361, %f19361, %f19364;
	fma.rn.f32 	%f19366, %f19363, %f19363, %f19365;
	add.f32 	%f19367, %f19366, 0f24E69595;
	rsqrt.approx.f32 	%f19368, %f19367;
	mul.f32 	%f19369, %f19368, %f19368;
	mul.f32 	%f19370, %f19368, %f19369;
	mul.f32 	%f19371, %f19361, %f19360;
	fma.rn.f32 	%f19372, %f19371, %f19370, %f19352;
	mul.f32 	%f19373, %f19362, %f19360;
	fma.rn.f32 	%f19374, %f19373, %f19370, %f19354;
	mul.f32 	%f19375, %f19363, %f19360;
	fma.rn.f32 	%f19376, %f19375, %f19370, %f19356;
	ld.shared.v4.f32 	{%f19377, %f19378, %f19379, %f19380}, [_ZZ20simulate_interactionP6float4S0_fiE6others+15488];
	sub.f32 	%f19381, %f19377, %f13;
	sub.f32 	%f19382, %f19378, %f14;
	sub.f32 	%f19383, %f19379, %f15;
	mul.f32 	%f19384, %f19382, %f19382;
	fma.rn.f32 	%f19385, %f19381, %f19381, %f19384;
	fma.rn.f32 	%f19386, %f19383, %f19383, %f19385;
	add.f32 	%f19387, %f19386, 0f24E69595;
	rsqrt.approx.f32 	%f19388, %f19387;
	mul.f32 	%f19389, %f19388, %f19388;
	mul.f32 	%f19390, %f19388, %f19389;
	mul.f32 	%f19391, %f19381, %f19380;
	fma.rn.f32 	%f19392, %f19391, %f19390, %f19372;
	mul.f32 	%f19393, %f19382, %f19380;
	fma.rn.f32 	%f19394, %f19393, %f19390, %f19374;
	mul.f32 	%f19395, %f19383, %f19380;
	fma.rn.f32 	%f19396, %f19395, %f19390, %f19376;
	ld.shared.v4.f32 	{%f19397, %f19398, %f19399, %f19400}, [_ZZ20simulate_interactionP6float4S0_fiE6others+15504];
	sub.f32 	%f19401, %f19397, %f13;
	sub.f32 	%f19402, %f19398, %f14;
	sub.f32 	%f19403, %f19399, %f15;
	mul.f32 	%f19404, %f19402, %f19402;
	fma.rn.f32 	%f19405, %f19401, %f19401, %f19404;
	fma.rn.f32 	%f19406, %f19403, %f19403, %f19405;
	add.f32 	%f19407, %f19406, 0f24E69595;
	rsqrt.approx.f32 	%f19408, %f19407;
	mul.f32 	%f19409, %f19408, %f19408;
	mul.f32 	%f19410, %f19408, %f19409;
	mul.f32 	%f19411, %f19401, %f19400;
	fma.rn.f32 	%f19412, %f19411, %f19410, %f19392;
	mul.f32 	%f19413, %f19402, %f19400;
	fma.rn.f32 	%f19414, %f19413, %f19410, %f19394;
	mul.f32 	%f19415, %f19403, %f19400;
	fma.rn.f32 	%f19416, %f19415, %f19410, %f19396;
	ld.shared.v4.f32 	{%f19417, %f19418, %f19419, %f19420}, [_ZZ20simulate_interactionP6float4S0_fiE6others+15520];
	sub.f32 	%f19421, %f19417, %f13;
	sub.f32 	%f19422, %f19418, %f14;
	sub.f32 	%f19423, %f19419, %f15;
	mul.f32 	%f19424, %f19422, %f19422;
	fma.rn.f32 	%f19425, %f19421, %f19421, %f19424;
	fma.rn.f32 	%f19426, %f19423, %f19423, %f19425;
	add.f32 	%f19427, %f19426, 0f24E69595;
	rsqrt.approx.f32 	%f19428, %f19427;
	mul.f32 	%f19429, %f19428, %f19428;
	mul.f32 	%f19430, %f19428, %f19429;
	mul.f32 	%f19431, %f19421, %f19420;
	fma.rn.f32 	%f19432, %f19431, %f19430, %f19412;
	mul.f32 	%f19433, %f19422, %f19420;
	fma.rn.f32 	%f19434, %f19433, %f19430, %f19414;
	mul.f32 	%f19435, %f19423, %f19420;
	fma.rn.f32 	%f19436, %f19435, %f19430, %f19416;
	ld.shared.v4.f32 	{%f19437, %f19438, %f19439, %f19440}, [_ZZ20simulate_interactionP6float4S0_fiE6others+15536];
	sub.f32 	%f19441, %f19437, %f13;
	sub.f32 	%f19442, %f19438, %f14;
	sub.f32 	%f19443, %f19439, %f15;
	mul.f32 	%f19444, %f19442, %f19442;
	fma.rn.f32 	%f19445, %f19441, %f19441, %f19444;
	fma.rn.f32 	%f19446, %f19443, %f19443, %f19445;
	add.f32 	%f19447, %f19446, 0f24E69595;
	rsqrt.approx.f32 	%f19448, %f19447;
	mul.f32 	%f19449, %f19448, %f19448;
	mul.f32 	%f19450, %f19448, %f19449;
	mul.f32 	%f19451, %f19441, %f19440;
	fma.rn.f32 	%f19452, %f19451, %f19450, %f19432;
	mul.f32 	%f19453, %f19442, %f19440;
	fma.rn.f32 	%f19454, %f19453, %f19450, %f19434;
	mul.f32 	%f19455, %f19443, %f19440;
	fma.rn.f32 	%f19456, %f19455, %f19450, %f19436;
	ld.shared.v4.f32 	{%f19457, %f19458, %f19459, %f19460}, [_ZZ20simulate_interactionP6float4S0_fiE6others+15552];
	sub.f32 	%f19461, %f19457, %f13;
	sub.f32 	%f19462, %f19458, %f14;
	sub.f32 	%f19463, %f19459, %f15;
	mul.f32 	%f19464, %f19462, %f19462;
	fma.rn.f32 	%f19465, %f19461, %f19461, %f19464;
	fma.rn.f32 	%f19466, %f19463, %f19463, %f19465;
	add.f32 	%f19467, %f19466, 0f24E69595;
	rsqrt.approx.f32 	%f19468, %f19467;
	mul.f32 	%f19469, %f19468, %f19468;
	mul.f32 	%f19470, %f19468, %f19469;
	mul.f32 	%f19471, %f19461, %f19460;
	fma.rn.f32 	%f19472, %f19471, %f19470, %f19452;
	mul.f32 	%f19473, %f19462, %f19460;
	fma.rn.f32 	%f19474, %f19473, %f19470, %f19454;
	mul.f32 	%f19475, %f19463, %f19460;
	fma.rn.f32 	%f19476, %f19475, %f19470, %f19456;
	ld.shared.v4.f32 	{%f19477, %f19478, %f19479, %f19480}, [_ZZ20simulate_interactionP6float4S0_fiE6others+15568];
	sub.f32 	%f19481, %f19477, %f13;
	sub.f32 	%f19482, %f19478, %f14;
	sub.f32 	%f19483, %f19479, %f15;
	mul.f32 	%f19484, %f19482, %f19482;
	fma.rn.f32 	%f19485, %f19481, %f19481, %f19484;
	fma.rn.f32 	%f19486, %f19483, %f19483, %f19485;
	add.f32 	%f19487, %f19486, 0f24E69595;
	rsqrt.approx.f32 	%f19488, %f19487;
	mul.f32 	%f19489, %f19488, %f19488;
	mul.f32 	%f19490, %f19488, %f19489;
	mul.f32 	%f19491, %f19481, %f19480;
	fma.rn.f32 	%f19492, %f19491, %f19490, %f19472;
	mul.f32 	%f19493, %f19482, %f19480;
	fma.rn.f32 	%f19494, %f19493, %f19490, %f19474;
	mul.f32 	%f19495, %f19483, %f19480;
	fma.rn.f32 	%f19496, %f19495, %f19490, %f19476;
	ld.shared.v4.f32 	{%f19497, %f19498, %f19499, %f19500}, [_ZZ20simulate_interactionP6float4S0_fiE6others+15584];
	sub.f32 	%f19501, %f19497, %f13;
	sub.f32 	%f19502, %f19498, %f14;
	sub.f32 	%f19503, %f19499, %f15;
	mul.f32 	%f19504, %f19502, %f19502;
	fma.rn.f32 	%f19505, %f19501, %f19501, %f19504;
	fma.rn.f32 	%f19506, %f19503, %f19503, %f19505;
	add.f32 	%f19507, %f19506, 0f24E69595;
	rsqrt.approx.f32 	%f19508, %f19507;
	mul.f32 	%f19509, %f19508, %f19508;
	mul.f32 	%f19510, %f19508, %f19509;
	mul.f32 	%f19511, %f19501, %f19500;
	fma.rn.f32 	%f19512, %f19511, %f19510, %f19492;
	mul.f32 	%f19513, %f19502, %f19500;
	fma.rn.f32 	%f19514, %f19513, %f19510, %f19494;
	mul.f32 	%f19515, %f19503, %f19500;
	fma.rn.f32 	%f19516, %f19515, %f19510, %f19496;
	ld.shared.v4.f32 	{%f19517, %f19518, %f19519, %f19520}, [_ZZ20simulate_interactionP6float4S0_fiE6others+15600];
	sub.f32 	%f19521, %f19517, %f13;
	sub.f32 	%f19522, %f19518, %f14;
	sub.f32 	%f19523, %f19519, %f15;
	mul.f32 	%f19524, %f19522, %f19522;
	fma.rn.f32 	%f19525, %f19521, %f19521, %f19524;
	fma.rn.f32 	%f19526, %f19523, %f19523, %f19525;
	add.f32 	%f19527, %f19526, 0f24E69595;
	rsqrt.approx.f32 	%f19528, %f19527;
	mul.f32 	%f19529, %f19528, %f19528;
	mul.f32 	%f19530, %f19528, %f19529;
	mul.f32 	%f19531, %f19521, %f19520;
	fma.rn.f32 	%f19532, %f19531, %f19530, %f19512;
	mul.f32 	%f19533, %f19522, %f19520;
	fma.rn.f32 	%f19534, %f19533, %f19530, %f19514;
	mul.f32 	%f19535, %f19523, %f19520;
	fma.rn.f32 	%f19536, %f19535, %f19530, %f19516;
	ld.shared.v4.f32 	{%f19537, %f19538, %f19539, %f19540}, [_ZZ20simulate_interactionP6float4S0_fiE6others+15616];
	sub.f32 	%f19541, %f19537, %f13;
	sub.f32 	%f19542, %f19538, %f14;
	sub.f32 	%f19543, %f19539, %f15;
	mul.f32 	%f19544, %f19542, %f19542;
	fma.rn.f32 	%f19545, %f19541, %f19541, %f19544;
	fma.rn.f32 	%f19546, %f19543, %f19543, %f19545;
	add.f32 	%f19547, %f19546, 0f24E69595;
	rsqrt.approx.f32 	%f19548, %f19547;
	mul.f32 	%f19549, %f19548, %f19548;
	mul.f32 	%f19550, %f19548, %f19549;
	mul.f32 	%f19551, %f19541, %f19540;
	fma.rn.f32 	%f19552, %f19551, %f19550, %f19532;
	mul.f32 	%f19553, %f19542, %f19540;
	fma.rn.f32 	%f19554, %f19553, %f19550, %f19534;
	mul.f32 	%f19555, %f19543, %f19540;
	fma.rn.f32 	%f19556, %f19555, %f19550, %f19536;
	ld.shared.v4.f32 	{%f19557, %f19558, %f19559, %f19560}, [_ZZ20simulate_interactionP6float4S0_fiE6others+15632];
	sub.f32 	%f19561, %f19557, %f13;
	sub.f32 	%f19562, %f19558, %f14;
	sub.f32 	%f19563, %f19559, %f15;
	mul.f32 	%f19564, %f19562, %f19562;
	fma.rn.f32 	%f19565, %f19561, %f19561, %f19564;
	fma.rn.f32 	%f19566, %f19563, %f19563, %f19565;
	add.f32 	%f19567, %f19566, 0f24E69595;
	rsqrt.approx.f32 	%f19568, %f19567;
	mul.f32 	%f19569, %f19568, %f19568;
	mul.f32 	%f19570, %f19568, %f19569;
	mul.f32 	%f19571, %f19561, %f19560;
	fma.rn.f32 	%f19572, %f19571, %f19570, %f19552;
	mul.f32 	%f19573, %f19562, %f19560;
	fma.rn.f32 	%f19574, %f19573, %f19570, %f19554;
	mul.f32 	%f19575, %f19563, %f19560;
	fma.rn.f32 	%f19576, %f19575, %f19570, %f19556;
	ld.shared.v4.f32 	{%f19577, %f19578, %f19579, %f19580}, [_ZZ20simulate_interactionP6float4S0_fiE6others+15648];
	sub.f32 	%f19581, %f19577, %f13;
	sub.f32 	%f19582, %f19578, %f14;
	sub.f32 	%f19583, %f19579, %f15;
	mul.f32 	%f19584, %f19582, %f19582;
	fma.rn.f32 	%f19585, %f19581, %f19581, %f19584;
	fma.rn.f32 	%f19586, %f19583, %f19583, %f19585;
	add.f32 	%f19587, %f19586, 0f24E69595;
	rsqrt.approx.f32 	%f19588, %f19587;
	mul.f32 	%f19589, %f19588, %f19588;
	mul.f32 	%f19590, %f19588, %f19589;
	mul.f32 	%f19591, %f19581, %f19580;
	fma.rn.f32 	%f19592, %f19591, %f19590, %f19572;
	mul.f32 	%f19593, %f19582, %f19580;
	fma.rn.f32 	%f19594, %f19593, %f19590, %f19574;
	mul.f32 	%f19595, %f19583, %f19580;
	fma.rn.f32 	%f19596, %f19595, %f19590, %f19576;
	ld.shared.v4.f32 	{%f19597, %f19598, %f19599, %f19600}, [_ZZ20simulate_interactionP6float4S0_fiE6others+15664];
	sub.f32 	%f19601, %f19597, %f13;
	sub.f32 	%f19602, %f19598, %f14;
	sub.f32 	%f19603, %f19599, %f15;
	mul.f32 	%f19604, %f19602, %f19602;
	fma.rn.f32 	%f19605, %f19601, %f19601, %f19604;
	fma.rn.f32 	%f19606, %f19603, %f19603, %f19605;
	add.f32 	%f19607, %f19606, 0f24E69595;
	rsqrt.approx.f32 	%f19608, %f19607;
	mul.f32 	%f19609, %f19608, %f19608;
	mul.f32 	%f19610, %f19608, %f19609;
	mul.f32 	%f19611, %f19601, %f19600;
	fma.rn.f32 	%f19612, %f19611, %f19610, %f19592;
	mul.f32 	%f19613, %f19602, %f19600;
	fma.rn.f32 	%f19614, %f19613, %f19610, %f19594;
	mul.f32 	%f19615, %f19603, %f19600;
	fma.rn.f32 	%f19616, %f19615, %f19610, %f19596;
	ld.shared.v4.f32 	{%f19617, %f19618, %f19619, %f19620}, [_ZZ20simulate_interactionP6float4S0_fiE6others+15680];
	sub.f32 	%f19621, %f19617, %f13;
	sub.f32 	%f19622, %f19618, %f14;
	sub.f32 	%f19623, %f19619, %f15;
	mul.f32 	%f19624, %f19622, %f19622;
	fma.rn.f32 	%f19625, %f19621, %f19621, %f19624;
	fma.rn.f32 	%f19626, %f19623, %f19623, %f19625;
	add.f32 	%f19627, %f19626, 0f24E69595;
	rsqrt.approx.f32 	%f19628, %f19627;
	mul.f32 	%f19629, %f19628, %f19628;
	mul.f32 	%f19630, %f19628, %f19629;
	mul.f32 	%f19631, %f19621, %f19620;
	fma.rn.f32 	%f19632, %f19631, %f19630, %f19612;
	mul.f32 	%f19633, %f19622, %f19620;
	fma.rn.f32 	%f19634, %f19633, %f19630, %f19614;
	mul.f32 	%f19635, %f19623, %f19620;
	fma.rn.f32 	%f19636, %f19635, %f19630, %f19616;
	ld.shared.v4.f32 	{%f19637, %f19638, %f19639, %f19640}, [_ZZ20simulate_interactionP6float4S0_fiE6others+15696];
	sub.f32 	%f19641, %f19637, %f13;
	sub.f32 	%f19642, %f19638, %f14;
	sub.f32 	%f19643, %f19639, %f15;
	mul.f32 	%f19644, %f19642, %f19642;
	fma.rn.f32 	%f19645, %f19641, %f19641, %f19644;
	fma.rn.f32 	%f19646, %f19643, %f19643, %f19645;
	add.f32 	%f19647, %f19646, 0f24E69595;
	rsqrt.approx.f32 	%f19648, %f19647;
	mul.f32 	%f19649, %f19648, %f19648;
	mul.f32 	%f19650, %f19648, %f19649;
	mul.f32 	%f19651, %f19641, %f19640;
	fma.rn.f32 	%f19652, %f19651, %f19650, %f19632;
	mul.f32 	%f19653, %f19642, %f19640;
	fma.rn.f32 	%f19654, %f19653, %f19650, %f19634;
	mul.f32 	%f19655, %f19643, %f19640;
	fma.rn.f32 	%f19656, %f19655, %f19650, %f19636;
	ld.shared.v4.f32 	{%f19657, %f19658, %f19659, %f19660}, [_ZZ20simulate_interactionP6float4S0_fiE6others+15712];
	sub.f32 	%f19661, %f19657, %f13;
	sub.f32 	%f19662, %f19658, %f14;
	sub.f32 	%f19663, %f19659, %f15;
	mul.f32 	%f19664, %f19662, %f19662;
	fma.rn.f32 	%f19665, %f19661, %f19661, %f19664;
	fma.rn.f32 	%f19666, %f19663, %f19663, %f19665;
	add.f32 	%f19667, %f19666, 0f24E69595;
	rsqrt.approx.f32 	%f19668, %f19667;
	mul.f32 	%f19669, %f19668, %f19668;
	mul.f32 	%f19670, %f19668, %f19669;
	mul.f32 	%f19671, %f19661, %f19660;
	fma.rn.f32 	%f19672, %f19671, %f19670, %f19652;
	mul.f32 	%f19673, %f19662, %f19660;
	fma.rn.f32 	%f19674, %f19673, %f19670, %f19654;
	mul.f32 	%f19675, %f19663, %f19660;
	fma.rn.f32 	%f19676, %f19675, %f19670, %f19656;
	ld.shared.v4.f32 	{%f19677, %f19678, %f19679, %f19680}, [_ZZ20simulate_interactionP6float4S0_fiE6others+15728];
	sub.f32 	%f19681, %f19677, %f13;
	sub.f32 	%f19682, %f19678, %f14;
	sub.f32 	%f19683, %f19679, %f15;
	mul.f32 	%f19684, %f19682, %f19682;
	fma.rn.f32 	%f19685, %f19681, %f19681, %f19684;
	fma.rn.f32 	%f19686, %f19683, %f19683, %f19685;
	add.f32 	%f19687, %f19686, 0f24E69595;
	rsqrt.approx.f32 	%f19688, %f19687;
	mul.f32 	%f19689, %f19688, %f19688;
	mul.f32 	%f19690, %f19688, %f19689;
	mul.f32 	%f19691, %f19681, %f19680;
	fma.rn.f32 	%f19692, %f19691, %f19690, %f19672;
	mul.f32 	%f19693, %f19682, %f19680;
	fma.rn.f32 	%f19694, %f19693, %f19690, %f19674;
	mul.f32 	%f19695, %f19683, %f19680;
	fma.rn.f32 	%f19696, %f19695, %f19690, %f19676;
	ld.shared.v4.f32 	{%f19697, %f19698, %f19699, %f19700}, [_ZZ20simulate_interactionP6float4S0_fiE6others+15744];
	sub.f32 	%f19701, %f19697, %f13;
	sub.f32 	%f19702, %f19698, %f14;
	sub.f32 	%f19703, %f19699, %f15;
	mul.f32 	%f19704, %f19702, %f19702;
	fma.rn.f32 	%f19705, %f19701, %f19701, %f19704;
	fma.rn.f32 	%f19706, %f19703, %f19703, %f19705;
	add.f32 	%f19707, %f19706, 0f24E69595;
	rsqrt.approx.f32 	%f19708, %f19707;
	mul.f32 	%f19709, %f19708, %f19708;
	mul.f32 	%f19710, %f19708, %f19709;
	mul.f32 	%f19711, %f19701, %f19700;
	fma.rn.f32 	%f19712, %f19711, %f19710, %f19692;
	mul.f32 	%f19713, %f19702, %f19700;
	fma.rn.f32 	%f19714, %f19713, %f19710, %f19694;
	mul.f32 	%f19715, %f19703, %f19700;
	fma.rn.f32 	%f19716, %f19715, %f19710, %f19696;
	ld.shared.v4.f32 	{%f19717, %f19718, %f19719, %f19720}, [_ZZ20simulate_interactionP6float4S0_fiE6others+15760];
	sub.f32 	%f19721, %f19717, %f13;
	sub.f32 	%f19722, %f19718, %f14;
	sub.f32 	%f19723, %f19719, %f15;
	mul.f32 	%f19724, %f19722, %f19722;
	fma.rn.f32 	%f19725, %f19721, %f19721, %f19724;
	fma.rn.f32 	%f19726, %f19723, %f19723, %f19725;
	add.f32 	%f19727, %f19726, 0f24E69595;
	rsqrt.approx.f32 	%f19728, %f19727;
	mul.f32 	%f19729, %f19728, %f19728;
	mul.f32 	%f19730, %f19728, %f19729;
	mul.f32 	%f19731, %f19721, %f19720;
	fma.rn.f32 	%f19732, %f19731, %f19730, %f19712;
	mul.f32 	%f19733, %f19722, %f19720;
	fma.rn.f32 	%f19734, %f19733, %f19730, %f19714;
	mul.f32 	%f19735, %f19723, %f19720;
	fma.rn.f32 	%f19736, %f19735, %f19730, %f19716;
	ld.shared.v4.f32 	{%f19737, %f19738, %f19739, %f19740}, [_ZZ20simulate_interactionP6float4S0_fiE6others+15776];
	sub.f32 	%f19741, %f19737, %f13;
	sub.f32 	%f19742, %f19738, %f14;
	sub.f32 	%f19743, %f19739, %f15;
	mul.f32 	%f19744, %f19742, %f19742;
	fma.rn.f32 	%f19745, %f19741, %f19741, %f19744;
	fma.rn.f32 	%f19746, %f19743, %f19743, %f19745;
	add.f32 	%f19747, %f19746, 0f24E69595;
	rsqrt.approx.f32 	%f19748, %f19747;
	mul.f32 	%f19749, %f19748, %f19748;
	mul.f32 	%f19750, %f19748, %f19749;
	mul.f32 	%f19751, %f19741, %f19740;
	fma.rn.f32 	%f19752, %f19751, %f19750, %f19732;
	mul.f32 	%f19753, %f19742, %f19740;
	fma.rn.f32 	%f19754, %f19753, %f19750, %f19734;
	mul.f32 	%f19755, %f19743, %f19740;
	fma.rn.f32 	%f19756, %f19755, %f19750, %f19736;
	ld.shared.v4.f32 	{%f19757, %f19758, %f19759, %f19760}, [_ZZ20simulate_interactionP6float4S0_fiE6others+15792];
	sub.f32 	%f19761, %f19757, %f13;
	sub.f32 	%f19762, %f19758, %f14;
	sub.f32 	%f19763, %f19759, %f15;
	mul.f32 	%f19764, %f19762, %f19762;
	fma.rn.f32 	%f19765, %f19761, %f19761, %f19764;
	fma.rn.f32 	%f19766, %f19763, %f19763, %f19765;
	add.f32 	%f19767, %f19766, 0f24E69595;
	rsqrt.approx.f32 	%f19768, %f19767;
	mul.f32 	%f19769, %f19768, %f19768;
	mul.f32 	%f19770, %f19768, %f19769;
	mul.f32 	%f19771, %f19761, %f19760;
	fma.rn.f32 	%f19772, %f19771, %f19770, %f19752;
	mul.f32 	%f19773, %f19762, %f19760;
	fma.rn.f32 	%f19774, %f19773, %f19770, %f19754;
	mul.f32 	%f19775, %f19763, %f19760;
	fma.rn.f32 	%f19776, %f19775, %f19770, %f19756;
	ld.shared.v4.f32 	{%f19777, %f19778, %f19779, %f19780}, [_ZZ20simulate_interactionP6float4S0_fiE6others+15808];
	sub.f32 	%f19781, %f19777, %f13;
	sub.f32 	%f19782, %f19778, %f14;
	sub.f32 	%f19783, %f19779, %f15;
	mul.f32 	%f19784, %f19782, %f19782;
	fma.rn.f32 	%f19785, %f19781, %f19781, %f19784;
	fma.rn.f32 	%f19786, %f19783, %f19783, %f19785;
	add.f32 	%f19787, %f19786, 0f24E69595;
	rsqrt.approx.f32 	%f19788, %f19787;
	mul.f32 	%f19789, %f19788, %f19788;
	mul.f32 	%f19790, %f19788, %f19789;
	mul.f32 	%f19791, %f19781, %f19780;
	fma.rn.f32 	%f19792, %f19791, %f19790, %f19772;
	mul.f32 	%f19793, %f19782, %f19780;
	fma.rn.f32 	%f19794, %f19793, %f19790, %f19774;
	mul.f32 	%f19795, %f19783, %f19780;
	fma.rn.f32 	%f19796, %f19795, %f19790, %f19776;
	ld.shared.v4.f32 	{%f19797, %f19798, %f19799, %f19800}, [_ZZ20simulate_interactionP6float4S0_fiE6others+15824];
	sub.f32 	%f19801, %f19797, %f13;
	sub.f32 	%f19802, %f19798, %f14;
	sub.f32 	%f19803, %f19799, %f15;
	mul.f32 	%f19804, %f19802, %f19802;
	fma.rn.f32 	%f19805, %f19801, %f19801, %f19804;
	fma.rn.f32 	%f19806, %f19803, %f19803, %f19805;
	add.f32 	%f19807, %f19806, 0f24E69595;
	rsqrt.approx.f32 	%f19808, %f19807;
	mul.f32 	%f19809, %f19808, %f19808;
	mul.f32 	%f19810, %f19808, %f19809;
	mul.f32 	%f19811, %f19801, %f19800;
	fma.rn.f32 	%f19812, %f19811, %f19810, %f19792;
	mul.f32 	%f19813, %f19802, %f19800;
	fma.rn.f32 	%f19814, %f19813, %f19810, %f19794;
	mul.f32 	%f19815, %f19803, %f19800;
	fma.rn.f32 	%f19816, %f19815, %f19810, %f19796;
	ld.shared.v4.f32 	{%f19817, %f19818, %f19819, %f19820}, [_ZZ20simulate_interactionP6float4S0_fiE6others+15840];
	sub.f32 	%f19821, %f19817, %f13;
	sub.f32 	%f19822, %f19818, %f14;
	sub.f32 	%f19823, %f19819, %f15;
	mul.f32 	%f19824, %f19822, %f19822;
	fma.rn.f32 	%f19825, %f19821, %f19821, %f19824;
	fma.rn.f32 	%f19826, %f19823, %f19823, %f19825;
	add.f32 	%f19827, %f19826, 0f24E69595;
	rsqrt.approx.f32 	%f19828, %f19827;
	mul.f32 	%f19829, %f19828, %f19828;
	mul.f32 	%f19830, %f19828, %f19829;
	mul.f32 	%f19831, %f19821, %f19820;
	fma.rn.f32 	%f19832, %f19831, %f19830, %f19812;
	mul.f32 	%f19833, %f19822, %f19820;
	fma.rn.f32 	%f19834, %f19833, %f19830, %f19814;
	mul.f32 	%f19835, %f19823, %f19820;
	fma.rn.f32 	%f19836, %f19835, %f19830, %f19816;
	ld.shared.v4.f32 	{%f19837, %f19838, %f19839, %f19840}, [_ZZ20simulate_interactionP6float4S0_fiE6others+15856];
	sub.f32 	%f19841, %f19837, %f13;
	sub.f32 	%f19842, %f19838, %f14;
	sub.f32 	%f19843, %f19839, %f15;
	mul.f32 	%f19844, %f19842, %f19842;
	fma.rn.f32 	%f19845, %f19841, %f19841, %f19844;
	fma.rn.f32 	%f19846, %f19843, %f19843, %f19845;
	add.f32 	%f19847, %f19846, 0f24E69595;
	rsqrt.approx.f32 	%f19848, %f19847;
	mul.f32 	%f19849, %f19848, %f19848;
	mul.f32 	%f19850, %f19848, %f19849;
	mul.f32 	%f19851, %f19841, %f19840;
	fma.rn.f32 	%f19852, %f19851, %f19850, %f19832;
	mul.f32 	%f19853, %f19842, %f19840;
	fma.rn.f32 	%f19854, %f19853, %f19850, %f19834;
	mul.f32 	%f19855, %f19843, %f19840;
	fma.rn.f32 	%f19856, %f19855, %f19850, %f19836;
	ld.shared.v4.f32 	{%f19857, %f19858, %f19859, %f19860}, [_ZZ20simulate_interactionP6float4S0_fiE6others+15872];
	sub.f32 	%f19861, %f19857, %f13;
	sub.f32 	%f19862, %f19858, %f14;
	sub.f32 	%f19863, %f19859, %f15;
	mul.f32 	%f19864, %f19862, %f19862;
	fma.rn.f32 	%f19865, %f19861, %f19861, %f19864;
	fma.rn.f32 	%f19866, %f19863, %f19863, %f19865;
	add.f32 	%f19867, %f19866, 0f24E69595;
	rsqrt.approx.f32 	%f19868, %f19867;
	mul.f32 	%f19869, %f19868, %f19868;
	mul.f32 	%f19870, %f19868, %f19869;
	mul.f32 	%f19871, %f19861, %f19860;
	fma.rn.f32 	%f19872, %f19871, %f19870, %f19852;
	mul.f32 	%f19873, %f19862, %f19860;
	fma.rn.f32 	%f19874, %f19873, %f19870, %f19854;
	mul.f32 	%f19875, %f19863, %f19860;
	fma.rn.f32 	%f19876, %f19875, %f19870, %f19856;
	ld.shared.v4.f32 	{%f19877, %f19878, %f19879, %f19880}, [_ZZ20simulate_interactionP6float4S0_fiE6others+15888];
	sub.f32 	%f19881, %f19877, %f13;
	sub.f32 	%f19882, %f19878, %f14;
	sub.f32 	%f19883, %f19879, %f15;
	mul.f32 	%f19884, %f19882, %f19882;
	fma.rn.f32 	%f19885, %f19881, %f19881, %f19884;
	fma.rn.f32 	%f19886, %f19883, %f19883, %f19885;
	add.f32 	%f19887, %f19886, 0f24E69595;
	rsqrt.approx.f32 	%f19888, %f19887;
	mul.f32 	%f19889, %f19888, %f19888;
	mul.f32 	%f19890, %f19888, %f19889;
	mul.f32 	%f19891, %f19881, %f19880;
	fma.rn.f32 	%f19892, %f19891, %f19890, %f19872;
	mul.f32 	%f19893, %f19882, %f19880;
	fma.rn.f32 	%f19894, %f19893, %f19890, %f19874;
	mul.f32 	%f19895, %f19883, %f19880;
	fma.rn.f32 	%f19896, %f19895, %f19890, %f19876;
	ld.shared.v4.f32 	{%f19897, %f19898, %f19899, %f19900}, [_ZZ20simulate_interactionP6float4S0_fiE6others+15904];
	sub.f32 	%f19901, %f19897, %f13;
	sub.f32 	%f19902, %f19898, %f14;
	sub.f32 	%f19903, %f19899, %f15;
	mul.f32 	%f19904, %f19902, %f19902;
	fma.rn.f32 	%f19905, %f19901, %f19901, %f19904;
	fma.rn.f32 	%f19906, %f19903, %f19903, %f19905;
	add.f32 	%f19907, %f19906, 0f24E69595;
	rsqrt.approx.f32 	%f19908, %f19907;
	mul.f32 	%f19909, %f19908, %f19908;
	mul.f32 	%f19910, %f19908, %f19909;
	mul.f32 	%f19911, %f19901, %f19900;
	fma.rn.f32 	%f19912, %f19911, %f19910, %f19892;
	mul.f32 	%f19913, %f19902, %f19900;
	fma.rn.f32 	%f19914, %f19913, %f19910, %f19894;
	mul.f32 	%f19915, %f19903, %f19900;
	fma.rn.f32 	%f19916, %f19915, %f19910, %f19896;
	ld.shared.v4.f32 	{%f19917, %f19918, %f19919, %f19920}, [_ZZ20simulate_interactionP6float4S0_fiE6others+15920];
	sub.f32 	%f19921, %f19917, %f13;
	sub.f32 	%f19922, %f19918, %f14;
	sub.f32 	%f19923, %f19919, %f15;
	mul.f32 	%f19924, %f19922, %f19922;
	fma.rn.f32 	%f19925, %f19921, %f19921, %f19924;
	fma.rn.f32 	%f19926, %f19923, %f19923, %f19925;
	add.f32 	%f19927, %f19926, 0f24E69595;
	rsqrt.approx.f32 	%f19928, %f19927;
	mul.f32 	%f19929, %f19928, %f19928;
	mul.f32 	%f19930, %f19928, %f19929;
	mul.f32 	%f19931, %f19921, %f19920;
	fma.rn.f32 	%f19932, %f19931, %f19930, %f19912;
	mul.f32 	%f19933, %f19922, %f19920;
	fma.rn.f32 	%f19934, %f19933, %f19930, %f19914;
	mul.f32 	%f19935, %f19923, %f19920;
	fma.rn.f32 	%f19936, %f19935, %f19930, %f19916;
	ld.shared.v4.f32 	{%f19937, %f19938, %f19939, %f19940}, [_ZZ20simulate_interactionP6float4S0_fiE6others+15936];
	sub.f32 	%f19941, %f19937, %f13;
	sub.f32 	%f19942, %f19938, %f14;
	sub.f32 	%f19943, %f19939, %f15;
	mul.f32 	%f19944, %f19942, %f19942;
	fma.rn.f32 	%f19945, %f19941, %f19941, %f19944;
	fma.rn.f32 	%f19946, %f19943, %f19943, %f19945;
	add.f32 	%f19947, %f19946, 0f24E69595;
	rsqrt.approx.f32 	%f19948, %f19947;
	mul.f32 	%f19949, %f19948, %f19948;
	mul.f32 	%f19950, %f19948, %f19949;
	mul.f32 	%f19951, %f19941, %f19940;
	fma.rn.f32 	%f19952, %f19951, %f19950, %f19932;
	mul.f32 	%f19953, %f19942, %f19940;
	fma.rn.f32 	%f19954, %f19953, %f19950, %f19934;
	mul.f32 	%f19955, %f19943, %f19940;
	fma.rn.f32 	%f19956, %f19955, %f19950, %f19936;
	ld.shared.v4.f32 	{%f19957, %f19958, %f19959, %f19960}, [_ZZ20simulate_interactionP6float4S0_fiE6others+15952];
	sub.f32 	%f19961, %f19957, %f13;
	sub.f32 	%f19962, %f19958, %f14;
	sub.f32 	%f19963, %f19959, %f15;
	mul.f32 	%f19964, %f19962, %f19962;
	fma.rn.f32 	%f19965, %f19961, %f19961, %f19964;
	fma.rn.f32 	%f19966, %f19963, %f19963, %f19965;
	add.f32 	%f19967, %f19966, 0f24E69595;
	rsqrt.approx.f32 	%f19968, %f19967;
	mul.f32 	%f19969, %f19968, %f19968;
	mul.f32 	%f19970, %f19968, %f19969;
	mul.f32 	%f19971, %f19961, %f19960;
	fma.rn.f32 	%f19972, %f19971, %f19970, %f19952;
	mul.f32 	%f19973, %f19962, %f19960;
	fma.rn.f32 	%f19974, %f19973, %f19970, %f19954;
	mul.f32 	%f19975, %f19963, %f19960;
	fma.rn.f32 	%f19976, %f19975, %f19970, %f19956;
	ld.shared.v4.f32 	{%f19977, %f19978, %f19979, %f19980}, [_ZZ20simulate_interactionP6float4S0_fiE6others+15968];
	sub.f32 	%f19981, %f19977, %f13;
	sub.f32 	%f19982, %f19978, %f14;
	sub.f32 	%f19983, %f19979, %f15;
	mul.f32 	%f19984, %f19982, %f19982;
	fma.rn.f32 	%f19985, %f19981, %f19981, %f19984;
	fma.rn.f32 	%f19986, %f19983, %f19983, %f19985;
	add.f32 	%f19987, %f19986, 0f24E69595;
	rsqrt.approx.f32 	%f19988, %f19987;
	mul.f32 	%f19989, %f19988, %f19988;
	mul.f32 	%f19990, %f19988, %f19989;
	mul.f32 	%f19991, %f19981, %f19980;
	fma.rn.f32 	%f19992, %f19991, %f19990, %f19972;
	mul.f32 	%f19993, %f19982, %f19980;
	fma.rn.f32 	%f19994, %f19993, %f19990, %f19974;
	mul.f32 	%f19995, %f19983, %f19980;
	fma.rn.f32 	%f19996, %f19995, %f19990, %f19976;
	ld.shared.v4.f32 	{%f19997, %f19998, %f19999, %f20000}, [_ZZ20simulate_interactionP6float4S0_fiE6others+15984];
	sub.f32 	%f20001, %f19997, %f13;
	sub.f32 	%f20002, %f19998, %f14;
	sub.f32 	%f20003, %f19999, %f15;
	mul.f32 	%f20004, %f20002, %f20002;
	fma.rn.f32 	%f20005, %f20001, %f20001, %f20004;
	fma.rn.f32 	%f20006, %f20003, %f20003, %f20005;
	add.f32 	%f20007, %f20006, 0f24E69595;
	rsqrt.approx.f32 	%f20008, %f20007;
	mul.f32 	%f20009, %f20008, %f20008;
	mul.f32 	%f20010, %f20008, %f20009;
	mul.f32 	%f20011, %f20001, %f20000;
	fma.rn.f32 	%f20012, %f20011, %f20010, %f19992;
	mul.f32 	%f20013, %f20002, %f20000;
	fma.rn.f32 	%f20014, %f20013, %f20010, %f19994;
	mul.f32 	%f20015, %f20003, %f20000;
	fma.rn.f32 	%f20016, %f20015, %f20010, %f19996;
	ld.shared.v4.f32 	{%f20017, %f20018, %f20019, %f20020}, [_ZZ20simulate_interactionP6float4S0_fiE6others+16000];
	sub.f32 	%f20021, %f20017, %f13;
	sub.f32 	%f20022, %f20018, %f14;
	sub.f32 	%f20023, %f20019, %f15;
	mul.f32 	%f20024, %f20022, %f20022;
	fma.rn.f32 	%f20025, %f20021, %f20021, %f20024;
	fma.rn.f32 	%f20026, %f20023, %f20023, %f20025;
	add.f32 	%f20027, %f20026, 0f24E69595;
	rsqrt.approx.f32 	%f20028, %f20027;
	mul.f32 	%f20029, %f20028, %f20028;
	mul.f32 	%f20030, %f20028, %f20029;
	mul.f32 	%f20031, %f20021, %f20020;
	fma.rn.f32 	%f20032, %f20031, %f20030, %f20012;
	mul.f32 	%f20033, %f20022, %f20020;
	fma.rn.f32 	%f20034, %f20033, %f20030, %f20014;
	mul.f32 	%f20035, %f20023, %f20020;
	fma.rn.f32 	%f20036, %f20035, %f20030, %f20016;
	ld.shared.v4.f32 	{%f20037, %f20038, %f20039, %f20040}, [_ZZ20simulate_interactionP6float4S0_fiE6others+16016];
	sub.f32 	%f20041, %f20037, %f13;
	sub.f32 	%f20042, %f20038, %f14;
	sub.f32 	%f20043, %f20039, %f15;
	mul.f32 	%f20044, %f20042, %f20042;
	fma.rn.f32 	%f20045, %f20041, %f20041, %f20044;
	fma.rn.f32 	%f20046, %f20043, %f20043, %f20045;
	add.f32 	%f20047, %f20046, 0f24E69595;
	rsqrt.approx.f32 	%f20048, %f20047;
	mul.f32 	%f20049, %f20048, %f20048;
	mul.f32 	%f20050, %f20048, %f20049;
	mul.f32 	%f20051, %f20041, %f20040;
	fma.rn.f32 	%f20052, %f20051, %f20050, %f20032;
	mul.f32 	%f20053, %f20042, %f20040;
	fma.rn.f32 	%f20054, %f20053, %f20050, %f20034;
	mul.f32 	%f20055, %f20043, %f20040;
	fma.rn.f32 	%f20056, %f20055, %f20050, %f20036;
	ld.shared.v4.f32 	{%f20057, %f20058, %f20059, %f20060}, [_ZZ20simulate_interactionP6float4S0_fiE6others+16032];
	sub.f32 	%f20061, %f20057, %f13;
	sub.f32 	%f20062, %f20058, %f14;
	sub.f32 	%f20063, %f20059, %f15;
	mul.f32 	%f20064, %f20062, %f20062;
	fma.rn.f32 	%f20065, %f20061, %f20061, %f20064;
	fma.rn.f32 	%f20066, %f20063, %f20063, %f20065;
	add.f32 	%f20067, %f20066, 0f24E69595;
	rsqrt.approx.f32 	%f20068, %f20067;
	mul.f32 	%f20069, %f20068, %f20068;
	mul.f32 	%f20070, %f20068, %f20069;
	mul.f32 	%f20071, %f20061, %f20060;
	fma.rn.f32 	%f20072, %f20071, %f20070, %f20052;
	mul.f32 	%f20073, %f20062, %f20060;
	fma.rn.f32 	%f20074, %f20073, %f20070, %f20054;
	mul.f32 	%f20075, %f20063, %f20060;
	fma.rn.f32 	%f20076, %f20075, %f20070, %f20056;
	ld.shared.v4.f32 	{%f20077, %f20078, %f20079, %f20080}, [_ZZ20simulate_interactionP6float4S0_fiE6others+16048];
	sub.f32 	%f20081, %f20077, %f13;
	sub.f32 	%f20082, %f20078, %f14;
	sub.f32 	%f20083, %f20079, %f15;
	mul.f32 	%f20084, %f20082, %f20082;
	fma.rn.f32 	%f20085, %f20081, %f20081, %f20084;
	fma.rn.f32 	%f20086, %f20083, %f20083, %f20085;
	add.f32 	%f20087, %f20086, 0f24E69595;
	rsqrt.approx.f32 	%f20088, %f20087;
	mul.f32 	%f20089, %f20088, %f20088;
	mul.f32 	%f20090, %f20088, %f20089;
	mul.f32 	%f20091, %f20081, %f20080;
	fma.rn.f32 	%f20092, %f20091, %f20090, %f20072;
	mul.f32 	%f20093, %f20082, %f20080;
	fma.rn.f32 	%f20094, %f20093, %f20090, %f20074;
	mul.f32 	%f20095, %f20083, %f20080;
	fma.rn.f32 	%f20096, %f20095, %f20090, %f20076;
	ld.shared.v4.f32 	{%f20097, %f20098, %f20099, %f20100}, [_ZZ20simulate_interactionP6float4S0_fiE6others+16064];
	sub.f32 	%f20101, %f20097, %f13;
	sub.f32 	%f20102, %f20098, %f14;
	sub.f32 	%f20103, %f20099, %f15;
	mul.f32 	%f20104, %f20102, %f20102;
	fma.rn.f32 	%f20105, %f20101, %f20101, %f20104;
	fma.rn.f32 	%f20106, %f20103, %f20103, %f20105;
	add.f32 	%f20107, %f20106, 0f24E69595;
	rsqrt.approx.f32 	%f20108, %f20107;
	mul.f32 	%f20109, %f20108, %f20108;
	mul.f32 	%f20110, %f20108, %f20109;
	mul.f32 	%f20111, %f20101, %f20100;
	fma.rn.f32 	%f20112, %f20111, %f20110, %f20092;
	mul.f32 	%f20113, %f20102, %f20100;
	fma.rn.f32 	%f20114, %f20113, %f20110, %f20094;
	mul.f32 	%f20115, %f20103, %f20100;
	fma.rn.f32 	%f20116, %f20115, %f20110, %f20096;
	ld.shared.v4.f32 	{%f20117, %f20118, %f20119, %f20120}, [_ZZ20simulate_interactionP6float4S0_fiE6others+16080];
	sub.f32 	%f20121, %f20117, %f13;
	sub.f32 	%f20122, %f20118, %f14;
	sub.f32 	%f20123, %f20119, %f15;
	mul.f32 	%f20124, %f20122, %f20122;
	fma.rn.f32 	%f20125, %f20121, %f20121, %f20124;
	fma.rn.f32 	%f20126, %f20123, %f20123, %f20125;
	add.f32 	%f20127, %f20126, 0f24E69595;
	rsqrt.approx.f32 	%f20128, %f20127;
	mul.f32 	%f20129, %f20128, %f20128;
	mul.f32 	%f20130, %f20128, %f20129;
	mul.f32 	%f20131, %f20121, %f20120;
	fma.rn.f32 	%f20132, %f20131, %f20130, %f20112;
	mul.f32 	%f20133, %f20122, %f20120;
	fma.rn.f32 	%f20134, %f20133, %f20130, %f20114;
	mul.f32 	%f20135, %f20123, %f20120;
	fma.rn.f32 	%f20136, %f20135, %f20130, %f20116;
	ld.shared.v4.f32 	{%f20137, %f20138, %f20139, %f20140}, [_ZZ20simulate_interactionP6float4S0_fiE6others+16096];
	sub.f32 	%f20141, %f20137, %f13;
	sub.f32 	%f20142, %f20138, %f14;
	sub.f32 	%f20143, %f20139, %f15;
	mul.f32 	%f20144, %f20142, %f20142;
	fma.rn.f32 	%f20145, %f20141, %f20141, %f20144;
	fma.rn.f32 	%f20146, %f20143, %f20143, %f20145;
	add.f32 	%f20147, %f20146, 0f24E69595;
	rsqrt.approx.f32 	%f20148, %f20147;
	mul.f32 	%f20149, %f20148, %f20148;
	mul.f32 	%f20150, %f20148, %f20149;
	mul.f32 	%f20151, %f20141, %f20140;
	fma.rn.f32 	%f20152, %f20151, %f20150, %f20132;
	mul.f32 	%f20153, %f20142, %f20140;
	fma.rn.f32 	%f20154, %f20153, %f20150, %f20134;
	mul.f32 	%f20155, %f20143, %f20140;
	fma.rn.f32 	%f20156, %f20155, %f20150, %f20136;
	ld.shared.v4.f32 	{%f20157, %f20158, %f20159, %f20160}, [_ZZ20simulate_interactionP6float4S0_fiE6others+16112];
	sub.f32 	%f20161, %f20157, %f13;
	sub.f32 	%f20162, %f20158, %f14;
	sub.f32 	%f20163, %f20159, %f15;
	mul.f32 	%f20164, %f20162, %f20162;
	fma.rn.f32 	%f20165, %f20161, %f20161, %f20164;
	fma.rn.f32 	%f20166, %f20163, %f20163, %f20165;
	add.f32 	%f20167, %f20166, 0f24E69595;
	rsqrt.approx.f32 	%f20168, %f20167;
	mul.f32 	%f20169, %f20168, %f20168;
	mul.f32 	%f20170, %f20168, %f20169;
	mul.f32 	%f20171, %f20161, %f20160;
	fma.rn.f32 	%f20172, %f20171, %f20170, %f20152;
	mul.f32 	%f20173, %f20162, %f20160;
	fma.rn.f32 	%f20174, %f20173, %f20170, %f20154;
	mul.f32 	%f20175, %f20163, %f20160;
	fma.rn.f32 	%f20176, %f20175, %f20170, %f20156;
	ld.shared.v4.f32 	{%f20177, %f20178, %f20179, %f20180}, [_ZZ20simulate_interactionP6float4S0_fiE6others+16128];
	sub.f32 	%f20181, %f20177, %f13;
	sub.f32 	%f20182, %f20178, %f14;
	sub.f32 	%f20183, %f20179, %f15;
	mul.f32 	%f20184, %f20182, %f20182;
	fma.rn.f32 	%f20185, %f20181, %f20181, %f20184;
	fma.rn.f32 	%f20186, %f20183, %f20183, %f20185;
	add.f32 	%f20187, %f20186, 0f24E69595;
	rsqrt.approx.f32 	%f20188, %f20187;
	mul.f32 	%f20189, %f20188, %f20188;
	mul.f32 	%f20190, %f20188, %f20189;
	mul.f32 	%f20191, %f20181, %f20180;
	fma.rn.f32 	%f20192, %f20191, %f20190, %f20172;
	mul.f32 	%f20193, %f20182, %f20180;
	fma.rn.f32 	%f20194, %f20193, %f20190, %f20174;
	mul.f32 	%f20195, %f20183, %f20180;
	fma.rn.f32 	%f20196, %f20195, %f20190, %f20176;
	ld.shared.v4.f32 	{%f20197, %f20198, %f20199, %f20200}, [_ZZ20simulate_interactionP6float4S0_fiE6others+16144];
	sub.f32 	%f20201, %f20197, %f13;
	sub.f32 	%f20202, %f20198, %f14;
	sub.f32 	%f20203, %f20199, %f15;
	mul.f32 	%f20204, %f20202, %f20202;
	fma.rn.f32 	%f20205, %f20201, %f20201, %f20204;
	fma.rn.f32 	%f20206, %f20203, %f20203, %f20205;
	add.f32 	%f20207, %f20206, 0f24E69595;
	rsqrt.approx.f32 	%f20208, %f20207;
	mul.f32 	%f20209, %f20208, %f20208;
	mul.f32 	%f20210, %f20208, %f20209;
	mul.f32 	%f20211, %f20201, %f20200;
	fma.rn.f32 	%f20212, %f20211, %f20210, %f20192;
	mul.f32 	%f20213, %f20202, %f20200;
	fma.rn.f32 	%f20214, %f20213, %f20210, %f20194;
	mul.f32 	%f20215, %f20203, %f20200;
	fma.rn.f32 	%f20216, %f20215, %f20210, %f20196;
	ld.shared.v4.f32 	{%f20217, %f20218, %f20219, %f20220}, [_ZZ20simulate_interactionP6float4S0_fiE6others+16160];
	sub.f32 	%f20221, %f20217, %f13;
	sub.f32 	%f20222, %f20218, %f14;
	sub.f32 	%f20223, %f20219, %f15;
	mul.f32 	%f20224, %f20222, %f20222;
	fma.rn.f32 	%f20225, %f20221, %f20221, %f20224;
	fma.rn.f32 	%f20226, %f20223, %f20223, %f20225;
	add.f32 	%f20227, %f20226, 0f24E69595;
	rsqrt.approx.f32 	%f20228, %f20227;
	mul.f32 	%f20229, %f20228, %f20228;
	mul.f32 	%f20230, %f20228, %f20229;
	mul.f32 	%f20231, %f20221, %f20220;
	fma.rn.f32 	%f20232, %f20231, %f20230, %f20212;
	mul.f32 	%f20233, %f20222, %f20220;
	fma.rn.f32 	%f20234, %f20233, %f20230, %f20214;
	mul.f32 	%f20235, %f20223, %f20220;
	fma.rn.f32 	%f20236, %f20235, %f20230, %f20216;
	ld.shared.v4.f32 	{%f20237, %f20238, %f20239, %f20240}, [_ZZ20simulate_interactionP6float4S0_fiE6others+16176];
	sub.f32 	%f20241, %f20237, %f13;
	sub.f32 	%f20242, %f20238, %f14;
	sub.f32 	%f20243, %f20239, %f15;
	mul.f32 	%f20244, %f20242, %f20242;
	fma.rn.f32 	%f20245, %f20241, %f20241, %f20244;
	fma.rn.f32 	%f20246, %f20243, %f20243, %f20245;
	add.f32 	%f20247, %f20246, 0f24E69595;
	rsqrt.approx.f32 	%f20248, %f20247;
	mul.f32 	%f20249, %f20248, %f20248;
	mul.f32 	%f20250, %f20248, %f20249;
	mul.f32 	%f20251, %f20241, %f20240;
	fma.rn.f32 	%f20252, %f20251, %f20250, %f20232;
	mul.f32 	%f20253, %f20242, %f20240;
	fma.rn.f32 	%f20254, %f20253, %f20250, %f20234;
	mul.f32 	%f20255, %f20243, %f20240;
	fma.rn.f32 	%f20256, %f20255, %f20250, %f20236;
	ld.shared.v4.f32 	{%f20257, %f20258, %f20259, %f20260}, [_ZZ20simulate_interactionP6float4S0_fiE6others+16192];
	sub.f32 	%f20261, %f20257, %f13;
	sub.f32 	%f20262, %f20258, %f14;
	sub.f32 	%f20263, %f20259, %f15;
	mul.f32 	%f20264, %f20262, %f20262;
	fma.rn.f32 	%f20265, %f20261, %f20261, %f20264;
	fma.rn.f32 	%f20266, %f20263, %f20263, %f20265;
	add.f32 	%f20267, %f20266, 0f24E69595;
	rsqrt.approx.f32 	%f20268, %f20267;
	mul.f32 	%f20269, %f20268, %f20268;
	mul.f32 	%f20270, %f20268, %f20269;
	mul.f32 	%f20271, %f20261, %f20260;
	fma.rn.f32 	%f20272, %f20271, %f20270, %f20252;
	mul.f32 	%f20273, %f20262, %f20260;
	fma.rn.f32 	%f20274, %f20273, %f20270, %f20254;
	mul.f32 	%f20275, %f20263, %f20260;
	fma.rn.f32 	%f20276, %f20275, %f20270, %f20256;
	ld.shared.v4.f32 	{%f20277, %f20278, %f20279, %f20280}, [_ZZ20simulate_interactionP6float4S0_fiE6others+16208];
	sub.f32 	%f20281, %f20277, %f13;
	sub.f32 	%f20282, %f20278, %f14;
	sub.f32 	%f20283, %f20279, %f15;
	mul.f32 	%f20284, %f20282, %f20282;
	fma.rn.f32 	%f20285, %f20281, %f20281, %f20284;
	fma.rn.f32 	%f20286, %f20283, %f20283, %f20285;
	add.f32 	%f20287, %f20286, 0f24E69595;
	rsqrt.approx.f32 	%f20288, %f20287;
	mul.f32 	%f20289, %f20288, %f20288;
	mul.f32 	%f20290, %f20288, %f20289;
	mul.f32 	%f20291, %f20281, %f20280;
	fma.rn.f32 	%f20292, %f20291, %f20290, %f20272;
	mul.f32 	%f20293, %f20282, %f20280;
	fma.rn.f32 	%f20294, %f20293, %f20290, %f20274;
	mul.f32 	%f20295, %f20283, %f20280;
	fma.rn.f32 	%f20296, %f20295, %f20290, %f20276;
	ld.shared.v4.f32 	{%f20297, %f20298, %f20299, %f20300}, [_ZZ20simulate_interactionP6float4S0_fiE6others+16224];
	sub.f32 	%f20301, %f20297, %f13;
	sub.f32 	%f20302, %f20298, %f14;
	sub.f32 	%f20303, %f20299, %f15;
	mul.f32 	%f20304, %f20302, %f20302;
	fma.rn.f32 	%f20305, %f20301, %f20301, %f20304;
	fma.rn.f32 	%f20306, %f20303, %f20303, %f20305;
	add.f32 	%f20307, %f20306, 0f24E69595;
	rsqrt.approx.f32 	%f20308, %f20307;
	mul.f32 	%f20309, %f20308, %f20308;
	mul.f32 	%f20310, %f20308, %f20309;
	mul.f32 	%f20311, %f20301, %f20300;
	fma.rn.f32 	%f20312, %f20311, %f20310, %f20292;
	mul.f32 	%f20313, %f20302, %f20300;
	fma.rn.f32 	%f20314, %f20313, %f20310, %f20294;
	mul.f32 	%f20315, %f20303, %f20300;
	fma.rn.f32 	%f20316, %f20315, %f20310, %f20296;
	ld.shared.v4.f32 	{%f20317, %f20318, %f20319, %f20320}, [_ZZ20simulate_interactionP6float4S0_fiE6others+16240];
	sub.f32 	%f20321, %f20317, %f13;
	sub.f32 	%f20322, %f20318, %f14;
	sub.f32 	%f20323, %f20319, %f15;
	mul.f32 	%f20324, %f20322, %f20322;
	fma.rn.f32 	%f20325, %f20321, %f20321, %f20324;
	fma.rn.f32 	%f20326, %f20323, %f20323, %f20325;
	add.f32 	%f20327, %f20326, 0f24E69595;
	rsqrt.approx.f32 	%f20328, %f20327;
	mul.f32 	%f20329, %f20328, %f20328;
	mul.f32 	%f20330, %f20328, %f20329;
	mul.f32 	%f20331, %f20321, %f20320;
	fma.rn.f32 	%f20332, %f20331, %f20330, %f20312;
	mul.f32 	%f20333, %f20322, %f20320;
	fma.rn.f32 	%f20334, %f20333, %f20330, %f20314;
	mul.f32 	%f20335, %f20323, %f20320;
	fma.rn.f32 	%f20336, %f20335, %f20330, %f20316;
	ld.shared.v4.f32 	{%f20337, %f20338, %f20339, %f20340}, [_ZZ20simulate_interactionP6float4S0_fiE6others+16256];
	sub.f32 	%f20341, %f20337, %f13;
	sub.f32 	%f20342, %f20338, %f14;
	sub.f32 	%f20343, %f20339, %f15;
	mul.f32 	%f20344, %f20342, %f20342;
	fma.rn.f32 	%f20345, %f20341, %f20341, %f20344;
	fma.rn.f32 	%f20346, %f20343, %f20343, %f20345;
	add.f32 	%f20347, %f20346, 0f24E69595;
	rsqrt.approx.f32 	%f20348, %f20347;
	mul.f32 	%f20349, %f20348, %f20348;
	mul.f32 	%f20350, %f20348, %f20349;
	mul.f32 	%f20351, %f20341, %f20340;
	fma.rn.f32 	%f20352, %f20351, %f20350, %f20332;
	mul.f32 	%f20353, %f20342, %f20340;
	fma.rn.f32 	%f20354, %f20353, %f20350, %f20334;
	mul.f32 	%f20355, %f20343, %f20340;
	fma.rn.f32 	%f20356, %f20355, %f20350, %f20336;
	ld.shared.v4.f32 	{%f20357, %f20358, %f20359, %f20360}, [_ZZ20simulate_interactionP6float4S0_fiE6others+16272];
	sub.f32 	%f20361, %f20357, %f13;
	sub.f32 	%f20362, %f20358, %f14;
	sub.f32 	%f20363, %f20359, %f15;
	mul.f32 	%f20364, %f20362, %f20362;
	fma.rn.f32 	%f20365, %f20361, %f20361, %f20364;
	fma.rn.f32 	%f20366, %f20363, %f20363, %f20365;
	add.f32 	%f20367, %f20366, 0f24E69595;
	rsqrt.approx.f32 	%f20368, %f20367;
	mul.f32 	%f20369, %f20368, %f20368;
	mul.f32 	%f20370, %f20368, %f20369;
	mul.f32 	%f20371, %f20361, %f20360;
	fma.rn.f32 	%f20372, %f20371, %f20370, %f20352;
	mul.f32 	%f20373, %f20362, %f20360;
	fma.rn.f32 	%f20374, %f20373, %f20370, %f20354;
	mul.f32 	%f20375, %f20363, %f20360;
	fma.rn.f32 	%f20376, %f20375, %f20370, %f20356;
	ld.shared.v4.f32 	{%f20377, %f20378, %f20379, %f20380}, [_ZZ20simulate_interactionP6float4S0_fiE6others+16288];
	sub.f32 	%f20381, %f20377, %f13;
	sub.f32 	%f20382, %f20378, %f14;
	sub.f32 	%f20383, %f20379, %f15;
	mul.f32 	%f20384, %f20382, %f20382;
	fma.rn.f32 	%f20385, %f20381, %f20381, %f20384;
	fma.rn.f32 	%f20386, %f20383, %f20383, %f20385;
	add.f32 	%f20387, %f20386, 0f24E69595;
	rsqrt.approx.f32 	%f20388, %f20387;
	mul.f32 	%f20389, %f20388, %f20388;
	mul.f32 	%f20390, %f20388, %f20389;
	mul.f32 	%f20391, %f20381, %f20380;
	fma.rn.f32 	%f20392, %f20391, %f20390, %f20372;
	mul.f32 	%f20393, %f20382, %f20380;
	fma.rn.f32 	%f20394, %f20393, %f20390, %f20374;
	mul.f32 	%f20395, %f20383, %f20380;
	fma.rn.f32 	%f20396, %f20395, %f20390, %f20376;
	ld.shared.v4.f32 	{%f20397, %f20398, %f20399, %f20400}, [_ZZ20simulate_interactionP6float4S0_fiE6others+16304];
	sub.f32 	%f20401, %f20397, %f13;
	sub.f32 	%f20402, %f20398, %f14;
	sub.f32 	%f20403, %f20399, %f15;
	mul.f32 	%f20404, %f20402, %f20402;
	fma.rn.f32 	%f20405, %f20401, %f20401, %f20404;
	fma.rn.f32 	%f20406, %f20403, %f20403, %f20405;
	add.f32 	%f20407, %f20406, 0f24E69595;
	rsqrt.approx.f32 	%f20408, %f20407;
	mul.f32 	%f20409, %f20408, %f20408;
	mul.f32 	%f20410, %f20408, %f20409;
	mul.f32 	%f20411, %f20401, %f20400;
	fma.rn.f32 	%f20412, %f20411, %f20410, %f20392;
	mul.f32 	%f20413, %f20402, %f20400;
	fma.rn.f32 	%f20414, %f20413, %f20410, %f20394;
	mul.f32 	%f20415, %f20403, %f20400;
	fma.rn.f32 	%f20416, %f20415, %f20410, %f20396;
	ld.shared.v4.f32 	{%f20417, %f20418, %f20419, %f20420}, [_ZZ20simulate_interactionP6float4S0_fiE6others+16320];
	sub.f32 	%f20421, %f20417, %f13;
	sub.f32 	%f20422, %f20418, %f14;
	sub.f32 	%f20423, %f20419, %f15;
	mul.f32 	%f20424, %f20422, %f20422;
	fma.rn.f32 	%f20425, %f20421, %f20421, %f20424;
	fma.rn.f32 	%f20426, %f20423, %f20423, %f20425;
	add.f32 	%f20427, %f20426, 0f24E69595;
	rsqrt.approx.f32 	%f20428, %f20427;
	mul.f32 	%f20429, %f20428, %f20428;
	mul.f32 	%f20430, %f20428, %f20429;
	mul.f32 	%f20431, %f20421, %f20420;
	fma.rn.f32 	%f20432, %f20431, %f20430, %f20412;
	mul.f32 	%f20433, %f20422, %f20420;
	fma.rn.f32 	%f20434, %f20433, %f20430, %f20414;
	mul.f32 	%f20435, %f20423, %f20420;
	fma.rn.f32 	%f20436, %f20435, %f20430, %f20416;
	ld.shared.v4.f32 	{%f20437, %f20438, %f20439, %f20440}, [_ZZ20simulate_interactionP6float4S0_fiE6others+16336];
	sub.f32 	%f20441, %f20437, %f13;
	sub.f32 	%f20442, %f20438, %f14;
	sub.f32 	%f20443, %f20439, %f15;
	mul.f32 	%f20444, %f20442, %f20442;
	fma.rn.f32 	%f20445, %f20441, %f20441, %f20444;
	fma.rn.f32 	%f20446, %f20443, %f20443, %f20445;
	add.f32 	%f20447, %f20446, 0f24E69595;
	rsqrt.approx.f32 	%f20448, %f20447;
	mul.f32 	%f20449, %f20448, %f20448;
	mul.f32 	%f20450, %f20448, %f20449;
	mul.f32 	%f20451, %f20441, %f20440;
	fma.rn.f32 	%f20452, %f20451, %f20450, %f20432;
	mul.f32 	%f20453, %f20442, %f20440;
	fma.rn.f32 	%f20454, %f20453, %f20450, %f20434;
	mul.f32 	%f20455, %f20443, %f20440;
	fma.rn.f32 	%f20456, %f20455, %f20450, %f20436;
	ld.shared.v4.f32 	{%f20457, %f20458, %f20459, %f20460}, [_ZZ20simulate_interactionP6float4S0_fiE6others+16352];
	sub.f32 	%f20461, %f20457, %f13;
	sub.f32 	%f20462, %f20458, %f14;
	sub.f32 	%f20463, %f20459, %f15;
	mul.f32 	%f20464, %f20462, %f20462;
	fma.rn.f32 	%f20465, %f20461, %f20461, %f20464;
	fma.rn.f32 	%f20466, %f20463, %f20463, %f20465;
	add.f32 	%f20467, %f20466, 0f24E69595;
	rsqrt.approx.f32 	%f20468, %f20467;
	mul.f32 	%f20469, %f20468, %f20468;
	mul.f32 	%f20470, %f20468, %f20469;
	mul.f32 	%f20471, %f20461, %f20460;
	fma.rn.f32 	%f20472, %f20471, %f20470, %f20452;
	mul.f32 	%f20473, %f20462, %f20460;
	fma.rn.f32 	%f20474, %f20473, %f20470, %f20454;
	mul.f32 	%f20475, %f20463, %f20460;
	fma.rn.f32 	%f20476, %f20475, %f20470, %f20456;
	ld.shared.v4.f32 	{%f20477, %f20478, %f20479, %f20480}, [_ZZ20simulate_interactionP6float4S0_fiE6others+16368];
	sub.f32 	%f20481, %f20477, %f13;
	sub.f32 	%f20482, %f20478, %f14;
	sub.f32 	%f20483, %f20479, %f15;
	mul.f32 	%f20484, %f20482, %f20482;
	fma.rn.f32 	%f20485, %f20481, %f20481, %f20484;
	fma.rn.f32 	%f20486, %f20483, %f20483, %f20485;
	add.f32 	%f20487, %f20486, 0f24E69595;
	rsqrt.approx.f32 	%f20488, %f20487;
	mul.f32 	%f20489, %f20488, %f20488;
	mul.f32 	%f20490, %f20488, %f20489;
	mul.f32 	%f20491, %f20481, %f20480;
	fma.rn.f32 	%f20504, %f20491, %f20490, %f20472;
	mul.f32 	%f20492, %f20482, %f20480;
	fma.rn.f32 	%f20503, %f20492, %f20490, %f20474;
	mul.f32 	%f20493, %f20483, %f20480;
	fma.rn.f32 	%f20502, %f20493, %f20490, %f20476;
	bar.sync 	0;
	add.s32 	%r16, %r16, 1;
	setp.ne.s32 	%p2, %r16, 0;
	add.s32 	%r15, %r15, %r1;
	@%p2 bra 	$L__BB0_2;
	mul.f32 	%f20494, %f7, 0f2E92ACC3;
	cvta.to.global.u64 	%rd8, %rd3;
	add.s64 	%rd10, %rd8, %rd5;
	.pragma "used_bytes_mask 4095";
	ld.global.v4.f32 	{%f20495, %f20496, %f20497, %f20498}, [%rd10];
	fma.rn.f32 	%f20499, %f20494, %f20504, %f20495;
	fma.rn.f32 	%f20500, %f20494, %f20503, %f20496;
	st.global.v2.f32 	[%rd10], {%f20499, %f20500};
	fma.rn.f32 	%f20501, %f20494, %f20502, %f20497;
	st.global.f32 	[%rd10+8], %f20501;
$L__BB0_4:
	ret;

}


// ===== COMPILED SASS (sm_100) =====

	.target	sm_100

	.elftype	@"ET_EXEC"


//--------------------- .note.nv.tkinfo           --------------------------
	.section	.note.nv.tkinfo,"",@"SHT_NOTE"
	.sectionflags	@"SHF_NOTE_NV_TKINFO"
	.tkinfo
        /*0018*/ 	.word	0x00000002
        /*0030*/ 	.string	""
        /*0030*/ 	.string	"ptxas"
        /*0030*/ 	.string	"Cuda compilation tools, release 13.0, V13.0.88"
        /*0030*/ 	.string	"Build cuda_13.0.r13.0/compiler.36424714_0"
        /*0030*/ 	.string	"-arch sm_100 -m 64 "



//--------------------- .note.nv.cuinfo           --------------------------
	.section	.note.nv.cuinfo,"",@"SHT_NOTE"
	.sectionflags	@"SHF_NOTE_NV_CUINFO"
        /*0018*/ 	.short	0x0002
        /*001a*/ 	.short	0x0064
        /*001c*/ 	.short	0x0082
	.zero		2


//--------------------- .nv.info                  --------------------------
	.section	.nv.info,"",@"SHT_CUDA_INFO"
	.align	4


	//----- nvinfo : EIATTR_REGCOUNT
	.align		4
        /*0000*/ 	.byte	0x04, 0x2f
        /*0002*/ 	.short	(.L_1 - .L_0)
	.align		4
.L_0:
        /*0004*/ 	.word	index@(_Z20simulate_interactionP6float4S0_fi)
        /*0008*/ 	.word	0x0000001f


	//----- nvinfo : EIATTR_FRAME_SIZE
	.align		4
.L_1:
        /*000c*/ 	.byte	0x04, 0x11
        /*000e*/ 	.short	(.L_3 - .L_2)
	.align		4
.L_2:
        /*0010*/ 	.word	index@(_Z20simulate_interactionP6float4S0_fi)
        /*0014*/ 	.word	0x00000000


	//----- nvinfo : EIATTR_MIN_STACK_SIZE
	.align		4
.L_3:
        /*0018*/ 	.byte	0x04, 0x12
        /*001a*/ 	.short	(.L_5 - .L_4)
	.align		4
.L_4:
        /*001c*/ 	.word	index@(_Z20simulate_interactionP6float4S0_fi)
        /*0020*/ 	.word	0x00000000
.L_5:


//--------------------- .nv.compat                --------------------------
	.section	.nv.compat,"",@"SHT_CUDA_COMPAT_INFO"
	.align	4
        /*0000*/ 	.byte	0x02, 0x09, 0x00, 0x00, 0x02, 0x02, 0x01, 0x00, 0x02, 0x05, 0x05, 0x00, 0x03, 0x07, 0x01, 0x01
        /*0010*/ 	.byte	0x02, 0x03, 0x00, 0x00, 0x02, 0x06, 0x01, 0x00, 0x04, 0x0b, 0x08, 0x00, 0x01, 0x00, 0x00, 0x00
        /*0020*/ 	.byte	0x00, 0x00, 0x00, 0x00


//--------------------- .nv.info._Z20simulate_interactionP6float4S0_fi --------------------------
	.section	.nv.info._Z20simulate_interactionP6float4S0_fi,"",@"SHT_CUDA_INFO"
	.sectionflags	@""
	.align	4


	//----- nvinfo : EIATTR_CUDA_API_VERSION
	.align		4
        /*0000*/ 	.byte	0x04, 0x37
        /*0002*/ 	.short	(.L_7 - .L_6)
.L_6:
        /*0004*/ 	.word	0x00000082


	//----- nvinfo : EIATTR_KPARAM_INFO
	.align		4
.L_7:
        /*0008*/ 	.byte	0x04, 0x17
        /*000a*/ 	.short	(.L_9 - .L_8)
.L_8:
        /*000c*/ 	.word	0x00000000
        /*0010*/ 	.short	0x0003
        /*0012*/ 	.short	0x0014
        /*0014*/ 	.byte	0x00, 0xf0, 0x11, 0x00


	//----- nvinfo : EIATTR_KPARAM_INFO
	.align		4
.L_9:
        /*0018*/ 	.byte	0x04, 0x17
        /*001a*/ 	.short	(.L_11 - .L_10)
.L_10:
        /*001c*/ 	.word	0x00000000
        /*0020*/ 	.short	0x0002
        /*0022*/ 	.short	0x0010
        /*0024*/ 	.byte	0x00, 0xf0, 0x11, 0x00


	//----- nvinfo : EIATTR_KPARAM_INFO
	.align		4
.L_11:
        /*0028*/ 	.byte	0x04, 0x17
        /*002a*/ 	.short	(.L_13 - .L_12)
.L_12:
        /*002c*/ 	.word	0x00000000
        /*0030*/ 	.short	0x0001
        /*0032*/ 	.short	0x0008
        /*0034*/ 	.byte	0x00, 0xf5, 0x21, 0x00


	//----- nvinfo : EIATTR_KPARAM_INFO
	.align		4
.L_13:
        /*0038*/ 	.byte	0x04, 0x17
        /*003a*/ 	.short	(.L_15 - .L_14)
.L_14:
        /*003c*/ 	.word	0x00000000
        /*0040*/ 	.short	0x0000
        /*0042*/ 	.short	0x0000
        /*0044*/ 	.byte	0x00, 0xf5, 0x21, 0x00


	//----- nvinfo : EIATTR_SPARSE_MMA_MASK
	.align		4
.L_15:
        /*0048*/ 	.byte	0x03, 0x50
        /*004a*/ 	.short	0x0000


	//----- nvinfo : EIATTR_MAXREG_COUNT
	.align		4
        /*004c*/ 	.byte	0x03, 0x1b
        /*004e*/ 	.short	0x00ff


	//----- nvinfo : EIATTR_NUM_BARRIERS
	.align		4
        /*0050*/ 	.byte	0x02, 0x4c
        /*0052*/ 	.byte	0x01
	.zero		1


	//----- nvinfo : EIATTR_MERCURY_ISA_VERSION
	.align		4
        /*0054*/ 	.byte	0x03, 0x5f
        /*0056*/ 	.short	0x0101


	//----- nvinfo : EIATTR_UNUSED_LOAD_BYTE_OFFSET
	.align		4
        /*0058*/ 	.byte	0x04, 0x44
        /*005a*/ 	.short	(.L_17 - .L_16)


	//   ....[0]....
.L_16:
        /*005c*/ 	.word	0x00000170
        /*0060*/ 	.word	0x00000fff


	//   ....[1]....
        /*0064*/ 	.word	0x00050200
        /*0068*/ 	.word	0x00000fff


	//----- nvinfo : EIATTR_VRC_CTA_INIT_COUNT
	.align		4
.L_17:
        /*006c*/ 	.byte	0x02, 0x4a
	.zero		1
	.zero		1


	//----- nvinfo : EIATTR_EXIT_INSTR_OFFSETS
	.align		4
        /*0070*/ 	.byte	0x04, 0x1c
        /*0072*/ 	.short	(.L_19 - .L_18)


	//   ....[0]....
.L_18:
        /*0074*/ 	.word	0x00000070


	//   ....[1]....
        /*0078*/ 	.word	0x00050270


	//----- nvinfo : EIATTR_CBANK_PARAM_SIZE
	.align		4
.L_19:
        /*007c*/ 	.byte	0x03, 0x19
        /*007e*/ 	.short	0x0018


	//----- nvinfo : EIATTR_PARAM_CBANK
	.align		4
        /*0080*/ 	.byte	0x04, 0x0a
        /*0082*/ 	.short	(.L_21 - .L_20)
	.align		4
.L_20:
        /*0084*/ 	.word	index@(.nv.constant0._Z20simulate_interactionP6float4S0_fi)
        /*0088*/ 	.short	0x0380
        /*008a*/ 	.short	0x0018


	//----- nvinfo : EIATTR_SW_WAR
	.align		4
.L_21:
        /*008c*/ 	.byte	0x04, 0x36
        /*008e*/ 	.short	(.L_23 - .L_22)
.L_22:
        /*0090*/ 	.word	0x00000008
.L_23:


//--------------------- .nv.callgraph             --------------------------
	.section	.nv.callgraph,"",@"SHT_CUDA_CALLGRAPH"
	.align	4
	.sectionentsize	8
	.align		4
        /*0000*/ 	.word	0x00000000
	.align		4
        /*0004*/ 	.word	0xffffffff
	.align		4
        /*0008*/ 	.word	0x00000000
	.align		4
        /*000c*/ 	.word	0xfffffffe
	.align		4
        /*0010*/ 	.word	0x00000000
	.align		4
        /*0014*/ 	.word	0xfffffffd
	.align		4
        /*0018*/ 	.word	0x00000000
	.align		4
        /*001c*/ 	.word	0xfffffffc


//--------------------- .text._Z20simulate_interactionP6float4S0_fi --------------------------
	.section	.text._Z20simulate_interactionP6float4S0_fi,"ax",@progbits
	.align	128
        .global         _Z20simulate_interactionP6float4S0_fi
        .type           _Z20simulate_interactionP6float4S0_fi,@function
        .size           _Z20simulate_interactionP6float4S0_fi,(.L_x_2 - _Z20simulate_interactionP6float4S0_fi)
        .other          _Z20simulate_interactionP6float4S0_fi,@"STO_CUDA_ENTRY STV_DEFAULT"
_Z20simulate_interactionP6float4S0_fi:
.text._Z20simulate_interactionP6float4S0_fi:
[----:B------:R-:W-:Y:S01]  /*0000*/  LDC R1, c[0x0][0x37c] ;  /* 0x0000df00ff017b82 */ /* 0x000fe20000000800 */
[----:B------:R-:W0:Y:S01]  /*0010*/  S2R R0, SR_CTAID.X ;  /* 0x0000000000007919 */ /* 0x000e220000002500 */
[----:B------:R-:W0:Y:S01]  /*0020*/  LDCU UR7, c[0x0][0x360] ;  /* 0x00006c00ff0777ac */ /* 0x000e220008000800 */
[----:B------:R-:W0:Y:S01]  /*0030*/  S2R R2, SR_TID.X ;  /* 0x0000000000027919 */ /* 0x000e220000002100 */
[----:B------:R-:W1:Y:S01]  /*0040*/  LDCU UR4, c[0x0][0x394] ;  /* 0x00007280ff0477ac */ /* 0x000e620008000800 */
[----:B0-----:R-:W-:-:S05]  /*0050*/  IMAD R0, R0, UR7, R2 ;  /* 0x0000000700007c24 */ /* 0x001fca000f8e0202 */
[----:B-1----:R-:W-:-:S13]  /*0060*/  ISETP.GE.AND P0, PT, R0, UR4, PT ;  /* 0x0000000400007c0c */ /* 0x002fda000bf06270 */
[----:B------:R-:W-:Y:S05]  /*0070*/  @P0 EXIT ;  /* 0x000000000000094d */ /* 0x000fea0003800000 */
[----:B------:R-:W0:Y:S01]  /*0080*/  S2UR UR5, SR_CgaCtaId ;  /* 0x00000000000579c3 */ /* 0x000e220000008800 */
[----:B------:R-:W1:Y:S01]  /*0090*/  LDCU UR6, c[0x0][0x370] ;  /* 0x00006e00ff0677ac */ /* 0x000e620008000800 */
[----:B------:R-:W-:Y:S01]  /*00a0*/  HFMA2 R27, -RZ, RZ, 0, 0 ;  /* 0x00000000ff1b7431 */ /* 0x000fe200000001ff */
[----:B------:R-:W-:Y:S01]  /*00b0*/  CS2R R24, SRZ ;  /* 0x0000000000187805 */ /* 0x000fe2000001ff00 */
[----:B------:R-:W-:Y:S01]  /*00c0*/  UMOV UR4, 0x400 ;  /* 0x0000040000047882 */ /* 0x000fe20000000000 */
[----:B------:R-:W2:Y:S03]  /*00d0*/  LDCU.64 UR8, c[0x0][0x358] ;  /* 0x00006b00ff0877ac */ /* 0x000ea60008000a00 */
[----:B------:R-:W3:Y:S01]  /*00e0*/  LDC.64 R16, c[0x0][0x380] ;  /* 0x0000e000ff107b82 */ /* 0x000ee20000000a00 */
[----:B0-----:R-:W-:Y:S02]  /*00f0*/  ULEA UR4, UR5, UR4, 0x18 ;  /* 0x0000000405047291 */ /* 0x001fe4000f8ec0ff */
[----:B-1----:R-:W-:-:S04]  /*0100*/  UIADD3 UR5, UPT, UPT, -UR6, URZ, URZ ;  /* 0x000000ff06057290 */ /* 0x002fc8000fffe1ff */
[----:B------:R-:W-:Y:S01]  /*0110*/  LEA R3, R2, UR4, 0x4 ;  /* 0x0000000402037c11 */ /* 0x000fe2000f8e20ff */
[----:B--23--:R-:W-:-:S07]  /*0120*/  IMAD.WIDE R18, R0, 0x10, R16 ;  /* 0x0000001000127825 */ /* 0x00cfce00078e0210 */
.L_x_0:
[----:B------:R-:W-:-:S06]  /*0130*/  IMAD.WIDE.U32 R20, R2, 0x10, R16 ;  /* 0x0000001002147825 */ /* 0x000fcc00078e0010 */
[----:B------:R-:W2:Y:S04]  /*0140*/  LDG.E.128 R20, desc[UR8][R20.64] ;  /* 0x0000000814147981 */ /* 0x000ea8000c1e1d00 */
[----:B--2---:R-:W-:Y:S01]  /*0150*/  STS.128 [R3], R20 ;  /* 0x0000001403007388 */ /* 0x004fe20000000c00 */
[----:B------:R-:W-:Y:S06]  /*0160*/  BAR.SYNC.DEFER_BLOCKING 0x0 ;  /* 0x0000000000007b1d */ /* 0x000fec0000010000 */
[----:B------:R-:W2:Y:S04]  /*0170*/  LDG.E.128 R4, desc[UR8][R18.64] ;  /* 0x0000000812047981 */ /* 0x000ea8000c1e1d00 */
[----:B------:R-:W2:Y:S04]  /*0180*/  LDS.128 R12, [UR4] ;  /* 0x00000004ff0c7984 */ /* 0x000ea80008000c00 */
[----:B------:R-:W0:Y:S01]  /*0190*/  LDS.128 R8, [UR4+0x10] ;  /* 0x00001004ff087984 */ /* 0x000e220008000c00 */
[C---:B--2---:R-:W-:Y:S01]  /*01a0*/  FADD R26, -R5.reuse, R13 ;  /* 0x0000000d051a7221 */ /* 0x044fe20000000100 */
[----:B------:R-:W-:Y:S01]  /*01b0*/  FADD R12, -R4, R12 ;  /* 0x0000000c040c7221 */ /* 0x000fe20000000100 */
[----:B------:R-:W-:Y:S01]  /*01c0*/  FADD R14, -R6, R14 ;  /* 0x0000000e060e7221 */ /* 0x000fe20000000100 */
[----:B0-----:R-:W-:Y:S01]  /*01d0*/  FADD R20, -R5, R9 ;  /* 0x0000000905147221 */ /* 0x001fe20000000100 */
[----:B------:R-:W-:Y:S01]  /*01e0*/  FMUL R7, R26, R26 ;  /* 0x0000001a1a077220 */ /* 0x000fe20000400000 */
[----:B------:R-:W-:Y:S01]  /*01f0*/  FADD R8, -R4, R8 ;  /* 0x0000000804087221 */ /* 0x000fe20000000100 */
[----:B------:R-:W-:Y:S01]  /*0200*/  FADD R10, -R6, R10 ;  /* 0x0000000a060a7221 */ /* 0x000fe20000000100 */
[----:B------:R-:W-:Y:S01]  /*0210*/  FMUL R9, R20, R20 ;  /* 0x0000001414097220 */ /* 0x000fe20000400000 */
[-C--:B------:R-:W-:Y:S01]  /*0220*/  FFMA R7, R12, R12.reuse, R7 ;  /* 0x0000000c0c077223 */ /* 0x080fe20000000007 */
[----:B------:R-:W-:Y:S01]  /*0230*/  FMUL R22, R15, R12 ;  /* 0x0000000c0f167220 */ /* 0x000fe20000400000 */
[-C--:B------:R-:W-:Y:S01]  /*0240*/  FMUL R23, R11, R8.reuse ;  /* 0x000000080b177220 */ /* 0x080fe20000400000 */
[----:B------:R-:W-:Y:S01]  /*0250*/  FFMA R9, R8, R8, R9 ;  /* 0x0000000808097223 */ /* 0x000fe20000000009 */
[----:B------:R-:W-:-:S03]  /*0260*/  FFMA R7, R14, R14, R7 ;  /* 0x0000000e0e077223 */ /* 0x000fc60000000007 */
[----:B------:R-:W-:Y:S01]  /*0270*/  FFMA R9, R10, R10, R9 ;  /* 0x0000000a0a097223 */ /* 0x000fe20000000009 */
[----:B------:R-:W-:-:S03]  /*0280*/  FADD R7, R7, 1.0000000168623835264e-16 ;  /* 0x24e6959507077421 */ /* 0x000fc60000000000 */
[----:B------:R-:W-:Y:S02]  /*0290*/  FADD R9, R9, 1.0000000168623835264e-16 ;  /* 0x24e6959509097421 */ /* 0x000fe40000000000 */
[----:B------:R-:W-:-:S13]  /*02a0*/  FSETP.GEU.AND P0, PT, |R7|, 1.175494350822287508e-38, PT ;  /* 0x008000000700780b */ /* 0x000fda0003f0e200 */
[----:B------:R-:W-:-:S04]  /*02b0*/  @!P0 FMUL R7, R7, 16777216 ;  /* 0x4b80000007078820 */ /* 0x000fc80000400000 */
[----:B------:R0:W1:Y:S02]  /*02c0*/  MUFU.RSQ R13, R7 ;  /* 0x00000007000d7308 */ /* 0x0000640000001400 */
[C---:B0-----:R-:W-:Y:S01]  /*02d0*/  FMUL R7, R15.reuse, R26 ;  /* 0x0000001a0f077220 */ /* 0x041fe20000400000 */
[----:B------:R-:W-:Y:S01]  /*02e0*/  FMUL R26, R15, R14 ;  /* 0x0000000e0f1a7220 */ /* 0x000fe20000400000 */
[----:B-1----:R-:W-:Y:S01]  /*02f0*/  @!P0 FMUL R13, R13, 4096 ;  /* 0x458000000d0d8820 */ /* 0x002fe20000400000 */
[----:B------:R-:W-:-:S03]  /*0300*/  FSETP.GEU.AND P0, PT, |R9|, 1.175494350822287508e-38, PT ;  /* 0x008000000900780b */ /* 0x000fc60003f0e200 */
[----:B------:R-:W-:-:S04]  /*0310*/  FMUL R12, R13, R13 ;  /* 0x0000000d0d0c7220 */ /* 0x000fc80000400000 */
[----:B------:R-:W-:Y:S02]  /*0320*/  FMUL R28, R13, R12 ;  /* 0x0000000c0d1c7220 */ /* 0x000fe40000400000 */
[----:B------:R-:W0:Y:S02]  /*0330*/  LDS.128 R12, [UR4+0x20] ;  /* 0x00002004ff0c7984 */ /* 0x000e240008000c00 */
[C---:B------:R-:W-:Y:S01]  /*0340*/  FFMA R27, R28.reuse, R26, R27 ;  /* 0x0000001a1c1b7223 */ /* 0x040fe2000000001b */
[C---:B------:R-:W-:Y:S01]  /*0350*/  FFMA R24, R28.reuse, R7, R24 ;  /* 0x000000071c187223 */ /* 0x040fe20000000018 */
[----:B------:R-:W-:Y:S01]  /*0360*/  @!P0 FMUL R9, R9, 16777216 ;  /* 0x4b80000009098820 */ /* 0x000fe20000400000 */
[----:B------:R-:W-:Y:S01]  /*0370*/  FFMA R22, R28, R22, R25 ;  /* 0x000000161c167223 */ /* 0x000fe20000000019 */
[C---:B------:R-:W-:Y:S01]  /*0380*/  FMUL R7, R11.reuse, R20 ;  /* 0x000000140b077220 */ /* 0x040fe20000400000 */
[----:B------:R-:W-:Y:S01]  /*0390*/  FMUL R20, R11, R10 ;  /* 0x0000000a0b147220 */ /* 0x000fe20000400000 */
[----:B------:R1:W2:Y:S02]  /*03a0*/  MUFU.RSQ R21, R9 ;  /* 0x0000000900157308 */ /* 0x0002a40000001400 */
[----:B-1----:R-:W1:Y:S01]  /*03b0*/  LDS.128 R8, [UR4+0x30] ;  /* 0x00003004ff087984 */ /* 0x002e620008000c00 */
[----:B--2---:R-:W-:-:S04]  /*03c0*/  @!P0 FMUL R21, R21, 4096 ;  /* 0x4580000015158820 */ /* 0x004fc80000400000 */
[----:B------:R-:W-:-:S04]  /*03d0*/  FMUL R26, R21, R21 ;  /* 0x00000015151a7220 */ /* 0x000fc80000400000 */
[----:B------:R-:W-:-:S04]  /*03e0*/  FMUL R21, R21, R26 ;  /* 0x0000001a15157220 */ /* 0x000fc80000400000 */
[C---:B------:R-:W-:Y:S01]  /*03f0*/  FFMA R23, R21.reuse, R23, R22 ;  /* 0x0000001715177223 */ /* 0x040fe20000000016 */
[C---:B------:R-:W-:Y:S01]  /*0400*/  FFMA R7, R21.reuse, R7, R24 ;  /* 0x0000000715077223 */ /* 0x040fe20000000018 */
[----:B------:R-:W-:Y:S01]  /*0410*/  FFMA R20, R21, R20, R27 ;  /* 0x0000001415147223 */ /* 0x000fe2000000001b */
[----:B0-----:R-:W-:Y:S01]  /*0420*/  FADD R26, -R5, R13 ;  /* 0x0000000d051a7221 */ /* 0x001fe20000000100 */
[----:B------:R-:W-:Y:S01]  /*0430*/  FADD R12, -R4, R12 ;  /* 0x0000000c040c7221 */ /* 0x000fe20000000100 */
[----:B------:R-:W-:Y:S02]  /*0440*/  FADD R14, -R6, R14 ;  /* 0x0000000e060e7221 */ /* 0x000fe40000000100 */
[----:B------:R-:W-:Y:S01]  /*0450*/  FMUL R13, R26, R26 ;  /* 0x0000001a1a0d7220 */ /* 0x000fe20000400000 */
[C---:B------:R-:W-:Y:S01]  /*0460*/  FMUL R24, R15.reuse, R12 ;  /* 0x0000000c0f187220 */ /* 0x040fe20000400000 */
[----:B------:R-:W-:Y:S02]  /*0470*/  FMUL R28, R15, R26 ;  /* 0x0000001a0f1c7220 */ /* 0x000fe40000400000 */
[----:B------:R-:W-:-:S04]  /*0480*/  FFMA R13, R12, R12, R13 ;  /* 0x0000000c0c0d7223 */ /* 0x000fc8000000000d */
[----:B------:R-:W-:-:S04]  /*0490*/  FFMA R13, R14, R14, R13 ;  /* 0x0000000e0e0d7223 */ /* 0x000fc8000000000d */
[----:B------:R-:W-:Y:S01]  /*04a0*/  FADD R25, R13, 1.0000000168623835264e-16 ;  /* 0x24e695950d197421 */ /* 0x000fe20000000000 */
[----:B-1----:R-:W-:Y:S01]  /*04b0*/  FADD R22, -R5, R9 ;  /* 0x0000000905167221 */ /* 0x002fe20000000100 */
[----:B------:R-:W-:Y:S01]  /*04c0*/  FADD R8, -R4, R8 ;  /* 0x0000000804087221 */ /* 0x000fe20000000100 */
[----:B------:R-:W-:Y:S02]  /*04d0*/  FADD R10, -R6, R10 ;  /* 0x0000000a060a7221 */ /* 0x000fe40000000100 */
[----:B------:R-:W-:Y:S01]  /*04e0*/  FSETP.GEU.AND P0, PT, |R25|, 1.175494350822287508e-38, PT ;  /* 0x008000001900780b */ /* 0x000fe20003f0e200 */
[-C--:B------:R-:W-:Y:S01]  /*04f0*/  FMUL R9, R22, R22.reuse ;  /* 0x0000001616097220 */ /* 0x080fe20000400000 */
[----:B------:R-:W-:-:S03]  /*0500*/  FMUL R22, R11, R22 ;  /* 0x000000160b167220 */ /* 0x000fc60000400000 */
[----:B------:R-:W-:-:S04]  /*0510*/  FFMA R9, R8, R8, R9 ;  /* 0x0000000808097223 */ /* 0x000fc80000000009 */
[----:B------:R-:W-:-:S04]  /*0520*/  FFMA R9, R10, R10, R9 ;  /* 0x0000000a0a097223 */ /* 0x000fc80000000009 */
[----:B------:R-:W-:Y:S01]  /*0530*/  @!P0 FMUL R25, R25, 16777216 ;  /* 0x4b80000019198820 */ /* 0x000fe20000400000 */
[----:B------:R-:W-:-:S03]  /*0540*/  FADD R9, R9, 1.0000000168623835264e-16 ;  /* 0x24e6959509097421 */ /* 0x000fc60000000000 */
[----:B------:R0:W1:Y:S02]  /*0550*/  MUFU.RSQ R13, R25 ;  /* 0x00000019000d7308 */ /* 0x0000640000001400 */
[----:B0-----:R-:W-:Y:S01]  /*0560*/  FMUL R25, R15, R14 ;  /* 0x0000000e0f197220 */ /* 0x001fe20000400000 */
[----:B-1----:R-:W-:Y:S01]  /*0570*/  @!P0 FMUL R13, R13, 4096 ;  /* 0x458000000d0d8820 */ /* 0x002fe20000400000 */
[----:B------:R-:W-:-:S03]  /*0580*/  FSETP.GEU.AND P0, PT, |R9|, 1.175494350822287508e-38, PT ;  /* 0x008000000900780b */ /* 0x000fc60003f0e200 */
[----:B------:R-:W-:-:S04]  /*0590*/  FMUL R12, R13, R13 ;  /* 0x0000000d0d0c7220 */ /* 0x000fc80000400000 */
[----:B------:R-:W-:Y:S02]  /*05a0*/  FMUL R27, R13, R12 ;  /* 0x0000000c0d1b7220 */ /* 0x000fe40000400000 */
[----:B------:R-:W0:Y:S02]  /*05b0*/  LDS.128 R12, [UR4+0x40] ;  /* 0x00004004ff0c7984 */ /* 0x000e240008000c00 */
[C---:B------:R-:W-:Y:S01]  /*05c0*/  FFMA R7, R27.reuse, R28, R7 ;  /* 0x0000001c1b077223 */ /* 0x040fe20000000007 */
[----:B------:R-:W-:Y:S01]  /*05d0*/  FFMA R20, R27, R25, R20 ;  /* 0x000000191b147223 */ /* 0x000fe20000000014 */
        /* <DEDUP_REMOVED lines=17> */
[C---:B------:R-:W-:Y:S01]  /*06f0*/  FMUL R28, R15.reuse, R28 ;  /* 0x0000001c0f1c7220 */ /* 0x040fe20000400000 */
[----:B------:R-:W-:Y:S01]  /*0700*/  FMUL R23, R15, R14 ;  /* 0x0000000e0f177220 */ /* 0x000fe20000400000 */
        /* <DEDUP_REMOVED lines=13> */
[----:B------:R-:W0:Y:S02]  /*07e0*/  MUFU.RSQ R13, R25 ;  /* 0x00000019000d7308 */ /* 0x000e240000001400 */
[----:B0-----:R-:W-:Y:S01]  /*07f0*/  @!P0 FMUL R13, R13, 4096 ;  /* 0x458000000d0d8820 */ /* 0x001fe20000400000 */
        /* <DEDUP_REMOVED lines=31> */
[----:B------:R-:W-:-:S04]  /*09f0*/  FMUL R9, R22, R22 ;  /* 0x0000001616097220 */ /* 0x000fc80000400000 */
        /* <DEDUP_REMOVED lines=16> */
[C---:B------:R-:W-:Y:S01]  /*0b00*/  FMUL R21, R11.reuse, R22 ;  /* 0x000000160b157220 */ /* 0x040fe20000400000 */
[----:B------:R1:W2:Y:S01]  /*0b10*/  MUFU.RSQ R24, R9 ;  /* 0x0000000900187308 */ /* 0x0002a20000001400 */
[----:B------:R-:W-:-:S02]  /*0b20*/  FMUL R26, R11, R10 ;  /* 0x0000000a0b1a7220 */ /* 0x000fc40000400000 */
        /* <DEDUP_REMOVED lines=79> */
[----:B------:R-:W1:Y:S02]  /*1020*/  MUFU.RSQ R9, R25 ;  /* 0x0000001900097308 */ /* 0x000e640000001400 */
[----:B-1----:R-:W-:-:S04]  /*1030*/  @!P0 FMUL R9, R9, 4096 ;  /* 0x4580000009098820 */ /* 0x002fc80000400000 */
[----:B------:R-:W-:-:S04]  /*1040*/  FMUL R26, R9, R9 ;  /* 0x00000009091a7220 */ /* 0x000fc80000400000 */
[----:B------:R-:W-:Y:S02]  /*1050*/  FMUL R26, R9, R26 ;  /* 0x0000001a091a7220 */ /* 0x000fe40000400000 */
[----:B------:R-:W1:Y:S02]  /*1060*/  LDS.128 R8, [UR4+0xd0] ;  /* 0x0000d004ff087984 */ /* 0x000e640008000c00 */
        /* <DEDUP_REMOVED lines=12> */
[----:B------:R-:W-:-:S05]  /*1130*/  FADD R25, R13, 1.0000000168623835264e-16 ;  /* 0x24e695950d197421 */ /* 0x000fca0000000000 */
[----:B------:R-:W-:-:S13]  /*1140*/  FSETP.GEU.AND P0, PT, |R25|, 1.175494350822287508e-38, PT ;  /* 0x008000001900780b */ /* 0x000fda0003f0e200 */
[----:B------:R-:W-:Y:S01]  /*1150*/  @!P0 FMUL R25, R25, 16777216 ;  /* 0x4b80000019198820 */ /* 0x000fe20000400000 */
[----:B-1----:R-:W-:Y:S01]  /*1160*/  FADD R24, -R5, R9 ;  /* 0x0000000905187221 */ /* 0x002fe20000000100 */
[----:B------:R-:W-:Y:S01]  /*1170*/  FADD R8, -R4, R8 ;  /* 0x0000000804087221 */ /* 0x000fe20000000100 */
[----:B------:R-:W-:Y:S01]  /*1180*/  FADD R10, -R6, R10 ;  /* 0x0000000a060a7221 */ /* 0x000fe20000000100 */
[----:B------:R-:W0:Y:S01]  /*1190*/  MUFU.RSQ R13, R25 ;  /* 0x00000019000d7308 */ /* 0x000e220000001400 */
[-C--:B------:R-:W-:Y:S01]  /*11a0*/  FMUL R9, R24, R24.reuse ;  /* 0x0000001818097220 */ /* 0x080fe20000400000 */
[----:B------:R-:W-:-:S03]  /*11b0*/  FMUL R24, R11, R24 ;  /* 0x000000180b187220 */ /* 0x000fc60000400000 */
[----:B------:R-:W-:-:S04]  /*11c0*/  FFMA R9, R8, R8, R9 ;  /* 0x0000000808097223 */ /* 0x000fc80000000009 */
[----:B------:R-:W-:-:S04]  /*11d0*/  FFMA R9, R10, R10, R9 ;  /* 0x0000000a0a097223 */ /* 0x000fc80000000009 */
[----:B------:R-:W-:Y:S01]  /*11e0*/  FADD R9, R9, 1.0000000168623835264e-16 ;  /* 0x24e6959509097421 */ /* 0x000fe20000000000 */
[----:B0-----:R-:W-:-:S04]  /*11f0*/  @!P0 FMUL R13, R13, 4096 ;  /* 0x458000000d0d8820 */ /* 0x001fc80000400000 */
[----:B------:R-:W-:Y:S01]  /*1200*/  FSETP.GEU.AND P0, PT, |R9|, 1.175494350822287508e-38, PT ;  /* 0x008000000900780b */ /* 0x000fe20003f0e200 */
[----:B------:R-:W-:-:S04]  /*1210*/  FMUL R12, R13, R13 ;  /* 0x0000000d0d0c7220 */ /* 0x000fc80000400000 */
[----:B------:R-:W-:Y:S02]  /*1220*/  FMUL R25, R13, R12 ;  /* 0x0000000c0d197220 */ /* 0x000fe40000400000 */
[----:B------:R-:W0:Y:S02]  /*1230*/  LDS.128 R12, [UR4+0xe0] ;  /* 0x0000e004ff0c7984 */ /* 0x000e240008000c00 */
[C---:B------:R-:W-:Y:S01]  /*1240*/  FFMA R7, R25.reuse, R28, R7 ;  /* 0x0000001c19077223 */ /* 0x040fe20000000007 */
[----:B------:R-:W-:-:S03]  /*1250*/  FFMA R21, R25, R22, R21 ;  /* 0x0000001619157223 */ /* 0x000fc60000000015 */
        /* <DEDUP_REMOVED lines=188> */
[----:B------:R-:W-:-:S04]  /*1e20*/  FMUL R9, R22, R22 ;  /* 0x0000001616097220 */ /* 0x000fc80000400000 */
        /* <DEDUP_REMOVED lines=13> */
[C---:B------:R-:W-:Y:S01]  /*1f00*/  FMUL R21, R11.reuse, R22 ;  /* 0x000000160b157220 */ /* 0x040fe20000400000 */
[----:B------:R1:W2:Y:S01]  /*1f10*/  MUFU.RSQ R24, R9 ;  /* 0x0000000900187308 */ /* 0x0002a20000001400 */
[----:B------:R-:W-:Y:S02]  /*1f20*/  FMUL R26, R11, R10 ;  /* 0x0000000a0b1a7220 */ /* 0x000fe40000400000 */
        /* <DEDUP_REMOVED lines=19878> */
[----:B------:R-:W1:Y:S01]  /*4f990*/  MUFU.RSQ R9, R27 ;  /* 0x0000001b00097308 */ /* 0x000e620000001400 */
[----:B------:R-:W-:Y:S01]  /*4f9a0*/  FMUL R24, R11, R10 ;  /* 0x0000000a0b187220 */ /* 0x000fe20000400000 */
        /* <DEDUP_REMOVED lines=50> */
[-C--:B------:R-:W-:Y:S01]  /*4fcd0*/  FMUL R13, R28, R28.reuse ;  /* 0x0000001c1c0d7220 */ /* 0x080fe20000400000 */
[----:B------:R-:W-:-:S03]  /*4fce0*/  FMUL R28, R15, R28 ;  /* 0x0000001c0f1c7220 */ /* 0x000fc60000400000 */
        /* <DEDUP_REMOVED lines=8> */
[----:B------:R0:W1:Y:S01]  /*4fd70*/  MUFU.RSQ R13, R25 ;  /* 0x00000019000d7308 */ /* 0x0000620000001400 */
[-C--:B------:R-:W-:Y:S01]  /*4fd80*/  FMUL R23, R9, R9.reuse ;  /* 0x0000000909177220 */ /* 0x080fe20000400000 */
[----:B------:R-:W-:-:S03]  /*4fd90*/  FMUL R24, R11, R9 ;  /* 0x000000090b187220 */ /* 0x000fc60000400000 */
[----:B------:R-:W-:-:S04]  /*4fda0*/  FFMA R23, R8, R8, R23 ;  /* 0x0000000808177223 */ /* 0x000fc80000000017 */
[----:B------:R-:W-:Y:S01]  /*4fdb0*/  FFMA R23, R10, R10, R23 ;  /* 0x0000000a0a177223 */ /* 0x000fe20000000017 */
[----:B0-----:R-:W-:-:S03]  /*4fdc0*/  FMUL R25, R15, R14 ;  /* 0x0000000e0f197220 */ /* 0x001fc60000400000 */
[----:B------:R-:W-:Y:S01]  /*4fdd0*/  FADD R26, R23, 1.0000000168623835264e-16 ;  /* 0x24e69595171a7421 */ /* 0x000fe20000000000 */
[----:B------:R-:W-:Y:S01]  /*4fde0*/  FMUL R23, R15, R12 ;  /* 0x0000000c0f177220 */ /* 0x000fe20000400000 */
[----:B-1----:R-:W-:-:S03]  /*4fdf0*/  @!P0 FMUL R13, R13, 4096 ;  /* 0x458000000d0d8820 */ /* 0x002fc60000400000 */
        /* <DEDUP_REMOVED lines=10> */
[----:B------:R-:W1:Y:S01]  /*4fea0*/  MUFU.RSQ R21, R26 ;  /* 0x0000001a00157308 */ /* 0x000e620000001400 */
[----:B------:R-:W2:Y:S01]  /*4feb0*/  LDS.128 R8, [UR4+0x3ff0] ;  /* 0x003ff004ff087984 */ /* 0x000ea20008000c00 */
[----:B-1----:R-:W-:-:S04]  /*4fec0*/  @!P0 FMUL R21, R21, 4096 ;  /* 0x4580000015158820 */ /* 0x002fc80000400000 */
        /* <DEDUP_REMOVED lines=10> */
[----:B------:R-:W-:Y:S01]  /*4ff70*/  FFMA R13, R12, R12, R13 ;  /* 0x0000000c0c0d7223 */ /* 0x000fe2000000000d */
[----:B--2---:R-:W-:Y:S01]  /*4ff80*/  FADD R26, -R5, R9 ;  /* 0x00000009051a7221 */ /* 0x004fe20000000100 */
[----:B------:R-:W-:Y:S01]  /*4ff90*/  FADD R8, -R4, R8 ;  /* 0x0000000804087221 */ /* 0x000fe20000000100 */
[----:B------:R-:W-:Y:S01]  /*4ffa0*/  FADD R10, -R6, R10 ;  /* 0x0000000a060a7221 */ /* 0x000fe20000000100 */
[----:B------:R-:W-:Y:S01]  /*4ffb0*/  FFMA R13, R14, R14, R13 ;  /* 0x0000000e0e0d7223 */ /* 0x000fe2000000000d */
[----:B------:R-:W-:Y:S01]  /*4ffc0*/  FMUL R5, R26, R26 ;  /* 0x0000001a1a057220 */ /* 0x000fe20000400000 */
[C---:B------:R-:W-:Y:S01]  /*4ffd0*/  FMUL R12, R15.reuse, R12 ;  /* 0x0000000c0f0c7220 */ /* 0x040fe20000400000 */
[----:B------:R-:W-:Y:S01]  /*4ffe0*/  FMUL R14, R15, R14 ;  /* 0x0000000e0f0e7220 */ /* 0x000fe20000400000 */
[----:B------:R-:W-:Y:S01]  /*4fff0*/  FADD R27, R13, 1.0000000168623835264e-16 ;  /* 0x24e695950d1b7421 */ /* 0x000fe20000000000 */
[----:B------:R-:W-:-:S04]  /*50000*/  FFMA R5, R8, R8, R5 ;  /* 0x0000000808057223 */ /* 0x000fc80000000005 */
[----:B------:R-:W-:Y:S01]  /*50010*/  FSETP.GEU.AND P0, PT, |R27|, 1.175494350822287508e-38, PT ;  /* 0x008000001b00780b */ /* 0x000fe20003f0e200 */
[----:B------:R-:W-:-:S04]  /*50020*/  FFMA R5, R10, R10, R5 ;  /* 0x0000000a0a057223 */ /* 0x000fc80000000005 */
[----:B------:R-:W-:-:S08]  /*50030*/  FADD R4, R5, 1.0000000168623835264e-16 ;  /* 0x24e6959505047421 */ /* 0x000fd00000000000 */
[----:B------:R-:W-:-:S04]  /*50040*/  @!P0 FMUL R27, R27, 16777216 ;  /* 0x4b8000001b1b8820 */ /* 0x000fc80000400000 */
[----:B------:R-:W0:Y:S02]  /*50050*/  MUFU.RSQ R13, R27 ;  /* 0x0000001b000d7308 */ /* 0x000e240000001400 */
[----:B0-----:R-:W-:Y:S01]  /*50060*/  @!P0 FMUL R13, R13, 4096 ;  /* 0x458000000d0d8820 */ /* 0x001fe20000400000 */
[----:B------:R-:W-:-:S03]  /*50070*/  FSETP.GEU.AND P0, PT, |R4|, 1.175494350822287508e-38, PT ;  /* 0x008000000400780b */ /* 0x000fc60003f0e200 */
[----:B------:R-:W-:-:S04]  /*50080*/  FMUL R6, R13, R13 ;  /* 0x0000000d0d067220 */ /* 0x000fc80000400000 */
[----:B------:R-:W-:-:S04]  /*50090*/  FMUL R13, R13, R6 ;  /* 0x000000060d0d7220 */ /* 0x000fc80000400000 */
[C---:B------:R-:W-:Y:S01]  /*500a0*/  FFMA R12, R13.reuse, R12, R22 ;  /* 0x0000000c0d0c7223 */ /* 0x040fe20000000016 */
[C---:B------:R-:W-:Y:S01]  /*500b0*/  FFMA R7, R13.reuse, R28, R7 ;  /* 0x0000001c0d077223 */ /* 0x040fe20000000007 */
[----:B------:R-:W-:Y:S01]  /*500c0*/  FFMA R14, R13, R14, R20 ;  /* 0x0000000e0d0e7223 */ /* 0x000fe20000000014 */
[----:B------:R-:W-:-:S04]  /*500d0*/  @!P0 FMUL R4, R4, 16777216 ;  /* 0x4b80000004048820 */ /* 0x000fc80000400000 */
[----:B------:R-:W0:Y:S01]  /*500e0*/  MUFU.RSQ R5, R4 ;  /* 0x0000000400057308 */ /* 0x000e220000001400 */
[----:B------:R-:W-:Y:S01]  /*500f0*/  BAR.SYNC.DEFER_BLOCKING 0x0 ;  /* 0x0000000000007b1d */ /* 0x000fe20000010000 */
[----:B------:R-:W-:Y:S01]  /*50100*/  UIADD3 UR5, UPT, UPT, UR5, 0x1, URZ ;  /* 0x0000000105057890 */ /* 0x000fe2000fffe0ff */
[C---:B------:R-:W-:Y:S01]  /*50110*/  FMUL R8, R11.reuse, R8 ;  /* 0x000000080b087220 */ /* 0x040fe20000400000 */
[C---:B------:R-:W-:Y:S01]  /*50120*/  FMUL R24, R11.reuse, R26 ;  /* 0x0000001a0b187220 */ /* 0x040fe20000400000 */
[----:B------:R-:W-:Y:S01]  /*50130*/  FMUL R11, R11, R10 ;  /* 0x0000000a0b0b7220 */ /* 0x000fe20000400000 */
[----:B------:R-:W-:Y:S01]  /*50140*/  UISETP.NE.AND UP0, UPT, UR5, URZ, UPT ;  /* 0x000000ff0500728c */ /* 0x000fe2000bf05270 */
[----:B------:R-:W-:Y:S01]  /*50150*/  IADD3 R2, PT, PT, R2, UR7, RZ ;  /* 0x0000000702027c10 */ /* 0x000fe2000fffe0ff */
[----:B0-----:R-:W-:-:S04]  /*50160*/  @!P0 FMUL R5, R5, 4096 ;  /* 0x4580000005058820 */ /* 0x001fc80000400000 */
[----:B------:R-:W-:-:S04]  /*50170*/  FMUL R6, R5, R5 ;  /* 0x0000000505067220 */ /* 0x000fc80000400000 */
[----:B------:R-:W-:-:S04]  /*50180*/  FMUL R5, R5, R6 ;  /* 0x0000000605057220 */ /* 0x000fc80000400000 */
[C---:B------:R-:W-:Y:S01]  /*50190*/  FFMA R25, R5.reuse, R8, R12 ;  /* 0x0000000805197223 */ /* 0x040fe2000000000c */
[C---:B------:R-:W-:Y:S01]  /*501a0*/  FFMA R24, R5.reuse, R24, R7 ;  /* 0x0000001805187223 */ /* 0x040fe20000000007 */
[----:B------:R-:W-:Y:S01]  /*501b0*/  FFMA R27, R5, R11, R14 ;  /* 0x0000000b051b7223 */ /* 0x000fe2000000000e */
[----:B------:R-:W-:Y:S06]  /*501c0*/  BRA.U UP0, `(.L_x_0) ;  /* 0xfffffafd00d87547 */ /* 0x000fec000b83ffff */
[----:B------:R-:W0:Y:S02]  /*501d0*/  LDC.64 R2, c[0x0][0x388] ;  /* 0x0000e200ff027b82 */ /* 0x000e240000000a00 */
[----:B0-----:R-:W-:-:S06]  /*501e0*/  IMAD.WIDE R2, R0, 0x10, R2 ;  /* 0x0000001000027825 */ /* 0x001fcc00078e0202 */
[----:B------:R-:W0:Y:S01]  /*501f0*/  LDC R0, c[0x0][0x390] ;  /* 0x0000e400ff007b82 */ /* 0x000e220000000800 */
[----:B------:R-:W2:Y:S01]  /*50200*/  LDG.E.128 R4, desc[UR8][R2.64] ;  /* 0x0000000802047981 */ /* 0x000ea2000c1e1d00 */
[----:B0-----:R-:W-:-:S04]  /*50210*/  FMUL R0, R0, 6.6699999690111866357e-11 ;  /* 0x2e92acc300007820 */ /* 0x001fc80000400000 */
[-C--:B--2---:R-:W-:Y:S01]  /*50220*/  FFMA R4, R25, R0.reuse, R4 ;  /* 0x0000000019047223 */ /* 0x084fe20000000004 */
[-C--:B------:R-:W-:Y:S01]  /*50230*/  FFMA R5, R24, R0.reuse, R5 ;  /* 0x0000000018057223 */ /* 0x080fe20000000005 */
[----:B------:R-:W-:-:S04]  /*50240*/  FFMA R27, R27, R0, R6 ;  /* 0x000000001b1b7223 */ /* 0x000fc80000000006 */
[----:B------:R-:W-:Y:S04]  /*50250*/  STG.E.64 desc[UR8][R2.64], R4 ;  /* 0x0000000402007986 */ /* 0x000fe8000c101b08 */
[----:B------:R-:W-:Y:S01]  /*50260*/  STG.E desc[UR8][R2.64+0x8], R27 ;  /* 0x0000081b02007986 */ /* 0x000fe2000c101908 */
[----:B------:R-:W-:Y:S05]  /*50270*/  EXIT ;  /* 0x000000000000794d */ /* 0x000fea0003800000 */
.L_x_1:
[----:B------:R-:W-:-:S00]  /*50280*/  BRA `(.L_x_1) ;  /* 0xfffffffc00fc7947 */ /* 0x000fc0000383ffff */
[----:B------:R-:W-:-:S00]  /*50290*/  NOP ;  /* 0x0000000000007918 */ /* 0x000fc00000000000 */
        /* <DEDUP_REMOVED lines=14> */
.L_x_2:


//--------------------- .nv.shared._Z20simulate_interactionP6float4S0_fi --------------------------
	.section	.nv.shared._Z20simulate_interactionP6float4S0_fi,"aw",@nobits
	.sectionflags	@""
	.align	16
.nv.shared._Z20simulate_interactionP6float4S0_fi:
	.zero		17408


//--------------------- .nv.shared.reserved.0     --------------------------
	.section	.nv.shared.reserved.0,"aw",@nobits
	.weak		__nv_reservedSMEM_offset_0_alias
	.size		__nv_reservedSMEM_offset_0_alias, 0, 64
	.other		__nv_reservedSMEM_offset_0_alias,@"STO_CUDA_RESERVED_SHARED STV_DEFAULT"
__nv_reservedSMEM_offset_0_alias:
	.zero		0
	.zero		64


//--------------------- .nv.constant0._Z20simulate_interactionP6float4S0_fi --------------------------
	.section	.nv.constant0._Z20simulate_interactionP6float4S0_fi,"a",@progbits
	.sectionflags	@""
	.align	4
.nv.constant0._Z20simulate_interactionP6float4S0_fi:
	.zero		920


//--------------------- SYMBOLS --------------------------

	.type		.nv.reservedSmem.offset0,@object
	.size		.nv.reservedSmem.offset0,0x4
	.type		.nv.reservedSmem.cap,@object
	.size		.nv.reservedSmem.cap,0x4
